//
// Generated by NVIDIA NVVM Compiler
//
// Compiler Build ID: CL-36424714
// Cuda compilation tools, release 13.0, V13.0.88
// Based on NVVM 20.0.0
//

.version 9.0
.target sm_100
.address_size 64

	// .globl	_ZN3cub18CUB_300001_SM_10006detail11EmptyKernelIvEEvv
// _ZZN3cub18CUB_300001_SM_10006detail10merge_sort30DeviceMergeSortBlockSortKernelINS2_10policy_hubIN6thrust24THRUST_300001_SM_1000_NS6detail15normal_iteratorINS6_10device_ptrIyEEEEE9Policy600ESB_PNS0_8NullTypeESB_SF_j3CmpySE_EEvbT0_T1_T2_T3_T4_PT6_PT7_T5_NS1_7vsmem_tEE19static_temp_storage has been demoted
// _ZZN3cub18CUB_300001_SM_10006detail10merge_sort26DeviceMergeSortMergeKernelINS2_10policy_hubIN6thrust24THRUST_300001_SM_1000_NS6detail15normal_iteratorINS6_10device_ptrIyEEEEE9Policy600ESB_PNS0_8NullTypeESB_SF_j3CmpySE_EEvbT2_T3_T4_PT6_PT7_T5_PSJ_SJ_NS1_7vsmem_tEE19static_temp_storage has been demoted
// _ZZN3cub18CUB_300001_SM_10006detail10merge_sort30DeviceMergeSortBlockSortKernelINS2_10policy_hubIN6thrust24THRUST_300001_SM_1000_NS6detail15normal_iteratorINS6_10device_ptrIyEEEEE9Policy600ESB_PNS0_8NullTypeESB_SF_m3CmpySE_EEvbT0_T1_T2_T3_T4_PT6_PT7_T5_NS1_7vsmem_tEE19static_temp_storage has been demoted
// _ZZN3cub18CUB_300001_SM_10006detail10merge_sort26DeviceMergeSortMergeKernelINS2_10policy_hubIN6thrust24THRUST_300001_SM_1000_NS6detail15normal_iteratorINS6_10device_ptrIyEEEEE9Policy600ESB_PNS0_8NullTypeESB_SF_m3CmpySE_EEvbT2_T3_T4_PT6_PT7_T5_PSJ_SJ_NS1_7vsmem_tEE19static_temp_storage has been demoted
// _ZZN3cub18CUB_300001_SM_10006detail6reduce28DeviceReduceSingleTileKernelINS2_10policy_hubIljN4cuda3std3__44plusIlEEE10Policy1000EN6thrust24THRUST_300001_SM_1000_NS18transform_iteratorI9is_numberNSD_6detail15normal_iteratorINSD_10device_ptrIyEEEEllEEPljS9_llNS7_10__identityEEEvT0_T1_T2_T3_T4_T6_E12temp_storage has been demoted
// _ZZN3cub18CUB_300001_SM_10006detail6reduce18DeviceReduceKernelINS2_10policy_hubIljN4cuda3std3__44plusIlEEE10Policy1000EN6thrust24THRUST_300001_SM_1000_NS18transform_iteratorI9is_numberNSD_6detail15normal_iteratorINSD_10device_ptrIyEEEEllEEjS9_lNS7_10__identityEEEvT0_PT3_T1_NS0_13GridEvenShareISQ_EET2_T4_E12temp_storage has been demoted
// _ZZN3cub18CUB_300001_SM_10006detail6reduce28DeviceReduceSingleTileKernelINS2_10policy_hubIljN4cuda3std3__44plusIlEEE10Policy1000EPlSC_iS9_llNS7_10__identityEEEvT0_T1_T2_T3_T4_T6_E12temp_storage has been demoted
// _ZZN3cub18CUB_300001_SM_10006detail6reduce28DeviceReduceSingleTileKernelINS2_10policy_hubIlyN4cuda3std3__44plusIlEEE10Policy1000EN6thrust24THRUST_300001_SM_1000_NS18transform_iteratorI9is_numberNSD_6detail15normal_iteratorINSD_10device_ptrIyEEEEllEEPlyS9_llNS7_10__identityEEEvT0_T1_T2_T3_T4_T6_E12temp_storage has been demoted
// _ZZN3cub18CUB_300001_SM_10006detail6reduce18DeviceReduceKernelINS2_10policy_hubIlyN4cuda3std3__44plusIlEEE10Policy1000EN6thrust24THRUST_300001_SM_1000_NS18transform_iteratorI9is_numberNSD_6detail15normal_iteratorINSD_10device_ptrIyEEEEllEEyS9_lNS7_10__identityEEEvT0_PT3_T1_NS0_13GridEvenShareISQ_EET2_T4_E12temp_storage has been demoted
// _ZZN3cub18CUB_300001_SM_10006detail6reduce28DeviceReduceSingleTileKernelINS2_10policy_hubIlyN4cuda3std3__44plusIlEEE10Policy1000EPlSC_iS9_llNS7_10__identityEEEvT0_T1_T2_T3_T4_T6_E12temp_storage has been demoted
// _ZZN3cub18CUB_300001_SM_10006detail4scan16DeviceScanKernelINS2_10policy_hubIyyyjN4cuda3std3__44plusIvEEE10Policy1000EN6thrust24THRUST_300001_SM_1000_NS6detail15normal_iteratorINSD_10device_ptrIyEEEESI_NS0_13ScanTileStateIyLb1EEES9_NS1_10InputValueIyPyEEjyLb0EyEEvT0_T1_T2_iT3_T4_T5_E12temp_storage has been demoted
// _ZZN3cub18CUB_300001_SM_10006detail4scan16DeviceScanKernelINS2_10policy_hubIyyymN4cuda3std3__44plusIvEEE10Policy1000EN6thrust24THRUST_300001_SM_1000_NS6detail15normal_iteratorINSD_10device_ptrIyEEEESI_NS0_13ScanTileStateIyLb1EEES9_NS1_10InputValueIyPyEEmyLb0EyEEvT0_T1_T2_iT3_T4_T5_E12temp_storage has been demoted
.global .align 1 .b8 _ZN34_INTERNAL_af57fb83_4_k_cu_9e9f35e54cuda3std3__45__cpo5beginE[1];
.global .align 1 .b8 _ZN34_INTERNAL_af57fb83_4_k_cu_9e9f35e54cuda3std3__45__cpo3endE[1];
.global .align 1 .b8 _ZN34_INTERNAL_af57fb83_4_k_cu_9e9f35e54cuda3std3__45__cpo6cbeginE[1];
.global .align 1 .b8 _ZN34_INTERNAL_af57fb83_4_k_cu_9e9f35e54cuda3std3__45__cpo4cendE[1];
.global .align 1 .b8 _ZN34_INTERNAL_af57fb83_4_k_cu_9e9f35e54cuda3std3__45__cpo6rbeginE[1];
.global .align 1 .b8 _ZN34_INTERNAL_af57fb83_4_k_cu_9e9f35e54cuda3std3__45__cpo4rendE[1];
.global .align 1 .b8 _ZN34_INTERNAL_af57fb83_4_k_cu_9e9f35e54cuda3std3__45__cpo7crbeginE[1];
.global .align 1 .b8 _ZN34_INTERNAL_af57fb83_4_k_cu_9e9f35e54cuda3std3__45__cpo5crendE[1];
.global .align 1 .b8 _ZN34_INTERNAL_af57fb83_4_k_cu_9e9f35e54cuda3std3__436_GLOBAL__N__af57fb83_4_k_cu_9e9f35e56ignoreE[1];
.global .align 1 .b8 _ZN34_INTERNAL_af57fb83_4_k_cu_9e9f35e54cuda3std3__419piecewise_constructE[1];
.global .align 1 .b8 _ZN34_INTERNAL_af57fb83_4_k_cu_9e9f35e54cuda3std3__48in_placeE[1];
.global .align 1 .b8 _ZN34_INTERNAL_af57fb83_4_k_cu_9e9f35e54cuda3std3__420unreachable_sentinelE[1];
.global .align 1 .b8 _ZN34_INTERNAL_af57fb83_4_k_cu_9e9f35e54cuda3std3__47nulloptE[1];
.global .align 1 .b8 _ZN34_INTERNAL_af57fb83_4_k_cu_9e9f35e54cuda3std3__48unexpectE[1];
.global .align 1 .b8 _ZN34_INTERNAL_af57fb83_4_k_cu_9e9f35e54cuda3std6ranges3__45__cpo4swapE[1];
.global .align 1 .b8 _ZN34_INTERNAL_af57fb83_4_k_cu_9e9f35e54cuda3std6ranges3__45__cpo9iter_moveE[1];
.global .align 1 .b8 _ZN34_INTERNAL_af57fb83_4_k_cu_9e9f35e54cuda3std6ranges3__45__cpo5beginE[1];
.global .align 1 .b8 _ZN34_INTERNAL_af57fb83_4_k_cu_9e9f35e54cuda3std6ranges3__45__cpo3endE[1];
.global .align 1 .b8 _ZN34_INTERNAL_af57fb83_4_k_cu_9e9f35e54cuda3std6ranges3__45__cpo6cbeginE[1];
.global .align 1 .b8 _ZN34_INTERNAL_af57fb83_4_k_cu_9e9f35e54cuda3std6ranges3__45__cpo4cendE[1];
.global .align 1 .b8 _ZN34_INTERNAL_af57fb83_4_k_cu_9e9f35e54cuda3std6ranges3__45__cpo7advanceE[1];
.global .align 1 .b8 _ZN34_INTERNAL_af57fb83_4_k_cu_9e9f35e54cuda3std6ranges3__45__cpo9iter_swapE[1];
.global .align 1 .b8 _ZN34_INTERNAL_af57fb83_4_k_cu_9e9f35e54cuda3std6ranges3__45__cpo4nextE[1];
.global .align 1 .b8 _ZN34_INTERNAL_af57fb83_4_k_cu_9e9f35e54cuda3std6ranges3__45__cpo4prevE[1];
.global .align 1 .b8 _ZN34_INTERNAL_af57fb83_4_k_cu_9e9f35e54cuda3std6ranges3__45__cpo4dataE[1];
.global .align 1 .b8 _ZN34_INTERNAL_af57fb83_4_k_cu_9e9f35e54cuda3std6ranges3__45__cpo5cdataE[1];
.global .align 1 .b8 _ZN34_INTERNAL_af57fb83_4_k_cu_9e9f35e54cuda3std6ranges3__45__cpo4sizeE[1];
.global .align 1 .b8 _ZN34_INTERNAL_af57fb83_4_k_cu_9e9f35e54cuda3std6ranges3__45__cpo5ssizeE[1];
.global .align 1 .b8 _ZN34_INTERNAL_af57fb83_4_k_cu_9e9f35e54cuda3std6ranges3__45__cpo8distanceE[1];
.global .align 1 .b8 _ZN34_INTERNAL_af57fb83_4_k_cu_9e9f35e56thrust24THRUST_300001_SM_1000_NS8cuda_cub3parE[1];
.global .align 1 .b8 _ZN34_INTERNAL_af57fb83_4_k_cu_9e9f35e56thrust24THRUST_300001_SM_1000_NS8cuda_cub10par_nosyncE[1];
.global .align 1 .b8 _ZN34_INTERNAL_af57fb83_4_k_cu_9e9f35e56thrust24THRUST_300001_SM_1000_NS6system6detail10sequential3seqE[1];
.global .align 1 .b8 _ZN34_INTERNAL_af57fb83_4_k_cu_9e9f35e56thrust24THRUST_300001_SM_1000_NS6system3cpp3parE[1];
.global .align 1 .b8 _ZN34_INTERNAL_af57fb83_4_k_cu_9e9f35e56thrust24THRUST_300001_SM_1000_NS12placeholders2_1E[1];
.global .align 1 .b8 _ZN34_INTERNAL_af57fb83_4_k_cu_9e9f35e56thrust24THRUST_300001_SM_1000_NS12placeholders2_2E[1];
.global .align 1 .b8 _ZN34_INTERNAL_af57fb83_4_k_cu_9e9f35e56thrust24THRUST_300001_SM_1000_NS12placeholders2_3E[1];
.global .align 1 .b8 _ZN34_INTERNAL_af57fb83_4_k_cu_9e9f35e56thrust24THRUST_300001_SM_1000_NS12placeholders2_4E[1];
.global .align 1 .b8 _ZN34_INTERNAL_af57fb83_4_k_cu_9e9f35e56thrust24THRUST_300001_SM_1000_NS12placeholders2_5E[1];
.global .align 1 .b8 _ZN34_INTERNAL_af57fb83_4_k_cu_9e9f35e56thrust24THRUST_300001_SM_1000_NS12placeholders2_6E[1];
.global .align 1 .b8 _ZN34_INTERNAL_af57fb83_4_k_cu_9e9f35e56thrust24THRUST_300001_SM_1000_NS12placeholders2_7E[1];
.global .align 1 .b8 _ZN34_INTERNAL_af57fb83_4_k_cu_9e9f35e56thrust24THRUST_300001_SM_1000_NS12placeholders2_8E[1];
.global .align 1 .b8 _ZN34_INTERNAL_af57fb83_4_k_cu_9e9f35e56thrust24THRUST_300001_SM_1000_NS12placeholders2_9E[1];
.global .align 1 .b8 _ZN34_INTERNAL_af57fb83_4_k_cu_9e9f35e56thrust24THRUST_300001_SM_1000_NS12placeholders3_10E[1];
.global .align 1 .b8 _ZN34_INTERNAL_af57fb83_4_k_cu_9e9f35e56thrust24THRUST_300001_SM_1000_NS3seqE[1];
.global .align 1 .b8 _ZN34_INTERNAL_af57fb83_4_k_cu_9e9f35e56thrust24THRUST_300001_SM_1000_NS6deviceE[1];

.visible .entry _ZN3cub18CUB_300001_SM_10006detail11EmptyKernelIvEEvv()
{


	ret;

}
	// .globl	_ZN3cub18CUB_300001_SM_10006detail8for_each13static_kernelINS2_12policy_hub_t12policy_500_tEmN6thrust24THRUST_300001_SM_1000_NS8cuda_cub20__uninitialized_fill7functorINS7_10device_ptrIyEEyEEEEvT0_T1_
.visible .entry _ZN3cub18CUB_300001_SM_10006detail8for_each13static_kernelINS2_12policy_hub_t12policy_500_tEmN6thrust24THRUST_300001_SM_1000_NS8cuda_cub20__uninitialized_fill7functorINS7_10device_ptrIyEEyEEEEvT0_T1_(
	.param .u64 _ZN3cub18CUB_300001_SM_10006detail8for_each13static_kernelINS2_12policy_hub_t12policy_500_tEmN6thrust24THRUST_300001_SM_1000_NS8cuda_cub20__uninitialized_fill7functorINS7_10device_ptrIyEEyEEEEvT0_T1__param_0,
	.param .align 8 .b8 _ZN3cub18CUB_300001_SM_10006detail8for_each13static_kernelINS2_12policy_hub_t12policy_500_tEmN6thrust24THRUST_300001_SM_1000_NS8cuda_cub20__uninitialized_fill7functorINS7_10device_ptrIyEEyEEEEvT0_T1__param_1[16]
)
.maxntid 256
{
	.reg .pred 	%p<4>;
	.reg .b32 	%r<5>;
	.reg .b64 	%rd<18>;

	ld.param.u64 	%rd6, [_ZN3cub18CUB_300001_SM_10006detail8for_each13static_kernelINS2_12policy_hub_t12policy_500_tEmN6thrust24THRUST_300001_SM_1000_NS8cuda_cub20__uninitialized_fill7functorINS7_10device_ptrIyEEyEEEEvT0_T1__param_1+8];
	ld.param.u64 	%rd5, [_ZN3cub18CUB_300001_SM_10006detail8for_each13static_kernelINS2_12policy_hub_t12policy_500_tEmN6thrust24THRUST_300001_SM_1000_NS8cuda_cub20__uninitialized_fill7functorINS7_10device_ptrIyEEyEEEEvT0_T1__param_1];
	ld.param.u64 	%rd7, [_ZN3cub18CUB_300001_SM_10006detail8for_each13static_kernelINS2_12policy_hub_t12policy_500_tEmN6thrust24THRUST_300001_SM_1000_NS8cuda_cub20__uninitialized_fill7functorINS7_10device_ptrIyEEyEEEEvT0_T1__param_0];
	mov.u32 	%r2, %ctaid.x;
	mul.wide.u32 	%rd1, %r2, 512;
	sub.s64 	%rd2, %rd7, %rd1;
	setp.lt.u64 	%p1, %rd2, 512;
	@%p1 bra 	$L__BB1_2;
	mov.u32 	%r4, %tid.x;
	cvta.to.global.u64 	%rd13, %rd5;
	cvt.u64.u32 	%rd14, %r4;
	add.s64 	%rd15, %rd1, %rd14;
	shl.b64 	%rd16, %rd15, 3;
	add.s64 	%rd17, %rd13, %rd16;
	st.global.u64 	[%rd17], %rd6;
	st.global.u64 	[%rd17+2048], %rd6;
	bra.uni 	$L__BB1_6;
$L__BB1_2:
	cvta.to.global.u64 	%rd8, %rd5;
	mov.u32 	%r1, %tid.x;
	cvt.u64.u32 	%rd9, %r1;
	setp.le.u64 	%p2, %rd2, %rd9;
	add.s64 	%rd10, %rd1, %rd9;
	shl.b64 	%rd11, %rd10, 3;
	add.s64 	%rd4, %rd8, %rd11;
	@%p2 bra 	$L__BB1_4;
	st.global.u64 	[%rd4], %rd6;
$L__BB1_4:
	add.s32 	%r3, %r1, 256;
	cvt.u64.u32 	%rd12, %r3;
	setp.le.u64 	%p3, %rd2, %rd12;
	@%p3 bra 	$L__BB1_6;
	st.global.u64 	[%rd4+2048], %rd6;
$L__BB1_6:
	ret;

}
	// .globl	_ZN3cub18CUB_300001_SM_10006detail6reduce28DeviceReduceSingleTileKernelINS2_10policy_hubIljN4cuda3std3__44plusIlEEE10Policy1000EN6thrust24THRUST_300001_SM_1000_NS18transform_iteratorI9is_numberNSD_6detail15normal_iteratorINSD_10device_ptrIyEEEEllEEPljS9_llNS7_10__identityEEEvT0_T1_T2_T3_T4_T6_
.visible .entry _ZN3cub18CUB_300001_SM_10006detail6reduce28DeviceReduceSingleTileKernelINS2_10policy_hubIljN4cuda3std3__44plusIlEEE10Policy1000EN6thrust24THRUST_300001_SM_1000_NS18transform_iteratorI9is_numberNSD_6detail15normal_iteratorINSD_10device_ptrIyEEEEllEEPljS9_llNS7_10__identityEEEvT0_T1_T2_T3_T4_T6_(
	.param .align 8 .b8 _ZN3cub18CUB_300001_SM_10006detail6reduce28DeviceReduceSingleTileKernelINS2_10policy_hubIljN4cuda3std3__44plusIlEEE10Policy1000EN6thrust24THRUST_300001_SM_1000_NS18transform_iteratorI9is_numberNSD_6detail15normal_iteratorINSD_10device_ptrIyEEEEllEEPljS9_llNS7_10__identityEEEvT0_T1_T2_T3_T4_T6__param_0[24],
	.param .u64 .ptr .align 1 _ZN3cub18CUB_300001_SM_10006detail6reduce28DeviceReduceSingleTileKernelINS2_10policy_hubIljN4cuda3std3__44plusIlEEE10Policy1000EN6thrust24THRUST_300001_SM_1000_NS18transform_iteratorI9is_numberNSD_6detail15normal_iteratorINSD_10device_ptrIyEEEEllEEPljS9_llNS7_10__identityEEEvT0_T1_T2_T3_T4_T6__param_1,
	.param .u32 _ZN3cub18CUB_300001_SM_10006detail6reduce28DeviceReduceSingleTileKernelINS2_10policy_hubIljN4cuda3std3__44plusIlEEE10Policy1000EN6thrust24THRUST_300001_SM_1000_NS18transform_iteratorI9is_numberNSD_6detail15normal_iteratorINSD_10device_ptrIyEEEEllEEPljS9_llNS7_10__identityEEEvT0_T1_T2_T3_T4_T6__param_2,
	.param .align 1 .b8 _ZN3cub18CUB_300001_SM_10006detail6reduce28DeviceReduceSingleTileKernelINS2_10policy_hubIljN4cuda3std3__44plusIlEEE10Policy1000EN6thrust24THRUST_300001_SM_1000_NS18transform_iteratorI9is_numberNSD_6detail15normal_iteratorINSD_10device_ptrIyEEEEllEEPljS9_llNS7_10__identityEEEvT0_T1_T2_T3_T4_T6__param_3[1],
	.param .u64 _ZN3cub18CUB_300001_SM_10006detail6reduce28DeviceReduceSingleTileKernelINS2_10policy_hubIljN4cuda3std3__44plusIlEEE10Policy1000EN6thrust24THRUST_300001_SM_1000_NS18transform_iteratorI9is_numberNSD_6detail15normal_iteratorINSD_10device_ptrIyEEEEllEEPljS9_llNS7_10__identityEEEvT0_T1_T2_T3_T4_T6__param_4,
	.param .align 1 .b8 _ZN3cub18CUB_300001_SM_10006detail6reduce28DeviceReduceSingleTileKernelINS2_10policy_hubIljN4cuda3std3__44plusIlEEE10Policy1000EN6thrust24THRUST_300001_SM_1000_NS18transform_iteratorI9is_numberNSD_6detail15normal_iteratorINSD_10device_ptrIyEEEEllEEPljS9_llNS7_10__identityEEEvT0_T1_T2_T3_T4_T6__param_5[1]
)
.maxntid 512
.minnctapersm 1
{
	.reg .pred 	%p<140>;
	.reg .b32 	%r<285>;
	.reg .b64 	%rd<581>;
	// demoted variable
	.shared .align 8 .b8 _ZZN3cub18CUB_300001_SM_10006detail6reduce28DeviceReduceSingleTileKernelINS2_10policy_hubIljN4cuda3std3__44plusIlEEE10Policy1000EN6thrust24THRUST_300001_SM_1000_NS18transform_iteratorI9is_numberNSD_6detail15normal_iteratorINSD_10device_ptrIyEEEEllEEPljS9_llNS7_10__identityEEEvT0_T1_T2_T3_T4_T6_E12temp_storage[152];
	ld.param.u64 	%rd53, [_ZN3cub18CUB_300001_SM_10006detail6reduce28DeviceReduceSingleTileKernelINS2_10policy_hubIljN4cuda3std3__44plusIlEEE10Policy1000EN6thrust24THRUST_300001_SM_1000_NS18transform_iteratorI9is_numberNSD_6detail15normal_iteratorINSD_10device_ptrIyEEEEllEEPljS9_llNS7_10__identityEEEvT0_T1_T2_T3_T4_T6__param_0+16];
	ld.param.u64 	%rd52, [_ZN3cub18CUB_300001_SM_10006detail6reduce28DeviceReduceSingleTileKernelINS2_10policy_hubIljN4cuda3std3__44plusIlEEE10Policy1000EN6thrust24THRUST_300001_SM_1000_NS18transform_iteratorI9is_numberNSD_6detail15normal_iteratorINSD_10device_ptrIyEEEEllEEPljS9_llNS7_10__identityEEEvT0_T1_T2_T3_T4_T6__param_0+8];
	ld.param.u64 	%rd51, [_ZN3cub18CUB_300001_SM_10006detail6reduce28DeviceReduceSingleTileKernelINS2_10policy_hubIljN4cuda3std3__44plusIlEEE10Policy1000EN6thrust24THRUST_300001_SM_1000_NS18transform_iteratorI9is_numberNSD_6detail15normal_iteratorINSD_10device_ptrIyEEEEllEEPljS9_llNS7_10__identityEEEvT0_T1_T2_T3_T4_T6__param_0];
	ld.param.u64 	%rd55, [_ZN3cub18CUB_300001_SM_10006detail6reduce28DeviceReduceSingleTileKernelINS2_10policy_hubIljN4cuda3std3__44plusIlEEE10Policy1000EN6thrust24THRUST_300001_SM_1000_NS18transform_iteratorI9is_numberNSD_6detail15normal_iteratorINSD_10device_ptrIyEEEEllEEPljS9_llNS7_10__identityEEEvT0_T1_T2_T3_T4_T6__param_1];
	ld.param.u32 	%r51, [_ZN3cub18CUB_300001_SM_10006detail6reduce28DeviceReduceSingleTileKernelINS2_10policy_hubIljN4cuda3std3__44plusIlEEE10Policy1000EN6thrust24THRUST_300001_SM_1000_NS18transform_iteratorI9is_numberNSD_6detail15normal_iteratorINSD_10device_ptrIyEEEEllEEPljS9_llNS7_10__identityEEEvT0_T1_T2_T3_T4_T6__param_2];
	ld.param.u64 	%rd54, [_ZN3cub18CUB_300001_SM_10006detail6reduce28DeviceReduceSingleTileKernelINS2_10policy_hubIljN4cuda3std3__44plusIlEEE10Policy1000EN6thrust24THRUST_300001_SM_1000_NS18transform_iteratorI9is_numberNSD_6detail15normal_iteratorINSD_10device_ptrIyEEEEllEEPljS9_llNS7_10__identityEEEvT0_T1_T2_T3_T4_T6__param_4];
	cvta.to.global.u64 	%rd1, %rd55;
	setp.ne.s32 	%p1, %r51, 0;
	@%p1 bra 	$L__BB2_3;
	mov.u32 	%r267, %tid.x;
	setp.ne.s32 	%p139, %r267, 0;
	@%p139 bra 	$L__BB2_52;
	st.global.u64 	[%rd1], %rd54;
	bra.uni 	$L__BB2_52;
$L__BB2_3:
	cvta.to.global.u64 	%rd2, %rd51;
	setp.gt.u32 	%p2, %r51, 3583;
	@%p2 bra 	$L__BB2_28;
	mov.u32 	%r1, %tid.x;
	setp.ge.u32 	%p67, %r1, %r51;
	mov.b64 	%rd568, 0;
	mov.u32 	%r271, %r1;
	@%p67 bra 	$L__BB2_6;
	mul.wide.u32 	%rd329, %r1, 8;
	add.s64 	%rd330, %rd2, %rd329;
	ld.global.u64 	%rd331, [%rd330];
	and.b64  	%rd332, %rd331, %rd53;
	setp.eq.s64 	%p68, %rd332, %rd52;
	selp.u64 	%rd568, 1, 0, %p68;
	add.s32 	%r271, %r1, 512;
$L__BB2_6:
	setp.ge.u32 	%p69, %r271, %r51;
	@%p69 bra 	$L__BB2_19;
	not.b32 	%r144, %r271;
	add.s32 	%r145, %r51, %r144;
	shr.u32 	%r146, %r145, 9;
	add.s32 	%r4, %r146, 1;
	and.b32  	%r5, %r4, 15;
	setp.lt.u32 	%p70, %r145, 7680;
	@%p70 bra 	$L__BB2_10;
	and.b32  	%r147, %r4, 16777200;
	neg.s32 	%r269, %r147;
	mul.wide.u32 	%rd334, %r271, 8;
	add.s64 	%rd335, %rd334, %rd2;
	add.s64 	%rd558, %rd335, 32768;
$L__BB2_9:
	.pragma "nounroll";
	ld.global.u64 	%rd336, [%rd558+-32768];
	and.b64  	%rd337, %rd336, %rd53;
	setp.eq.s64 	%p71, %rd337, %rd52;
	selp.u64 	%rd338, 1, 0, %p71;
	add.s64 	%rd339, %rd568, %rd338;
	ld.global.u64 	%rd340, [%rd558+-28672];
	and.b64  	%rd341, %rd340, %rd53;
	setp.eq.s64 	%p72, %rd341, %rd52;
	selp.u64 	%rd342, 1, 0, %p72;
	add.s64 	%rd343, %rd339, %rd342;
	ld.global.u64 	%rd344, [%rd558+-24576];
	and.b64  	%rd345, %rd344, %rd53;
	setp.eq.s64 	%p73, %rd345, %rd52;
	selp.u64 	%rd346, 1, 0, %p73;
	add.s64 	%rd347, %rd343, %rd346;
	ld.global.u64 	%rd348, [%rd558+-20480];
	and.b64  	%rd349, %rd348, %rd53;
	setp.eq.s64 	%p74, %rd349, %rd52;
	selp.u64 	%rd350, 1, 0, %p74;
	add.s64 	%rd351, %rd347, %rd350;
	ld.global.u64 	%rd352, [%rd558+-16384];
	and.b64  	%rd353, %rd352, %rd53;
	setp.eq.s64 	%p75, %rd353, %rd52;
	selp.u64 	%rd354, 1, 0, %p75;
	add.s64 	%rd355, %rd351, %rd354;
	ld.global.u64 	%rd356, [%rd558+-12288];
	and.b64  	%rd357, %rd356, %rd53;
	setp.eq.s64 	%p76, %rd357, %rd52;
	selp.u64 	%rd358, 1, 0, %p76;
	add.s64 	%rd359, %rd355, %rd358;
	ld.global.u64 	%rd360, [%rd558+-8192];
	and.b64  	%rd361, %rd360, %rd53;
	setp.eq.s64 	%p77, %rd361, %rd52;
	selp.u64 	%rd362, 1, 0, %p77;
	add.s64 	%rd363, %rd359, %rd362;
	ld.global.u64 	%rd364, [%rd558+-4096];
	and.b64  	%rd365, %rd364, %rd53;
	setp.eq.s64 	%p78, %rd365, %rd52;
	selp.u64 	%rd366, 1, 0, %p78;
	add.s64 	%rd367, %rd363, %rd366;
	ld.global.u64 	%rd368, [%rd558];
	and.b64  	%rd369, %rd368, %rd53;
	setp.eq.s64 	%p79, %rd369, %rd52;
	selp.u64 	%rd370, 1, 0, %p79;
	add.s64 	%rd371, %rd367, %rd370;
	ld.global.u64 	%rd372, [%rd558+4096];
	and.b64  	%rd373, %rd372, %rd53;
	setp.eq.s64 	%p80, %rd373, %rd52;
	selp.u64 	%rd374, 1, 0, %p80;
	add.s64 	%rd375, %rd371, %rd374;
	ld.global.u64 	%rd376, [%rd558+8192];
	and.b64  	%rd377, %rd376, %rd53;
	setp.eq.s64 	%p81, %rd377, %rd52;
	selp.u64 	%rd378, 1, 0, %p81;
	add.s64 	%rd379, %rd375, %rd378;
	ld.global.u64 	%rd380, [%rd558+12288];
	and.b64  	%rd381, %rd380, %rd53;
	setp.eq.s64 	%p82, %rd381, %rd52;
	selp.u64 	%rd382, 1, 0, %p82;
	add.s64 	%rd383, %rd379, %rd382;
	ld.global.u64 	%rd384, [%rd558+16384];
	and.b64  	%rd385, %rd384, %rd53;
	setp.eq.s64 	%p83, %rd385, %rd52;
	selp.u64 	%rd386, 1, 0, %p83;
	add.s64 	%rd387, %rd383, %rd386;
	ld.global.u64 	%rd388, [%rd558+20480];
	and.b64  	%rd389, %rd388, %rd53;
	setp.eq.s64 	%p84, %rd389, %rd52;
	selp.u64 	%rd390, 1, 0, %p84;
	add.s64 	%rd391, %rd387, %rd390;
	ld.global.u64 	%rd392, [%rd558+24576];
	and.b64  	%rd393, %rd392, %rd53;
	setp.eq.s64 	%p85, %rd393, %rd52;
	selp.u64 	%rd394, 1, 0, %p85;
	add.s64 	%rd395, %rd391, %rd394;
	ld.global.u64 	%rd396, [%rd558+28672];
	and.b64  	%rd397, %rd396, %rd53;
	setp.eq.s64 	%p86, %rd397, %rd52;
	selp.u64 	%rd398, 1, 0, %p86;
	add.s64 	%rd568, %rd395, %rd398;
	add.s32 	%r271, %r271, 8192;
	add.s32 	%r269, %r269, 16;
	add.s64 	%rd558, %rd558, 65536;
	setp.ne.s32 	%p87, %r269, 0;
	@%p87 bra 	$L__BB2_9;
$L__BB2_10:
	setp.eq.s32 	%p88, %r5, 0;
	@%p88 bra 	$L__BB2_19;
	and.b32  	%r12, %r4, 7;
	setp.lt.u32 	%p89, %r5, 8;
	@%p89 bra 	$L__BB2_13;
	mul.wide.u32 	%rd400, %r271, 8;
	add.s64 	%rd401, %rd2, %rd400;
	ld.global.u64 	%rd402, [%rd401];
	and.b64  	%rd403, %rd402, %rd53;
	setp.eq.s64 	%p90, %rd403, %rd52;
	selp.u64 	%rd404, 1, 0, %p90;
	add.s64 	%rd405, %rd568, %rd404;
	ld.global.u64 	%rd406, [%rd401+4096];
	and.b64  	%rd407, %rd406, %rd53;
	setp.eq.s64 	%p91, %rd407, %rd52;
	selp.u64 	%rd408, 1, 0, %p91;
	add.s64 	%rd409, %rd405, %rd408;
	ld.global.u64 	%rd410, [%rd401+8192];
	and.b64  	%rd411, %rd410, %rd53;
	setp.eq.s64 	%p92, %rd411, %rd52;
	selp.u64 	%rd412, 1, 0, %p92;
	add.s64 	%rd413, %rd409, %rd412;
	ld.global.u64 	%rd414, [%rd401+12288];
	and.b64  	%rd415, %rd414, %rd53;
	setp.eq.s64 	%p93, %rd415, %rd52;
	selp.u64 	%rd416, 1, 0, %p93;
	add.s64 	%rd417, %rd413, %rd416;
	ld.global.u64 	%rd418, [%rd401+16384];
	and.b64  	%rd419, %rd418, %rd53;
	setp.eq.s64 	%p94, %rd419, %rd52;
	selp.u64 	%rd420, 1, 0, %p94;
	add.s64 	%rd421, %rd417, %rd420;
	ld.global.u64 	%rd422, [%rd401+20480];
	and.b64  	%rd423, %rd422, %rd53;
	setp.eq.s64 	%p95, %rd423, %rd52;
	selp.u64 	%rd424, 1, 0, %p95;
	add.s64 	%rd425, %rd421, %rd424;
	ld.global.u64 	%rd426, [%rd401+24576];
	and.b64  	%rd427, %rd426, %rd53;
	setp.eq.s64 	%p96, %rd427, %rd52;
	selp.u64 	%rd428, 1, 0, %p96;
	add.s64 	%rd429, %rd425, %rd428;
	ld.global.u64 	%rd430, [%rd401+28672];
	and.b64  	%rd431, %rd430, %rd53;
	setp.eq.s64 	%p97, %rd431, %rd52;
	selp.u64 	%rd432, 1, 0, %p97;
	add.s64 	%rd568, %rd429, %rd432;
	add.s32 	%r271, %r271, 4096;
$L__BB2_13:
	setp.eq.s32 	%p98, %r12, 0;
	@%p98 bra 	$L__BB2_19;
	and.b32  	%r15, %r4, 3;
	setp.lt.u32 	%p99, %r12, 4;
	@%p99 bra 	$L__BB2_16;
	mul.wide.u32 	%rd434, %r271, 8;
	add.s64 	%rd435, %rd2, %rd434;
	ld.global.u64 	%rd436, [%rd435];
	and.b64  	%rd437, %rd436, %rd53;
	setp.eq.s64 	%p100, %rd437, %rd52;
	selp.u64 	%rd438, 1, 0, %p100;
	add.s64 	%rd439, %rd568, %rd438;
	ld.global.u64 	%rd440, [%rd435+4096];
	and.b64  	%rd441, %rd440, %rd53;
	setp.eq.s64 	%p101, %rd441, %rd52;
	selp.u64 	%rd442, 1, 0, %p101;
	add.s64 	%rd443, %rd439, %rd442;
	ld.global.u64 	%rd444, [%rd435+8192];
	and.b64  	%rd445, %rd444, %rd53;
	setp.eq.s64 	%p102, %rd445, %rd52;
	selp.u64 	%rd446, 1, 0, %p102;
	add.s64 	%rd447, %rd443, %rd446;
	ld.global.u64 	%rd448, [%rd435+12288];
	and.b64  	%rd449, %rd448, %rd53;
	setp.eq.s64 	%p103, %rd449, %rd52;
	selp.u64 	%rd450, 1, 0, %p103;
	add.s64 	%rd568, %rd447, %rd450;
	add.s32 	%r271, %r271, 2048;
$L__BB2_16:
	setp.eq.s32 	%p104, %r15, 0;
	@%p104 bra 	$L__BB2_19;
	mul.wide.u32 	%rd451, %r271, 8;
	add.s64 	%rd566, %rd2, %rd451;
	neg.s32 	%r274, %r15;
$L__BB2_18:
	.pragma "nounroll";
	ld.global.u64 	%rd452, [%rd566];
	and.b64  	%rd453, %rd452, %rd53;
	setp.eq.s64 	%p105, %rd453, %rd52;
	selp.u64 	%rd454, 1, 0, %p105;
	add.s64 	%rd568, %rd568, %rd454;
	add.s64 	%rd566, %rd566, 4096;
	add.s32 	%r274, %r274, 1;
	setp.ne.s32 	%p106, %r274, 0;
	@%p106 bra 	$L__BB2_18;
$L__BB2_19:
	setp.lt.u32 	%p107, %r51, 512;
	@%p107 bra 	$L__BB2_24;
	// begin inline asm
	mov.u32 %r211, %laneid;
	// end inline asm
	mov.b64 	{%r213, %r218}, %rd568;
	mov.b32 	%r219, 1;
	mov.b32 	%r260, 31;
	mov.b32 	%r261, -1;
	// begin inline asm
	shfl.sync.down.b32 %r212, %r213, %r219, %r260, %r261;
	// end inline asm
	// begin inline asm
	shfl.sync.down.b32 %r217, %r218, %r219, %r260, %r261;
	// end inline asm
	mov.b64 	%rd513, {%r212, %r217};
	setp.gt.s32 	%p131, %r211, 30;
	selp.b64 	%rd514, 0, %rd513, %p131;
	add.s64 	%rd515, %rd514, %rd568;
	mov.b64 	{%r223, %r228}, %rd515;
	mov.b32 	%r229, 2;
	// begin inline asm
	shfl.sync.down.b32 %r222, %r223, %r229, %r260, %r261;
	// end inline asm
	// begin inline asm
	shfl.sync.down.b32 %r227, %r228, %r229, %r260, %r261;
	// end inline asm
	mov.b64 	%rd516, {%r222, %r227};
	setp.gt.s32 	%p132, %r211, 29;
	selp.b64 	%rd517, 0, %rd516, %p132;
	add.s64 	%rd518, %rd517, %rd515;
	mov.b64 	{%r233, %r238}, %rd518;
	mov.b32 	%r239, 4;
	// begin inline asm
	shfl.sync.down.b32 %r232, %r233, %r239, %r260, %r261;
	// end inline asm
	// begin inline asm
	shfl.sync.down.b32 %r237, %r238, %r239, %r260, %r261;
	// end inline asm
	mov.b64 	%rd519, {%r232, %r237};
	setp.gt.s32 	%p133, %r211, 27;
	selp.b64 	%rd520, 0, %rd519, %p133;
	add.s64 	%rd521, %rd520, %rd518;
	mov.b64 	{%r243, %r248}, %rd521;
	mov.b32 	%r249, 8;
	// begin inline asm
	shfl.sync.down.b32 %r242, %r243, %r249, %r260, %r261;
	// end inline asm
	// begin inline asm
	shfl.sync.down.b32 %r247, %r248, %r249, %r260, %r261;
	// end inline asm
	mov.b64 	%rd522, {%r242, %r247};
	setp.gt.s32 	%p134, %r211, 23;
	selp.b64 	%rd523, 0, %rd522, %p134;
	add.s64 	%rd524, %rd523, %rd521;
	mov.b64 	{%r253, %r258}, %rd524;
	mov.b32 	%r259, 16;
	// begin inline asm
	shfl.sync.down.b32 %r252, %r253, %r259, %r260, %r261;
	// end inline asm
	// begin inline asm
	shfl.sync.down.b32 %r257, %r258, %r259, %r260, %r261;
	// end inline asm
	mov.b64 	%rd525, {%r252, %r257};
	setp.gt.s32 	%p135, %r211, 15;
	selp.b64 	%rd526, 0, %rd525, %p135;
	add.s64 	%rd580, %rd526, %rd524;
	setp.ne.s32 	%p136, %r211, 0;
	@%p136 bra 	$L__BB2_22;
	shr.u32 	%r262, %r1, 2;
	and.b32  	%r263, %r262, 248;
	mov.u32 	%r264, _ZZN3cub18CUB_300001_SM_10006detail6reduce28DeviceReduceSingleTileKernelINS2_10policy_hubIljN4cuda3std3__44plusIlEEE10Policy1000EN6thrust24THRUST_300001_SM_1000_NS18transform_iteratorI9is_numberNSD_6detail15normal_iteratorINSD_10device_ptrIyEEEEllEEPljS9_llNS7_10__identityEEEvT0_T1_T2_T3_T4_T6_E12temp_storage;
	add.s32 	%r265, %r264, %r263;
	st.shared.u64 	[%r265+16], %rd580;
$L__BB2_22:
	bar.sync 	0;
	setp.ne.s32 	%p137, %r1, 0;
	@%p137 bra 	$L__BB2_50;
	ld.shared.u64 	%rd527, [_ZZN3cub18CUB_300001_SM_10006detail6reduce28DeviceReduceSingleTileKernelINS2_10policy_hubIljN4cuda3std3__44plusIlEEE10Policy1000EN6thrust24THRUST_300001_SM_1000_NS18transform_iteratorI9is_numberNSD_6detail15normal_iteratorINSD_10device_ptrIyEEEEllEEPljS9_llNS7_10__identityEEEvT0_T1_T2_T3_T4_T6_E12temp_storage+24];
	add.s64 	%rd528, %rd527, %rd580;
	ld.shared.u64 	%rd529, [_ZZN3cub18CUB_300001_SM_10006detail6reduce28DeviceReduceSingleTileKernelINS2_10policy_hubIljN4cuda3std3__44plusIlEEE10Policy1000EN6thrust24THRUST_300001_SM_1000_NS18transform_iteratorI9is_numberNSD_6detail15normal_iteratorINSD_10device_ptrIyEEEEllEEPljS9_llNS7_10__identityEEEvT0_T1_T2_T3_T4_T6_E12temp_storage+32];
	add.s64 	%rd530, %rd528, %rd529;
	ld.shared.u64 	%rd531, [_ZZN3cub18CUB_300001_SM_10006detail6reduce28DeviceReduceSingleTileKernelINS2_10policy_hubIljN4cuda3std3__44plusIlEEE10Policy1000EN6thrust24THRUST_300001_SM_1000_NS18transform_iteratorI9is_numberNSD_6detail15normal_iteratorINSD_10device_ptrIyEEEEllEEPljS9_llNS7_10__identityEEEvT0_T1_T2_T3_T4_T6_E12temp_storage+40];
	add.s64 	%rd532, %rd530, %rd531;
	ld.shared.u64 	%rd533, [_ZZN3cub18CUB_300001_SM_10006detail6reduce28DeviceReduceSingleTileKernelINS2_10policy_hubIljN4cuda3std3__44plusIlEEE10Policy1000EN6thrust24THRUST_300001_SM_1000_NS18transform_iteratorI9is_numberNSD_6detail15normal_iteratorINSD_10device_ptrIyEEEEllEEPljS9_llNS7_10__identityEEEvT0_T1_T2_T3_T4_T6_E12temp_storage+48];
	add.s64 	%rd534, %rd532, %rd533;
	ld.shared.u64 	%rd535, [_ZZN3cub18CUB_300001_SM_10006detail6reduce28DeviceReduceSingleTileKernelINS2_10policy_hubIljN4cuda3std3__44plusIlEEE10Policy1000EN6thrust24THRUST_300001_SM_1000_NS18transform_iteratorI9is_numberNSD_6detail15normal_iteratorINSD_10device_ptrIyEEEEllEEPljS9_llNS7_10__identityEEEvT0_T1_T2_T3_T4_T6_E12temp_storage+56];
	add.s64 	%rd536, %rd534, %rd535;
	ld.shared.u64 	%rd537, [_ZZN3cub18CUB_300001_SM_10006detail6reduce28DeviceReduceSingleTileKernelINS2_10policy_hubIljN4cuda3std3__44plusIlEEE10Policy1000EN6thrust24THRUST_300001_SM_1000_NS18transform_iteratorI9is_numberNSD_6detail15normal_iteratorINSD_10device_ptrIyEEEEllEEPljS9_llNS7_10__identityEEEvT0_T1_T2_T3_T4_T6_E12temp_storage+64];
	add.s64 	%rd538, %rd536, %rd537;
	ld.shared.u64 	%rd539, [_ZZN3cub18CUB_300001_SM_10006detail6reduce28DeviceReduceSingleTileKernelINS2_10policy_hubIljN4cuda3std3__44plusIlEEE10Policy1000EN6thrust24THRUST_300001_SM_1000_NS18transform_iteratorI9is_numberNSD_6detail15normal_iteratorINSD_10device_ptrIyEEEEllEEPljS9_llNS7_10__identityEEEvT0_T1_T2_T3_T4_T6_E12temp_storage+72];
	add.s64 	%rd540, %rd538, %rd539;
	ld.shared.u64 	%rd541, [_ZZN3cub18CUB_300001_SM_10006detail6reduce28DeviceReduceSingleTileKernelINS2_10policy_hubIljN4cuda3std3__44plusIlEEE10Policy1000EN6thrust24THRUST_300001_SM_1000_NS18transform_iteratorI9is_numberNSD_6detail15normal_iteratorINSD_10device_ptrIyEEEEllEEPljS9_llNS7_10__identityEEEvT0_T1_T2_T3_T4_T6_E12temp_storage+80];
	add.s64 	%rd542, %rd540, %rd541;
	ld.shared.u64 	%rd543, [_ZZN3cub18CUB_300001_SM_10006detail6reduce28DeviceReduceSingleTileKernelINS2_10policy_hubIljN4cuda3std3__44plusIlEEE10Policy1000EN6thrust24THRUST_300001_SM_1000_NS18transform_iteratorI9is_numberNSD_6detail15normal_iteratorINSD_10device_ptrIyEEEEllEEPljS9_llNS7_10__identityEEEvT0_T1_T2_T3_T4_T6_E12temp_storage+88];
	add.s64 	%rd544, %rd542, %rd543;
	ld.shared.u64 	%rd545, [_ZZN3cub18CUB_300001_SM_10006detail6reduce28DeviceReduceSingleTileKernelINS2_10policy_hubIljN4cuda3std3__44plusIlEEE10Policy1000EN6thrust24THRUST_300001_SM_1000_NS18transform_iteratorI9is_numberNSD_6detail15normal_iteratorINSD_10device_ptrIyEEEEllEEPljS9_llNS7_10__identityEEEvT0_T1_T2_T3_T4_T6_E12temp_storage+96];
	add.s64 	%rd546, %rd544, %rd545;
	ld.shared.u64 	%rd547, [_ZZN3cub18CUB_300001_SM_10006detail6reduce28DeviceReduceSingleTileKernelINS2_10policy_hubIljN4cuda3std3__44plusIlEEE10Policy1000EN6thrust24THRUST_300001_SM_1000_NS18transform_iteratorI9is_numberNSD_6detail15normal_iteratorINSD_10device_ptrIyEEEEllEEPljS9_llNS7_10__identityEEEvT0_T1_T2_T3_T4_T6_E12temp_storage+104];
	add.s64 	%rd548, %rd546, %rd547;
	ld.shared.u64 	%rd549, [_ZZN3cub18CUB_300001_SM_10006detail6reduce28DeviceReduceSingleTileKernelINS2_10policy_hubIljN4cuda3std3__44plusIlEEE10Policy1000EN6thrust24THRUST_300001_SM_1000_NS18transform_iteratorI9is_numberNSD_6detail15normal_iteratorINSD_10device_ptrIyEEEEllEEPljS9_llNS7_10__identityEEEvT0_T1_T2_T3_T4_T6_E12temp_storage+112];
	add.s64 	%rd550, %rd548, %rd549;
	ld.shared.u64 	%rd551, [_ZZN3cub18CUB_300001_SM_10006detail6reduce28DeviceReduceSingleTileKernelINS2_10policy_hubIljN4cuda3std3__44plusIlEEE10Policy1000EN6thrust24THRUST_300001_SM_1000_NS18transform_iteratorI9is_numberNSD_6detail15normal_iteratorINSD_10device_ptrIyEEEEllEEPljS9_llNS7_10__identityEEEvT0_T1_T2_T3_T4_T6_E12temp_storage+120];
	add.s64 	%rd552, %rd550, %rd551;
	ld.shared.u64 	%rd553, [_ZZN3cub18CUB_300001_SM_10006detail6reduce28DeviceReduceSingleTileKernelINS2_10policy_hubIljN4cuda3std3__44plusIlEEE10Policy1000EN6thrust24THRUST_300001_SM_1000_NS18transform_iteratorI9is_numberNSD_6detail15normal_iteratorINSD_10device_ptrIyEEEEllEEPljS9_llNS7_10__identityEEEvT0_T1_T2_T3_T4_T6_E12temp_storage+128];
	add.s64 	%rd554, %rd552, %rd553;
	ld.shared.u64 	%rd555, [_ZZN3cub18CUB_300001_SM_10006detail6reduce28DeviceReduceSingleTileKernelINS2_10policy_hubIljN4cuda3std3__44plusIlEEE10Policy1000EN6thrust24THRUST_300001_SM_1000_NS18transform_iteratorI9is_numberNSD_6detail15normal_iteratorINSD_10device_ptrIyEEEEllEEPljS9_llNS7_10__identityEEEvT0_T1_T2_T3_T4_T6_E12temp_storage+136];
	add.s64 	%rd580, %rd554, %rd555;
	bra.uni 	$L__BB2_50;
$L__BB2_24:
	// begin inline asm
	mov.u32 %r148, %laneid;
	// end inline asm
	and.b32  	%r199, %r1, 992;
	add.s32 	%r200, %r199, 32;
	setp.gt.u32 	%p108, %r200, %r51;
	not.b32 	%r201, %r199;
	add.s32 	%r202, %r51, %r201;
	selp.b32 	%r197, %r202, 31, %p108;
	mov.b64 	{%r150, %r155}, %rd568;
	mov.b32 	%r156, 1;
	mov.b32 	%r198, -1;
	// begin inline asm
	shfl.sync.down.b32 %r149, %r150, %r156, %r197, %r198;
	// end inline asm
	// begin inline asm
	shfl.sync.down.b32 %r154, %r155, %r156, %r197, %r198;
	// end inline asm
	mov.b64 	%rd455, {%r149, %r154};
	setp.lt.s32 	%p109, %r148, %r197;
	selp.b64 	%rd456, %rd455, 0, %p109;
	add.s64 	%rd457, %rd456, %rd568;
	mov.b64 	{%r160, %r165}, %rd457;
	mov.b32 	%r166, 2;
	// begin inline asm
	shfl.sync.down.b32 %r159, %r160, %r166, %r197, %r198;
	// end inline asm
	// begin inline asm
	shfl.sync.down.b32 %r164, %r165, %r166, %r197, %r198;
	// end inline asm
	mov.b64 	%rd458, {%r159, %r164};
	add.s32 	%r203, %r148, 2;
	setp.gt.s32 	%p110, %r203, %r197;
	selp.b64 	%rd459, 0, %rd458, %p110;
	add.s64 	%rd460, %rd459, %rd457;
	mov.b64 	{%r170, %r175}, %rd460;
	mov.b32 	%r176, 4;
	// begin inline asm
	shfl.sync.down.b32 %r169, %r170, %r176, %r197, %r198;
	// end inline asm
	// begin inline asm
	shfl.sync.down.b32 %r174, %r175, %r176, %r197, %r198;
	// end inline asm
	mov.b64 	%rd461, {%r169, %r174};
	add.s32 	%r204, %r148, 4;
	setp.gt.s32 	%p111, %r204, %r197;
	selp.b64 	%rd462, 0, %rd461, %p111;
	add.s64 	%rd463, %rd462, %rd460;
	mov.b64 	{%r180, %r185}, %rd463;
	mov.b32 	%r186, 8;
	// begin inline asm
	shfl.sync.down.b32 %r179, %r180, %r186, %r197, %r198;
	// end inline asm
	// begin inline asm
	shfl.sync.down.b32 %r184, %r185, %r186, %r197, %r198;
	// end inline asm
	mov.b64 	%rd464, {%r179, %r184};
	add.s32 	%r205, %r148, 8;
	setp.gt.s32 	%p112, %r205, %r197;
	selp.b64 	%rd465, 0, %rd464, %p112;
	add.s64 	%rd466, %rd465, %rd463;
	mov.b64 	{%r190, %r195}, %rd466;
	mov.b32 	%r196, 16;
	// begin inline asm
	shfl.sync.down.b32 %r189, %r190, %r196, %r197, %r198;
	// end inline asm
	// begin inline asm
	shfl.sync.down.b32 %r194, %r195, %r196, %r197, %r198;
	// end inline asm
	mov.b64 	%rd467, {%r189, %r194};
	add.s32 	%r206, %r148, 16;
	setp.gt.s32 	%p113, %r206, %r197;
	selp.b64 	%rd468, 0, %rd467, %p113;
	add.s64 	%rd580, %rd468, %rd466;
	setp.ne.s32 	%p114, %r148, 0;
	@%p114 bra 	$L__BB2_26;
	shr.u32 	%r207, %r1, 2;
	and.b32  	%r208, %r207, 248;
	mov.u32 	%r209, _ZZN3cub18CUB_300001_SM_10006detail6reduce28DeviceReduceSingleTileKernelINS2_10policy_hubIljN4cuda3std3__44plusIlEEE10Policy1000EN6thrust24THRUST_300001_SM_1000_NS18transform_iteratorI9is_numberNSD_6detail15normal_iteratorINSD_10device_ptrIyEEEEllEEPljS9_llNS7_10__identityEEEvT0_T1_T2_T3_T4_T6_E12temp_storage;
	add.s32 	%r210, %r209, %r208;
	st.shared.u64 	[%r210+16], %rd580;
$L__BB2_26:
	bar.sync 	0;
	setp.ne.s32 	%p115, %r1, 0;
	@%p115 bra 	$L__BB2_50;
	setp.gt.u32 	%p116, %r51, 32;
	ld.shared.u64 	%rd469, [_ZZN3cub18CUB_300001_SM_10006detail6reduce28DeviceReduceSingleTileKernelINS2_10policy_hubIljN4cuda3std3__44plusIlEEE10Policy1000EN6thrust24THRUST_300001_SM_1000_NS18transform_iteratorI9is_numberNSD_6detail15normal_iteratorINSD_10device_ptrIyEEEEllEEPljS9_llNS7_10__identityEEEvT0_T1_T2_T3_T4_T6_E12temp_storage+24];
	selp.b64 	%rd470, %rd469, 0, %p116;
	add.s64 	%rd471, %rd470, %rd580;
	setp.gt.u32 	%p117, %r51, 64;
	ld.shared.u64 	%rd472, [_ZZN3cub18CUB_300001_SM_10006detail6reduce28DeviceReduceSingleTileKernelINS2_10policy_hubIljN4cuda3std3__44plusIlEEE10Policy1000EN6thrust24THRUST_300001_SM_1000_NS18transform_iteratorI9is_numberNSD_6detail15normal_iteratorINSD_10device_ptrIyEEEEllEEPljS9_llNS7_10__identityEEEvT0_T1_T2_T3_T4_T6_E12temp_storage+32];
	selp.b64 	%rd473, %rd472, 0, %p117;
	add.s64 	%rd474, %rd471, %rd473;
	setp.gt.u32 	%p118, %r51, 96;
	ld.shared.u64 	%rd475, [_ZZN3cub18CUB_300001_SM_10006detail6reduce28DeviceReduceSingleTileKernelINS2_10policy_hubIljN4cuda3std3__44plusIlEEE10Policy1000EN6thrust24THRUST_300001_SM_1000_NS18transform_iteratorI9is_numberNSD_6detail15normal_iteratorINSD_10device_ptrIyEEEEllEEPljS9_llNS7_10__identityEEEvT0_T1_T2_T3_T4_T6_E12temp_storage+40];
	selp.b64 	%rd476, %rd475, 0, %p118;
	add.s64 	%rd477, %rd474, %rd476;
	setp.gt.u32 	%p119, %r51, 128;
	ld.shared.u64 	%rd478, [_ZZN3cub18CUB_300001_SM_10006detail6reduce28DeviceReduceSingleTileKernelINS2_10policy_hubIljN4cuda3std3__44plusIlEEE10Policy1000EN6thrust24THRUST_300001_SM_1000_NS18transform_iteratorI9is_numberNSD_6detail15normal_iteratorINSD_10device_ptrIyEEEEllEEPljS9_llNS7_10__identityEEEvT0_T1_T2_T3_T4_T6_E12temp_storage+48];
	selp.b64 	%rd479, %rd478, 0, %p119;
	add.s64 	%rd480, %rd477, %rd479;
	setp.gt.u32 	%p120, %r51, 160;
	ld.shared.u64 	%rd481, [_ZZN3cub18CUB_300001_SM_10006detail6reduce28DeviceReduceSingleTileKernelINS2_10policy_hubIljN4cuda3std3__44plusIlEEE10Policy1000EN6thrust24THRUST_300001_SM_1000_NS18transform_iteratorI9is_numberNSD_6detail15normal_iteratorINSD_10device_ptrIyEEEEllEEPljS9_llNS7_10__identityEEEvT0_T1_T2_T3_T4_T6_E12temp_storage+56];
	selp.b64 	%rd482, %rd481, 0, %p120;
	add.s64 	%rd483, %rd480, %rd482;
	setp.gt.u32 	%p121, %r51, 192;
	ld.shared.u64 	%rd484, [_ZZN3cub18CUB_300001_SM_10006detail6reduce28DeviceReduceSingleTileKernelINS2_10policy_hubIljN4cuda3std3__44plusIlEEE10Policy1000EN6thrust24THRUST_300001_SM_1000_NS18transform_iteratorI9is_numberNSD_6detail15normal_iteratorINSD_10device_ptrIyEEEEllEEPljS9_llNS7_10__identityEEEvT0_T1_T2_T3_T4_T6_E12temp_storage+64];
	selp.b64 	%rd485, %rd484, 0, %p121;
	add.s64 	%rd486, %rd483, %rd485;
	setp.gt.u32 	%p122, %r51, 224;
	ld.shared.u64 	%rd487, [_ZZN3cub18CUB_300001_SM_10006detail6reduce28DeviceReduceSingleTileKernelINS2_10policy_hubIljN4cuda3std3__44plusIlEEE10Policy1000EN6thrust24THRUST_300001_SM_1000_NS18transform_iteratorI9is_numberNSD_6detail15normal_iteratorINSD_10device_ptrIyEEEEllEEPljS9_llNS7_10__identityEEEvT0_T1_T2_T3_T4_T6_E12temp_storage+72];
	selp.b64 	%rd488, %rd487, 0, %p122;
	add.s64 	%rd489, %rd486, %rd488;
	setp.gt.u32 	%p123, %r51, 256;
	ld.shared.u64 	%rd490, [_ZZN3cub18CUB_300001_SM_10006detail6reduce28DeviceReduceSingleTileKernelINS2_10policy_hubIljN4cuda3std3__44plusIlEEE10Policy1000EN6thrust24THRUST_300001_SM_1000_NS18transform_iteratorI9is_numberNSD_6detail15normal_iteratorINSD_10device_ptrIyEEEEllEEPljS9_llNS7_10__identityEEEvT0_T1_T2_T3_T4_T6_E12temp_storage+80];
	selp.b64 	%rd491, %rd490, 0, %p123;
	add.s64 	%rd492, %rd489, %rd491;
	setp.gt.u32 	%p124, %r51, 288;
	ld.shared.u64 	%rd493, [_ZZN3cub18CUB_300001_SM_10006detail6reduce28DeviceReduceSingleTileKernelINS2_10policy_hubIljN4cuda3std3__44plusIlEEE10Policy1000EN6thrust24THRUST_300001_SM_1000_NS18transform_iteratorI9is_numberNSD_6detail15normal_iteratorINSD_10device_ptrIyEEEEllEEPljS9_llNS7_10__identityEEEvT0_T1_T2_T3_T4_T6_E12temp_storage+88];
	selp.b64 	%rd494, %rd493, 0, %p124;
	add.s64 	%rd495, %rd492, %rd494;
	setp.gt.u32 	%p125, %r51, 320;
	ld.shared.u64 	%rd496, [_ZZN3cub18CUB_300001_SM_10006detail6reduce28DeviceReduceSingleTileKernelINS2_10policy_hubIljN4cuda3std3__44plusIlEEE10Policy1000EN6thrust24THRUST_300001_SM_1000_NS18transform_iteratorI9is_numberNSD_6detail15normal_iteratorINSD_10device_ptrIyEEEEllEEPljS9_llNS7_10__identityEEEvT0_T1_T2_T3_T4_T6_E12temp_storage+96];
	selp.b64 	%rd497, %rd496, 0, %p125;
	add.s64 	%rd498, %rd495, %rd497;
	setp.gt.u32 	%p126, %r51, 352;
	ld.shared.u64 	%rd499, [_ZZN3cub18CUB_300001_SM_10006detail6reduce28DeviceReduceSingleTileKernelINS2_10policy_hubIljN4cuda3std3__44plusIlEEE10Policy1000EN6thrust24THRUST_300001_SM_1000_NS18transform_iteratorI9is_numberNSD_6detail15normal_iteratorINSD_10device_ptrIyEEEEllEEPljS9_llNS7_10__identityEEEvT0_T1_T2_T3_T4_T6_E12temp_storage+104];
	selp.b64 	%rd500, %rd499, 0, %p126;
	add.s64 	%rd501, %rd498, %rd500;
	setp.gt.u32 	%p127, %r51, 384;
	ld.shared.u64 	%rd502, [_ZZN3cub18CUB_300001_SM_10006detail6reduce28DeviceReduceSingleTileKernelINS2_10policy_hubIljN4cuda3std3__44plusIlEEE10Policy1000EN6thrust24THRUST_300001_SM_1000_NS18transform_iteratorI9is_numberNSD_6detail15normal_iteratorINSD_10device_ptrIyEEEEllEEPljS9_llNS7_10__identityEEEvT0_T1_T2_T3_T4_T6_E12temp_storage+112];
	selp.b64 	%rd503, %rd502, 0, %p127;
	add.s64 	%rd504, %rd501, %rd503;
	setp.gt.u32 	%p128, %r51, 416;
	ld.shared.u64 	%rd505, [_ZZN3cub18CUB_300001_SM_10006detail6reduce28DeviceReduceSingleTileKernelINS2_10policy_hubIljN4cuda3std3__44plusIlEEE10Policy1000EN6thrust24THRUST_300001_SM_1000_NS18transform_iteratorI9is_numberNSD_6detail15normal_iteratorINSD_10device_ptrIyEEEEllEEPljS9_llNS7_10__identityEEEvT0_T1_T2_T3_T4_T6_E12temp_storage+120];
	selp.b64 	%rd506, %rd505, 0, %p128;
	add.s64 	%rd507, %rd504, %rd506;
	setp.gt.u32 	%p129, %r51, 448;
	ld.shared.u64 	%rd508, [_ZZN3cub18CUB_300001_SM_10006detail6reduce28DeviceReduceSingleTileKernelINS2_10policy_hubIljN4cuda3std3__44plusIlEEE10Policy1000EN6thrust24THRUST_300001_SM_1000_NS18transform_iteratorI9is_numberNSD_6detail15normal_iteratorINSD_10device_ptrIyEEEEllEEPljS9_llNS7_10__identityEEEvT0_T1_T2_T3_T4_T6_E12temp_storage+128];
	selp.b64 	%rd509, %rd508, 0, %p129;
	add.s64 	%rd510, %rd507, %rd509;
	setp.gt.u32 	%p130, %r51, 480;
	ld.shared.u64 	%rd511, [_ZZN3cub18CUB_300001_SM_10006detail6reduce28DeviceReduceSingleTileKernelINS2_10policy_hubIljN4cuda3std3__44plusIlEEE10Policy1000EN6thrust24THRUST_300001_SM_1000_NS18transform_iteratorI9is_numberNSD_6detail15normal_iteratorINSD_10device_ptrIyEEEEllEEPljS9_llNS7_10__identityEEEvT0_T1_T2_T3_T4_T6_E12temp_storage+136];
	selp.b64 	%rd512, %rd511, 0, %p130;
	add.s64 	%rd580, %rd510, %rd512;
	bra.uni 	$L__BB2_50;
$L__BB2_28:
	mov.u32 	%r21, %tid.x;
	mul.wide.u32 	%rd56, %r21, 8;
	add.s64 	%rd30, %rd2, %rd56;
	ld.global.u64 	%rd57, [%rd30];
	and.b64  	%rd58, %rd57, %rd53;
	setp.eq.s64 	%p3, %rd58, %rd52;
	selp.u64 	%rd59, 1, 0, %p3;
	ld.global.u64 	%rd60, [%rd30+4096];
	and.b64  	%rd61, %rd60, %rd53;
	setp.eq.s64 	%p4, %rd61, %rd52;
	selp.u64 	%rd62, 1, 0, %p4;
	ld.global.u64 	%rd63, [%rd30+8192];
	and.b64  	%rd64, %rd63, %rd53;
	setp.eq.s64 	%p5, %rd64, %rd52;
	selp.u64 	%rd65, 1, 0, %p5;
	ld.global.u64 	%rd66, [%rd30+12288];
	and.b64  	%rd67, %rd66, %rd53;
	setp.eq.s64 	%p6, %rd67, %rd52;
	selp.u64 	%rd68, 1, 0, %p6;
	ld.global.u64 	%rd69, [%rd30+16384];
	and.b64  	%rd70, %rd69, %rd53;
	setp.eq.s64 	%p7, %rd70, %rd52;
	selp.u64 	%rd71, 1, 0, %p7;
	ld.global.u64 	%rd72, [%rd30+20480];
	and.b64  	%rd73, %rd72, %rd53;
	setp.eq.s64 	%p8, %rd73, %rd52;
	selp.u64 	%rd74, 1, 0, %p8;
	ld.global.u64 	%rd75, [%rd30+24576];
	and.b64  	%rd76, %rd75, %rd53;
	setp.eq.s64 	%p9, %rd76, %rd52;
	selp.u64 	%rd77, 1, 0, %p9;
	add.s64 	%rd78, %rd62, %rd59;
	add.s64 	%rd79, %rd78, %rd65;
	add.s64 	%rd80, %rd79, %rd68;
	add.s64 	%rd81, %rd80, %rd71;
	add.s64 	%rd82, %rd81, %rd74;
	add.s64 	%rd579, %rd82, %rd77;
	add.s32 	%r22, %r51, -3584;
	setp.lt.u32 	%p10, %r22, 3584;
	mov.b32 	%r276, 3584;
	@%p10 bra 	$L__BB2_32;
	mov.b32 	%r276, 3584;
$L__BB2_30:
	mul.wide.u32 	%rd83, %r276, 8;
	add.s64 	%rd84, %rd30, %rd83;
	ld.global.u64 	%rd85, [%rd84];
	and.b64  	%rd86, %rd85, %rd53;
	setp.eq.s64 	%p11, %rd86, %rd52;
	selp.u64 	%rd87, 1, 0, %p11;
	ld.global.u64 	%rd88, [%rd84+4096];
	and.b64  	%rd89, %rd88, %rd53;
	setp.eq.s64 	%p12, %rd89, %rd52;
	selp.u64 	%rd90, 1, 0, %p12;
	ld.global.u64 	%rd91, [%rd84+8192];
	and.b64  	%rd92, %rd91, %rd53;
	setp.eq.s64 	%p13, %rd92, %rd52;
	selp.u64 	%rd93, 1, 0, %p13;
	ld.global.u64 	%rd94, [%rd84+12288];
	and.b64  	%rd95, %rd94, %rd53;
	setp.eq.s64 	%p14, %rd95, %rd52;
	selp.u64 	%rd96, 1, 0, %p14;
	ld.global.u64 	%rd97, [%rd84+16384];
	and.b64  	%rd98, %rd97, %rd53;
	setp.eq.s64 	%p15, %rd98, %rd52;
	selp.u64 	%rd99, 1, 0, %p15;
	ld.global.u64 	%rd100, [%rd84+20480];
	and.b64  	%rd101, %rd100, %rd53;
	setp.eq.s64 	%p16, %rd101, %rd52;
	selp.u64 	%rd102, 1, 0, %p16;
	ld.global.u64 	%rd103, [%rd84+24576];
	and.b64  	%rd104, %rd103, %rd53;
	setp.eq.s64 	%p17, %rd104, %rd52;
	selp.u64 	%rd105, 1, 0, %p17;
	add.s64 	%rd106, %rd579, %rd87;
	add.s64 	%rd107, %rd106, %rd90;
	add.s64 	%rd108, %rd107, %rd93;
	add.s64 	%rd109, %rd108, %rd96;
	add.s64 	%rd110, %rd109, %rd99;
	add.s64 	%rd111, %rd110, %rd102;
	add.s64 	%rd579, %rd111, %rd105;
	sub.s32 	%r54, %r51, %r276;
	setp.lt.u32 	%p18, %r54, 3584;
	@%p18 bra 	$L__BB2_46;
	add.s32 	%r276, %r276, 3584;
	setp.le.u32 	%p19, %r276, %r22;
	@%p19 bra 	$L__BB2_30;
$L__BB2_32:
	setp.le.u32 	%p20, %r51, %r276;
	sub.s32 	%r55, %r51, %r276;
	setp.ge.s32 	%p21, %r21, %r55;
	or.pred  	%p22, %p20, %p21;
	@%p22 bra 	$L__BB2_46;
	not.b32 	%r57, %r21;
	add.s32 	%r58, %r51, %r57;
	sub.s32 	%r59, %r58, %r276;
	shr.u32 	%r60, %r59, 9;
	add.s32 	%r26, %r60, 1;
	and.b32  	%r27, %r26, 15;
	setp.lt.u32 	%p23, %r59, 7680;
	mov.u32 	%r281, %r21;
	@%p23 bra 	$L__BB2_37;
	or.b32  	%r279, %r21, 4096;
	add.s32 	%r278, %r21, %r276;
	and.b32  	%r61, %r26, 16777200;
	neg.s32 	%r277, %r61;
$L__BB2_35:
	.pragma "nounroll";
	mul.wide.u32 	%rd113, %r278, 8;
	add.s64 	%rd114, %rd2, %rd113;
	ld.global.u64 	%rd115, [%rd114];
	and.b64  	%rd116, %rd115, %rd53;
	setp.eq.s64 	%p24, %rd116, %rd52;
	selp.u64 	%rd117, 1, 0, %p24;
	add.s64 	%rd118, %rd579, %rd117;
	add.s32 	%r62, %r278, 512;
	mul.wide.u32 	%rd119, %r62, 8;
	add.s64 	%rd120, %rd2, %rd119;
	ld.global.u64 	%rd121, [%rd120];
	and.b64  	%rd122, %rd121, %rd53;
	setp.eq.s64 	%p25, %rd122, %rd52;
	selp.u64 	%rd123, 1, 0, %p25;
	add.s64 	%rd124, %rd118, %rd123;
	add.s32 	%r63, %r278, 1024;
	mul.wide.u32 	%rd125, %r63, 8;
	add.s64 	%rd126, %rd2, %rd125;
	ld.global.u64 	%rd127, [%rd126];
	and.b64  	%rd128, %rd127, %rd53;
	setp.eq.s64 	%p26, %rd128, %rd52;
	selp.u64 	%rd129, 1, 0, %p26;
	add.s64 	%rd130, %rd124, %rd129;
	add.s32 	%r64, %r278, 1536;
	mul.wide.u32 	%rd131, %r64, 8;
	add.s64 	%rd132, %rd2, %rd131;
	ld.global.u64 	%rd133, [%rd132];
	and.b64  	%rd134, %rd133, %rd53;
	setp.eq.s64 	%p27, %rd134, %rd52;
	selp.u64 	%rd135, 1, 0, %p27;
	add.s64 	%rd136, %rd130, %rd135;
	add.s32 	%r65, %r278, 2048;
	mul.wide.u32 	%rd137, %r65, 8;
	add.s64 	%rd138, %rd2, %rd137;
	ld.global.u64 	%rd139, [%rd138];
	and.b64  	%rd140, %rd139, %rd53;
	setp.eq.s64 	%p28, %rd140, %rd52;
	selp.u64 	%rd141, 1, 0, %p28;
	add.s64 	%rd142, %rd136, %rd141;
	add.s32 	%r66, %r278, 2560;
	mul.wide.u32 	%rd143, %r66, 8;
	add.s64 	%rd144, %rd2, %rd143;
	ld.global.u64 	%rd145, [%rd144];
	and.b64  	%rd146, %rd145, %rd53;
	setp.eq.s64 	%p29, %rd146, %rd52;
	selp.u64 	%rd147, 1, 0, %p29;
	add.s64 	%rd148, %rd142, %rd147;
	add.s32 	%r67, %r278, 3072;
	mul.wide.u32 	%rd149, %r67, 8;
	add.s64 	%rd150, %rd2, %rd149;
	ld.global.u64 	%rd151, [%rd150];
	and.b64  	%rd152, %rd151, %rd53;
	setp.eq.s64 	%p30, %rd152, %rd52;
	selp.u64 	%rd153, 1, 0, %p30;
	add.s64 	%rd154, %rd148, %rd153;
	add.s32 	%r68, %r278, 3584;
	mul.wide.u32 	%rd155, %r68, 8;
	add.s64 	%rd156, %rd2, %rd155;
	ld.global.u64 	%rd157, [%rd156];
	and.b64  	%rd158, %rd157, %rd53;
	setp.eq.s64 	%p31, %rd158, %rd52;
	selp.u64 	%rd159, 1, 0, %p31;
	add.s64 	%rd160, %rd154, %rd159;
	add.s32 	%r69, %r278, 4096;
	mul.wide.u32 	%rd161, %r69, 8;
	add.s64 	%rd162, %rd2, %rd161;
	ld.global.u64 	%rd163, [%rd162];
	and.b64  	%rd164, %rd163, %rd53;
	setp.eq.s64 	%p32, %rd164, %rd52;
	selp.u64 	%rd165, 1, 0, %p32;
	add.s64 	%rd166, %rd160, %rd165;
	add.s32 	%r70, %r278, 4608;
	mul.wide.u32 	%rd167, %r70, 8;
	add.s64 	%rd168, %rd2, %rd167;
	ld.global.u64 	%rd169, [%rd168];
	and.b64  	%rd170, %rd169, %rd53;
	setp.eq.s64 	%p33, %rd170, %rd52;
	selp.u64 	%rd171, 1, 0, %p33;
	add.s64 	%rd172, %rd166, %rd171;
	add.s32 	%r71, %r278, 5120;
	mul.wide.u32 	%rd173, %r71, 8;
	add.s64 	%rd174, %rd2, %rd173;
	ld.global.u64 	%rd175, [%rd174];
	and.b64  	%rd176, %rd175, %rd53;
	setp.eq.s64 	%p34, %rd176, %rd52;
	selp.u64 	%rd177, 1, 0, %p34;
	add.s64 	%rd178, %rd172, %rd177;
	add.s32 	%r72, %r278, 5632;
	mul.wide.u32 	%rd179, %r72, 8;
	add.s64 	%rd180, %rd2, %rd179;
	ld.global.u64 	%rd181, [%rd180];
	and.b64  	%rd182, %rd181, %rd53;
	setp.eq.s64 	%p35, %rd182, %rd52;
	selp.u64 	%rd183, 1, 0, %p35;
	add.s64 	%rd184, %rd178, %rd183;
	add.s32 	%r73, %r278, 6144;
	mul.wide.u32 	%rd185, %r73, 8;
	add.s64 	%rd186, %rd2, %rd185;
	ld.global.u64 	%rd187, [%rd186];
	and.b64  	%rd188, %rd187, %rd53;
	setp.eq.s64 	%p36, %rd188, %rd52;
	selp.u64 	%rd189, 1, 0, %p36;
	add.s64 	%rd190, %rd184, %rd189;
	add.s32 	%r74, %r278, 6656;
	mul.wide.u32 	%rd191, %r74, 8;
	add.s64 	%rd192, %rd2, %rd191;
	ld.global.u64 	%rd193, [%rd192];
	and.b64  	%rd194, %rd193, %rd53;
	setp.eq.s64 	%p37, %rd194, %rd52;
	selp.u64 	%rd195, 1, 0, %p37;
	add.s64 	%rd196, %rd190, %rd195;
	add.s32 	%r75, %r278, 7168;
	mul.wide.u32 	%rd197, %r75, 8;
	add.s64 	%rd198, %rd2, %rd197;
	ld.global.u64 	%rd199, [%rd198];
	and.b64  	%rd200, %rd199, %rd53;
	setp.eq.s64 	%p38, %rd200, %rd52;
	selp.u64 	%rd201, 1, 0, %p38;
	add.s64 	%rd202, %rd196, %rd201;
	add.s32 	%r76, %r278, 7680;
	mul.wide.u32 	%rd203, %r76, 8;
	add.s64 	%rd204, %rd2, %rd203;
	ld.global.u64 	%rd205, [%rd204];
	and.b64  	%rd206, %rd205, %rd53;
	setp.eq.s64 	%p39, %rd206, %rd52;
	selp.u64 	%rd207, 1, 0, %p39;
	add.s64 	%rd579, %rd202, %rd207;
	add.s32 	%r279, %r279, 8192;
	add.s32 	%r278, %r278, 8192;
	add.s32 	%r277, %r277, 16;
	setp.ne.s32 	%p40, %r277, 0;
	@%p40 bra 	$L__BB2_35;
	add.s32 	%r281, %r279, -4096;
$L__BB2_37:
	setp.eq.s32 	%p41, %r27, 0;
	@%p41 bra 	$L__BB2_46;
	and.b32  	%r39, %r26, 7;
	setp.lt.u32 	%p42, %r27, 8;
	@%p42 bra 	$L__BB2_40;
	add.s32 	%r77, %r281, %r276;
	mul.wide.u32 	%rd209, %r77, 8;
	add.s64 	%rd210, %rd2, %rd209;
	ld.global.u64 	%rd211, [%rd210];
	and.b64  	%rd212, %rd211, %rd53;
	setp.eq.s64 	%p43, %rd212, %rd52;
	selp.u64 	%rd213, 1, 0, %p43;
	add.s64 	%rd214, %rd579, %rd213;
	add.s32 	%r78, %r77, 512;
	mul.wide.u32 	%rd215, %r78, 8;
	add.s64 	%rd216, %rd2, %rd215;
	ld.global.u64 	%rd217, [%rd216];
	and.b64  	%rd218, %rd217, %rd53;
	setp.eq.s64 	%p44, %rd218, %rd52;
	selp.u64 	%rd219, 1, 0, %p44;
	add.s64 	%rd220, %rd214, %rd219;
	add.s32 	%r79, %r77, 1024;
	mul.wide.u32 	%rd221, %r79, 8;
	add.s64 	%rd222, %rd2, %rd221;
	ld.global.u64 	%rd223, [%rd222];
	and.b64  	%rd224, %rd223, %rd53;
	setp.eq.s64 	%p45, %rd224, %rd52;
	selp.u64 	%rd225, 1, 0, %p45;
	add.s64 	%rd226, %rd220, %rd225;
	add.s32 	%r80, %r77, 1536;
	mul.wide.u32 	%rd227, %r80, 8;
	add.s64 	%rd228, %rd2, %rd227;
	ld.global.u64 	%rd229, [%rd228];
	and.b64  	%rd230, %rd229, %rd53;
	setp.eq.s64 	%p46, %rd230, %rd52;
	selp.u64 	%rd231, 1, 0, %p46;
	add.s64 	%rd232, %rd226, %rd231;
	add.s32 	%r81, %r77, 2048;
	mul.wide.u32 	%rd233, %r81, 8;
	add.s64 	%rd234, %rd2, %rd233;
	ld.global.u64 	%rd235, [%rd234];
	and.b64  	%rd236, %rd235, %rd53;
	setp.eq.s64 	%p47, %rd236, %rd52;
	selp.u64 	%rd237, 1, 0, %p47;
	add.s64 	%rd238, %rd232, %rd237;
	add.s32 	%r82, %r77, 2560;
	mul.wide.u32 	%rd239, %r82, 8;
	add.s64 	%rd240, %rd2, %rd239;
	ld.global.u64 	%rd241, [%rd240];
	and.b64  	%rd242, %rd241, %rd53;
	setp.eq.s64 	%p48, %rd242, %rd52;
	selp.u64 	%rd243, 1, 0, %p48;
	add.s64 	%rd244, %rd238, %rd243;
	add.s32 	%r83, %r77, 3072;
	mul.wide.u32 	%rd245, %r83, 8;
	add.s64 	%rd246, %rd2, %rd245;
	ld.global.u64 	%rd247, [%rd246];
	and.b64  	%rd248, %rd247, %rd53;
	setp.eq.s64 	%p49, %rd248, %rd52;
	selp.u64 	%rd249, 1, 0, %p49;
	add.s64 	%rd250, %rd244, %rd249;
	add.s32 	%r84, %r77, 3584;
	mul.wide.u32 	%rd251, %r84, 8;
	add.s64 	%rd252, %rd2, %rd251;
	ld.global.u64 	%rd253, [%rd252];
	and.b64  	%rd254, %rd253, %rd53;
	setp.eq.s64 	%p50, %rd254, %rd52;
	selp.u64 	%rd255, 1, 0, %p50;
	add.s64 	%rd579, %rd250, %rd255;
	add.s32 	%r281, %r281, 4096;
$L__BB2_40:
	setp.eq.s32 	%p51, %r39, 0;
	@%p51 bra 	$L__BB2_46;
	and.b32  	%r42, %r26, 3;
	setp.lt.u32 	%p52, %r39, 4;
	@%p52 bra 	$L__BB2_43;
	add.s32 	%r85, %r281, %r276;
	mul.wide.u32 	%rd257, %r85, 8;
	add.s64 	%rd258, %rd2, %rd257;
	ld.global.u64 	%rd259, [%rd258];
	and.b64  	%rd260, %rd259, %rd53;
	setp.eq.s64 	%p53, %rd260, %rd52;
	selp.u64 	%rd261, 1, 0, %p53;
	add.s64 	%rd262, %rd579, %rd261;
	add.s32 	%r86, %r85, 512;
	mul.wide.u32 	%rd263, %r86, 8;
	add.s64 	%rd264, %rd2, %rd263;
	ld.global.u64 	%rd265, [%rd264];
	and.b64  	%rd266, %rd265, %rd53;
	setp.eq.s64 	%p54, %rd266, %rd52;
	selp.u64 	%rd267, 1, 0, %p54;
	add.s64 	%rd268, %rd262, %rd267;
	add.s32 	%r87, %r85, 1024;
	mul.wide.u32 	%rd269, %r87, 8;
	add.s64 	%rd270, %rd2, %rd269;
	ld.global.u64 	%rd271, [%rd270];
	and.b64  	%rd272, %rd271, %rd53;
	setp.eq.s64 	%p55, %rd272, %rd52;
	selp.u64 	%rd273, 1, 0, %p55;
	add.s64 	%rd274, %rd268, %rd273;
	add.s32 	%r88, %r85, 1536;
	mul.wide.u32 	%rd275, %r88, 8;
	add.s64 	%rd276, %rd2, %rd275;
	ld.global.u64 	%rd277, [%rd276];
	and.b64  	%rd278, %rd277, %rd53;
	setp.eq.s64 	%p56, %rd278, %rd52;
	selp.u64 	%rd279, 1, 0, %p56;
	add.s64 	%rd579, %rd274, %rd279;
	add.s32 	%r281, %r281, 2048;
$L__BB2_43:
	setp.eq.s32 	%p57, %r42, 0;
	@%p57 bra 	$L__BB2_46;
	add.s32 	%r284, %r281, %r276;
	neg.s32 	%r283, %r42;
$L__BB2_45:
	.pragma "nounroll";
	mul.wide.u32 	%rd280, %r284, 8;
	add.s64 	%rd281, %rd2, %rd280;
	ld.global.u64 	%rd282, [%rd281];
	and.b64  	%rd283, %rd282, %rd53;
	setp.eq.s64 	%p58, %rd283, %rd52;
	selp.u64 	%rd284, 1, 0, %p58;
	add.s64 	%rd579, %rd579, %rd284;
	add.s32 	%r284, %r284, 512;
	add.s32 	%r283, %r283, 1;
	setp.ne.s32 	%p59, %r283, 0;
	@%p59 bra 	$L__BB2_45;
$L__BB2_46:
	// begin inline asm
	mov.u32 %r89, %laneid;
	// end inline asm
	mov.b64 	{%r91, %r96}, %rd579;
	mov.b32 	%r97, 1;
	mov.b32 	%r138, 31;
	mov.b32 	%r139, -1;
	// begin inline asm
	shfl.sync.down.b32 %r90, %r91, %r97, %r138, %r139;
	// end inline asm
	// begin inline asm
	shfl.sync.down.b32 %r95, %r96, %r97, %r138, %r139;
	// end inline asm
	mov.b64 	%rd285, {%r90, %r95};
	setp.gt.s32 	%p60, %r89, 30;
	selp.b64 	%rd286, 0, %rd285, %p60;
	add.s64 	%rd287, %rd286, %rd579;
	mov.b64 	{%r101, %r106}, %rd287;
	mov.b32 	%r107, 2;
	// begin inline asm
	shfl.sync.down.b32 %r100, %r101, %r107, %r138, %r139;
	// end inline asm
	// begin inline asm
	shfl.sync.down.b32 %r105, %r106, %r107, %r138, %r139;
	// end inline asm
	mov.b64 	%rd288, {%r100, %r105};
	setp.gt.s32 	%p61, %r89, 29;
	selp.b64 	%rd289, 0, %rd288, %p61;
	add.s64 	%rd290, %rd289, %rd287;
	mov.b64 	{%r111, %r116}, %rd290;
	mov.b32 	%r117, 4;
	// begin inline asm
	shfl.sync.down.b32 %r110, %r111, %r117, %r138, %r139;
	// end inline asm
	// begin inline asm
	shfl.sync.down.b32 %r115, %r116, %r117, %r138, %r139;
	// end inline asm
	mov.b64 	%rd291, {%r110, %r115};
	setp.gt.s32 	%p62, %r89, 27;
	selp.b64 	%rd292, 0, %rd291, %p62;
	add.s64 	%rd293, %rd292, %rd290;
	mov.b64 	{%r121, %r126}, %rd293;
	mov.b32 	%r127, 8;
	// begin inline asm
	shfl.sync.down.b32 %r120, %r121, %r127, %r138, %r139;
	// end inline asm
	// begin inline asm
	shfl.sync.down.b32 %r125, %r126, %r127, %r138, %r139;
	// end inline asm
	mov.b64 	%rd294, {%r120, %r125};
	setp.gt.s32 	%p63, %r89, 23;
	selp.b64 	%rd295, 0, %rd294, %p63;
	add.s64 	%rd296, %rd295, %rd293;
	mov.b64 	{%r131, %r136}, %rd296;
	mov.b32 	%r137, 16;
	// begin inline asm
	shfl.sync.down.b32 %r130, %r131, %r137, %r138, %r139;
	// end inline asm
	// begin inline asm
	shfl.sync.down.b32 %r135, %r136, %r137, %r138, %r139;
	// end inline asm
	mov.b64 	%rd297, {%r130, %r135};
	setp.gt.s32 	%p64, %r89, 15;
	selp.b64 	%rd298, 0, %rd297, %p64;
	add.s64 	%rd580, %rd298, %rd296;
	setp.ne.s32 	%p65, %r89, 0;
	@%p65 bra 	$L__BB2_48;
	shr.u32 	%r140, %r21, 2;
	and.b32  	%r141, %r140, 248;
	mov.u32 	%r142, _ZZN3cub18CUB_300001_SM_10006detail6reduce28DeviceReduceSingleTileKernelINS2_10policy_hubIljN4cuda3std3__44plusIlEEE10Policy1000EN6thrust24THRUST_300001_SM_1000_NS18transform_iteratorI9is_numberNSD_6detail15normal_iteratorINSD_10device_ptrIyEEEEllEEPljS9_llNS7_10__identityEEEvT0_T1_T2_T3_T4_T6_E12temp_storage;
	add.s32 	%r143, %r142, %r141;
	st.shared.u64 	[%r143+16], %rd580;
$L__BB2_48:
	bar.sync 	0;
	setp.ne.s32 	%p66, %r21, 0;
	@%p66 bra 	$L__BB2_50;
	ld.shared.u64 	%rd299, [_ZZN3cub18CUB_300001_SM_10006detail6reduce28DeviceReduceSingleTileKernelINS2_10policy_hubIljN4cuda3std3__44plusIlEEE10Policy1000EN6thrust24THRUST_300001_SM_1000_NS18transform_iteratorI9is_numberNSD_6detail15normal_iteratorINSD_10device_ptrIyEEEEllEEPljS9_llNS7_10__identityEEEvT0_T1_T2_T3_T4_T6_E12temp_storage+24];
	add.s64 	%rd300, %rd299, %rd580;
	ld.shared.u64 	%rd301, [_ZZN3cub18CUB_300001_SM_10006detail6reduce28DeviceReduceSingleTileKernelINS2_10policy_hubIljN4cuda3std3__44plusIlEEE10Policy1000EN6thrust24THRUST_300001_SM_1000_NS18transform_iteratorI9is_numberNSD_6detail15normal_iteratorINSD_10device_ptrIyEEEEllEEPljS9_llNS7_10__identityEEEvT0_T1_T2_T3_T4_T6_E12temp_storage+32];
	add.s64 	%rd302, %rd300, %rd301;
	ld.shared.u64 	%rd303, [_ZZN3cub18CUB_300001_SM_10006detail6reduce28DeviceReduceSingleTileKernelINS2_10policy_hubIljN4cuda3std3__44plusIlEEE10Policy1000EN6thrust24THRUST_300001_SM_1000_NS18transform_iteratorI9is_numberNSD_6detail15normal_iteratorINSD_10device_ptrIyEEEEllEEPljS9_llNS7_10__identityEEEvT0_T1_T2_T3_T4_T6_E12temp_storage+40];
	add.s64 	%rd304, %rd302, %rd303;
	ld.shared.u64 	%rd305, [_ZZN3cub18CUB_300001_SM_10006detail6reduce28DeviceReduceSingleTileKernelINS2_10policy_hubIljN4cuda3std3__44plusIlEEE10Policy1000EN6thrust24THRUST_300001_SM_1000_NS18transform_iteratorI9is_numberNSD_6detail15normal_iteratorINSD_10device_ptrIyEEEEllEEPljS9_llNS7_10__identityEEEvT0_T1_T2_T3_T4_T6_E12temp_storage+48];
	add.s64 	%rd306, %rd304, %rd305;
	ld.shared.u64 	%rd307, [_ZZN3cub18CUB_300001_SM_10006detail6reduce28DeviceReduceSingleTileKernelINS2_10policy_hubIljN4cuda3std3__44plusIlEEE10Policy1000EN6thrust24THRUST_300001_SM_1000_NS18transform_iteratorI9is_numberNSD_6detail15normal_iteratorINSD_10device_ptrIyEEEEllEEPljS9_llNS7_10__identityEEEvT0_T1_T2_T3_T4_T6_E12temp_storage+56];
	add.s64 	%rd308, %rd306, %rd307;
	ld.shared.u64 	%rd309, [_ZZN3cub18CUB_300001_SM_10006detail6reduce28DeviceReduceSingleTileKernelINS2_10policy_hubIljN4cuda3std3__44plusIlEEE10Policy1000EN6thrust24THRUST_300001_SM_1000_NS18transform_iteratorI9is_numberNSD_6detail15normal_iteratorINSD_10device_ptrIyEEEEllEEPljS9_llNS7_10__identityEEEvT0_T1_T2_T3_T4_T6_E12temp_storage+64];
	add.s64 	%rd310, %rd308, %rd309;
	ld.shared.u64 	%rd311, [_ZZN3cub18CUB_300001_SM_10006detail6reduce28DeviceReduceSingleTileKernelINS2_10policy_hubIljN4cuda3std3__44plusIlEEE10Policy1000EN6thrust24THRUST_300001_SM_1000_NS18transform_iteratorI9is_numberNSD_6detail15normal_iteratorINSD_10device_ptrIyEEEEllEEPljS9_llNS7_10__identityEEEvT0_T1_T2_T3_T4_T6_E12temp_storage+72];
	add.s64 	%rd312, %rd310, %rd311;
	ld.shared.u64 	%rd313, [_ZZN3cub18CUB_300001_SM_10006detail6reduce28DeviceReduceSingleTileKernelINS2_10policy_hubIljN4cuda3std3__44plusIlEEE10Policy1000EN6thrust24THRUST_300001_SM_1000_NS18transform_iteratorI9is_numberNSD_6detail15normal_iteratorINSD_10device_ptrIyEEEEllEEPljS9_llNS7_10__identityEEEvT0_T1_T2_T3_T4_T6_E12temp_storage+80];
	add.s64 	%rd314, %rd312, %rd313;
	ld.shared.u64 	%rd315, [_ZZN3cub18CUB_300001_SM_10006detail6reduce28DeviceReduceSingleTileKernelINS2_10policy_hubIljN4cuda3std3__44plusIlEEE10Policy1000EN6thrust24THRUST_300001_SM_1000_NS18transform_iteratorI9is_numberNSD_6detail15normal_iteratorINSD_10device_ptrIyEEEEllEEPljS9_llNS7_10__identityEEEvT0_T1_T2_T3_T4_T6_E12temp_storage+88];
	add.s64 	%rd316, %rd314, %rd315;
	ld.shared.u64 	%rd317, [_ZZN3cub18CUB_300001_SM_10006detail6reduce28DeviceReduceSingleTileKernelINS2_10policy_hubIljN4cuda3std3__44plusIlEEE10Policy1000EN6thrust24THRUST_300001_SM_1000_NS18transform_iteratorI9is_numberNSD_6detail15normal_iteratorINSD_10device_ptrIyEEEEllEEPljS9_llNS7_10__identityEEEvT0_T1_T2_T3_T4_T6_E12temp_storage+96];
	add.s64 	%rd318, %rd316, %rd317;
	ld.shared.u64 	%rd319, [_ZZN3cub18CUB_300001_SM_10006detail6reduce28DeviceReduceSingleTileKernelINS2_10policy_hubIljN4cuda3std3__44plusIlEEE10Policy1000EN6thrust24THRUST_300001_SM_1000_NS18transform_iteratorI9is_numberNSD_6detail15normal_iteratorINSD_10device_ptrIyEEEEllEEPljS9_llNS7_10__identityEEEvT0_T1_T2_T3_T4_T6_E12temp_storage+104];
	add.s64 	%rd320, %rd318, %rd319;
	ld.shared.u64 	%rd321, [_ZZN3cub18CUB_300001_SM_10006detail6reduce28DeviceReduceSingleTileKernelINS2_10policy_hubIljN4cuda3std3__44plusIlEEE10Policy1000EN6thrust24THRUST_300001_SM_1000_NS18transform_iteratorI9is_numberNSD_6detail15normal_iteratorINSD_10device_ptrIyEEEEllEEPljS9_llNS7_10__identityEEEvT0_T1_T2_T3_T4_T6_E12temp_storage+112];
	add.s64 	%rd322, %rd320, %rd321;
	ld.shared.u64 	%rd323, [_ZZN3cub18CUB_300001_SM_10006detail6reduce28DeviceReduceSingleTileKernelINS2_10policy_hubIljN4cuda3std3__44plusIlEEE10Policy1000EN6thrust24THRUST_300001_SM_1000_NS18transform_iteratorI9is_numberNSD_6detail15normal_iteratorINSD_10device_ptrIyEEEEllEEPljS9_llNS7_10__identityEEEvT0_T1_T2_T3_T4_T6_E12temp_storage+120];
	add.s64 	%rd324, %rd322, %rd323;
	ld.shared.u64 	%rd325, [_ZZN3cub18CUB_300001_SM_10006detail6reduce28DeviceReduceSingleTileKernelINS2_10policy_hubIljN4cuda3std3__44plusIlEEE10Policy1000EN6thrust24THRUST_300001_SM_1000_NS18transform_iteratorI9is_numberNSD_6detail15normal_iteratorINSD_10device_ptrIyEEEEllEEPljS9_llNS7_10__identityEEEvT0_T1_T2_T3_T4_T6_E12temp_storage+128];
	add.s64 	%rd326, %rd324, %rd325;
	ld.shared.u64 	%rd327, [_ZZN3cub18CUB_300001_SM_10006detail6reduce28DeviceReduceSingleTileKernelINS2_10policy_hubIljN4cuda3std3__44plusIlEEE10Policy1000EN6thrust24THRUST_300001_SM_1000_NS18transform_iteratorI9is_numberNSD_6detail15normal_iteratorINSD_10device_ptrIyEEEEllEEPljS9_llNS7_10__identityEEEvT0_T1_T2_T3_T4_T6_E12temp_storage+136];
	add.s64 	%rd580, %rd326, %rd327;
$L__BB2_50:
	mov.u32 	%r266, %tid.x;
	setp.ne.s32 	%p138, %r266, 0;
	@%p138 bra 	$L__BB2_52;
	add.s64 	%rd556, %rd580, %rd54;
	st.global.u64 	[%rd1], %rd556;
$L__BB2_52:
	ret;

}
	// .globl	_ZN3cub18CUB_300001_SM_10006detail6reduce18DeviceReduceKernelINS2_10policy_hubIljN4cuda3std3__44plusIlEEE10Policy1000EN6thrust24THRUST_300001_SM_1000_NS18transform_iteratorI9is_numberNSD_6detail15normal_iteratorINSD_10device_ptrIyEEEEllEEjS9_lNS7_10__identityEEEvT0_PT3_T1_NS0_13GridEvenShareISQ_EET2_T4_
.visible .entry _ZN3cub18CUB_300001_SM_10006detail6reduce18DeviceReduceKernelINS2_10policy_hubIljN4cuda3std3__44plusIlEEE10Policy1000EN6thrust24THRUST_300001_SM_1000_NS18transform_iteratorI9is_numberNSD_6detail15normal_iteratorINSD_10device_ptrIyEEEEllEEjS9_lNS7_10__identityEEEvT0_PT3_T1_NS0_13GridEvenShareISQ_EET2_T4_(
	.param .align 8 .b8 _ZN3cub18CUB_300001_SM_10006detail6reduce18DeviceReduceKernelINS2_10policy_hubIljN4cuda3std3__44plusIlEEE10Policy1000EN6thrust24THRUST_300001_SM_1000_NS18transform_iteratorI9is_numberNSD_6detail15normal_iteratorINSD_10device_ptrIyEEEEllEEjS9_lNS7_10__identityEEEvT0_PT3_T1_NS0_13GridEvenShareISQ_EET2_T4__param_0[24],
	.param .u64 .ptr .align 1 _ZN3cub18CUB_300001_SM_10006detail6reduce18DeviceReduceKernelINS2_10policy_hubIljN4cuda3std3__44plusIlEEE10Policy1000EN6thrust24THRUST_300001_SM_1000_NS18transform_iteratorI9is_numberNSD_6detail15normal_iteratorINSD_10device_ptrIyEEEEllEEjS9_lNS7_10__identityEEEvT0_PT3_T1_NS0_13GridEvenShareISQ_EET2_T4__param_1,
	.param .u32 _ZN3cub18CUB_300001_SM_10006detail6reduce18DeviceReduceKernelINS2_10policy_hubIljN4cuda3std3__44plusIlEEE10Policy1000EN6thrust24THRUST_300001_SM_1000_NS18transform_iteratorI9is_numberNSD_6detail15normal_iteratorINSD_10device_ptrIyEEEEllEEjS9_lNS7_10__identityEEEvT0_PT3_T1_NS0_13GridEvenShareISQ_EET2_T4__param_2,
	.param .align 4 .b8 _ZN3cub18CUB_300001_SM_10006detail6reduce18DeviceReduceKernelINS2_10policy_hubIljN4cuda3std3__44plusIlEEE10Policy1000EN6thrust24THRUST_300001_SM_1000_NS18transform_iteratorI9is_numberNSD_6detail15normal_iteratorINSD_10device_ptrIyEEEEllEEjS9_lNS7_10__identityEEEvT0_PT3_T1_NS0_13GridEvenShareISQ_EET2_T4__param_3[40],
	.param .align 1 .b8 _ZN3cub18CUB_300001_SM_10006detail6reduce18DeviceReduceKernelINS2_10policy_hubIljN4cuda3std3__44plusIlEEE10Policy1000EN6thrust24THRUST_300001_SM_1000_NS18transform_iteratorI9is_numberNSD_6detail15normal_iteratorINSD_10device_ptrIyEEEEllEEjS9_lNS7_10__identityEEEvT0_PT3_T1_NS0_13GridEvenShareISQ_EET2_T4__param_4[1],
	.param .align 1 .b8 _ZN3cub18CUB_300001_SM_10006detail6reduce18DeviceReduceKernelINS2_10policy_hubIljN4cuda3std3__44plusIlEEE10Policy1000EN6thrust24THRUST_300001_SM_1000_NS18transform_iteratorI9is_numberNSD_6detail15normal_iteratorINSD_10device_ptrIyEEEEllEEjS9_lNS7_10__identityEEEvT0_PT3_T1_NS0_13GridEvenShareISQ_EET2_T4__param_5[1]
)
.maxntid 512
{
	.reg .pred 	%p<138>;
	.reg .b16 	%rs<4>;
	.reg .b32 	%r<351>;
	.reg .b64 	%rd<627>;
	// demoted variable
	.shared .align 8 .b8 _ZZN3cub18CUB_300001_SM_10006detail6reduce18DeviceReduceKernelINS2_10policy_hubIljN4cuda3std3__44plusIlEEE10Policy1000EN6thrust24THRUST_300001_SM_1000_NS18transform_iteratorI9is_numberNSD_6detail15normal_iteratorINSD_10device_ptrIyEEEEllEEjS9_lNS7_10__identityEEEvT0_PT3_T1_NS0_13GridEvenShareISQ_EET2_T4_E12temp_storage[152];
	ld.param.u64 	%rd45, [_ZN3cub18CUB_300001_SM_10006detail6reduce18DeviceReduceKernelINS2_10policy_hubIljN4cuda3std3__44plusIlEEE10Policy1000EN6thrust24THRUST_300001_SM_1000_NS18transform_iteratorI9is_numberNSD_6detail15normal_iteratorINSD_10device_ptrIyEEEEllEEjS9_lNS7_10__identityEEEvT0_PT3_T1_NS0_13GridEvenShareISQ_EET2_T4__param_0+16];
	ld.param.u64 	%rd44, [_ZN3cub18CUB_300001_SM_10006detail6reduce18DeviceReduceKernelINS2_10policy_hubIljN4cuda3std3__44plusIlEEE10Policy1000EN6thrust24THRUST_300001_SM_1000_NS18transform_iteratorI9is_numberNSD_6detail15normal_iteratorINSD_10device_ptrIyEEEEllEEjS9_lNS7_10__identityEEEvT0_PT3_T1_NS0_13GridEvenShareISQ_EET2_T4__param_0+8];
	ld.param.u32 	%r2, [_ZN3cub18CUB_300001_SM_10006detail6reduce18DeviceReduceKernelINS2_10policy_hubIljN4cuda3std3__44plusIlEEE10Policy1000EN6thrust24THRUST_300001_SM_1000_NS18transform_iteratorI9is_numberNSD_6detail15normal_iteratorINSD_10device_ptrIyEEEEllEEjS9_lNS7_10__identityEEEvT0_PT3_T1_NS0_13GridEvenShareISQ_EET2_T4__param_3+24];
	ld.param.u32 	%r1, [_ZN3cub18CUB_300001_SM_10006detail6reduce18DeviceReduceKernelINS2_10policy_hubIljN4cuda3std3__44plusIlEEE10Policy1000EN6thrust24THRUST_300001_SM_1000_NS18transform_iteratorI9is_numberNSD_6detail15normal_iteratorINSD_10device_ptrIyEEEEllEEjS9_lNS7_10__identityEEEvT0_PT3_T1_NS0_13GridEvenShareISQ_EET2_T4__param_3+20];
	ld.param.u64 	%rd43, [_ZN3cub18CUB_300001_SM_10006detail6reduce18DeviceReduceKernelINS2_10policy_hubIljN4cuda3std3__44plusIlEEE10Policy1000EN6thrust24THRUST_300001_SM_1000_NS18transform_iteratorI9is_numberNSD_6detail15normal_iteratorINSD_10device_ptrIyEEEEllEEjS9_lNS7_10__identityEEEvT0_PT3_T1_NS0_13GridEvenShareISQ_EET2_T4__param_0];
	cvta.to.global.u64 	%rd1, %rd43;
	mov.u32 	%r3, %ctaid.x;
	mul.lo.s32 	%r342, %r3, 3584;
	sub.s32 	%r5, %r1, %r342;
	setp.gt.u32 	%p1, %r5, 3583;
	@%p1 bra 	$L__BB3_26;
	mov.u32 	%r6, %tid.x;
	setp.ge.u32 	%p66, %r6, %r5;
	mov.b64 	%rd615, 0;
	mov.u32 	%r333, %r6;
	@%p66 bra 	$L__BB3_3;
	add.s32 	%r177, %r342, %r6;
	mul.wide.u32 	%rd324, %r177, 8;
	add.s64 	%rd325, %rd1, %rd324;
	ld.global.u64 	%rd326, [%rd325];
	and.b64  	%rd327, %rd326, %rd45;
	setp.eq.s64 	%p67, %rd327, %rd44;
	selp.u64 	%rd615, 1, 0, %p67;
	add.s32 	%r333, %r6, 512;
$L__BB3_3:
	setp.ge.u32 	%p68, %r333, %r5;
	@%p68 bra 	$L__BB3_17;
	not.b32 	%r178, %r333;
	add.s32 	%r179, %r1, %r178;
	sub.s32 	%r180, %r179, %r342;
	shr.u32 	%r181, %r180, 9;
	add.s32 	%r9, %r181, 1;
	and.b32  	%r10, %r9, 15;
	setp.lt.u32 	%p69, %r180, 7680;
	@%p69 bra 	$L__BB3_8;
	or.b32  	%r332, %r333, 4096;
	add.s32 	%r331, %r333, %r342;
	and.b32  	%r182, %r9, 16777200;
	neg.s32 	%r330, %r182;
$L__BB3_6:
	.pragma "nounroll";
	mul.wide.u32 	%rd329, %r331, 8;
	add.s64 	%rd330, %rd1, %rd329;
	ld.global.u64 	%rd331, [%rd330];
	and.b64  	%rd332, %rd331, %rd45;
	setp.eq.s64 	%p70, %rd332, %rd44;
	selp.u64 	%rd333, 1, 0, %p70;
	add.s64 	%rd334, %rd615, %rd333;
	add.s32 	%r183, %r331, 512;
	mul.wide.u32 	%rd335, %r183, 8;
	add.s64 	%rd336, %rd1, %rd335;
	ld.global.u64 	%rd337, [%rd336];
	and.b64  	%rd338, %rd337, %rd45;
	setp.eq.s64 	%p71, %rd338, %rd44;
	selp.u64 	%rd339, 1, 0, %p71;
	add.s64 	%rd340, %rd334, %rd339;
	add.s32 	%r184, %r331, 1024;
	mul.wide.u32 	%rd341, %r184, 8;
	add.s64 	%rd342, %rd1, %rd341;
	ld.global.u64 	%rd343, [%rd342];
	and.b64  	%rd344, %rd343, %rd45;
	setp.eq.s64 	%p72, %rd344, %rd44;
	selp.u64 	%rd345, 1, 0, %p72;
	add.s64 	%rd346, %rd340, %rd345;
	add.s32 	%r185, %r331, 1536;
	mul.wide.u32 	%rd347, %r185, 8;
	add.s64 	%rd348, %rd1, %rd347;
	ld.global.u64 	%rd349, [%rd348];
	and.b64  	%rd350, %rd349, %rd45;
	setp.eq.s64 	%p73, %rd350, %rd44;
	selp.u64 	%rd351, 1, 0, %p73;
	add.s64 	%rd352, %rd346, %rd351;
	add.s32 	%r186, %r331, 2048;
	mul.wide.u32 	%rd353, %r186, 8;
	add.s64 	%rd354, %rd1, %rd353;
	ld.global.u64 	%rd355, [%rd354];
	and.b64  	%rd356, %rd355, %rd45;
	setp.eq.s64 	%p74, %rd356, %rd44;
	selp.u64 	%rd357, 1, 0, %p74;
	add.s64 	%rd358, %rd352, %rd357;
	add.s32 	%r187, %r331, 2560;
	mul.wide.u32 	%rd359, %r187, 8;
	add.s64 	%rd360, %rd1, %rd359;
	ld.global.u64 	%rd361, [%rd360];
	and.b64  	%rd362, %rd361, %rd45;
	setp.eq.s64 	%p75, %rd362, %rd44;
	selp.u64 	%rd363, 1, 0, %p75;
	add.s64 	%rd364, %rd358, %rd363;
	add.s32 	%r188, %r331, 3072;
	mul.wide.u32 	%rd365, %r188, 8;
	add.s64 	%rd366, %rd1, %rd365;
	ld.global.u64 	%rd367, [%rd366];
	and.b64  	%rd368, %rd367, %rd45;
	setp.eq.s64 	%p76, %rd368, %rd44;
	selp.u64 	%rd369, 1, 0, %p76;
	add.s64 	%rd370, %rd364, %rd369;
	add.s32 	%r189, %r331, 3584;
	mul.wide.u32 	%rd371, %r189, 8;
	add.s64 	%rd372, %rd1, %rd371;
	ld.global.u64 	%rd373, [%rd372];
	and.b64  	%rd374, %rd373, %rd45;
	setp.eq.s64 	%p77, %rd374, %rd44;
	selp.u64 	%rd375, 1, 0, %p77;
	add.s64 	%rd376, %rd370, %rd375;
	add.s32 	%r190, %r331, 4096;
	mul.wide.u32 	%rd377, %r190, 8;
	add.s64 	%rd378, %rd1, %rd377;
	ld.global.u64 	%rd379, [%rd378];
	and.b64  	%rd380, %rd379, %rd45;
	setp.eq.s64 	%p78, %rd380, %rd44;
	selp.u64 	%rd381, 1, 0, %p78;
	add.s64 	%rd382, %rd376, %rd381;
	add.s32 	%r191, %r331, 4608;
	mul.wide.u32 	%rd383, %r191, 8;
	add.s64 	%rd384, %rd1, %rd383;
	ld.global.u64 	%rd385, [%rd384];
	and.b64  	%rd386, %rd385, %rd45;
	setp.eq.s64 	%p79, %rd386, %rd44;
	selp.u64 	%rd387, 1, 0, %p79;
	add.s64 	%rd388, %rd382, %rd387;
	add.s32 	%r192, %r331, 5120;
	mul.wide.u32 	%rd389, %r192, 8;
	add.s64 	%rd390, %rd1, %rd389;
	ld.global.u64 	%rd391, [%rd390];
	and.b64  	%rd392, %rd391, %rd45;
	setp.eq.s64 	%p80, %rd392, %rd44;
	selp.u64 	%rd393, 1, 0, %p80;
	add.s64 	%rd394, %rd388, %rd393;
	add.s32 	%r193, %r331, 5632;
	mul.wide.u32 	%rd395, %r193, 8;
	add.s64 	%rd396, %rd1, %rd395;
	ld.global.u64 	%rd397, [%rd396];
	and.b64  	%rd398, %rd397, %rd45;
	setp.eq.s64 	%p81, %rd398, %rd44;
	selp.u64 	%rd399, 1, 0, %p81;
	add.s64 	%rd400, %rd394, %rd399;
	add.s32 	%r194, %r331, 6144;
	mul.wide.u32 	%rd401, %r194, 8;
	add.s64 	%rd402, %rd1, %rd401;
	ld.global.u64 	%rd403, [%rd402];
	and.b64  	%rd404, %rd403, %rd45;
	setp.eq.s64 	%p82, %rd404, %rd44;
	selp.u64 	%rd405, 1, 0, %p82;
	add.s64 	%rd406, %rd400, %rd405;
	add.s32 	%r195, %r331, 6656;
	mul.wide.u32 	%rd407, %r195, 8;
	add.s64 	%rd408, %rd1, %rd407;
	ld.global.u64 	%rd409, [%rd408];
	and.b64  	%rd410, %rd409, %rd45;
	setp.eq.s64 	%p83, %rd410, %rd44;
	selp.u64 	%rd411, 1, 0, %p83;
	add.s64 	%rd412, %rd406, %rd411;
	add.s32 	%r196, %r331, 7168;
	mul.wide.u32 	%rd413, %r196, 8;
	add.s64 	%rd414, %rd1, %rd413;
	ld.global.u64 	%rd415, [%rd414];
	and.b64  	%rd416, %rd415, %rd45;
	setp.eq.s64 	%p84, %rd416, %rd44;
	selp.u64 	%rd417, 1, 0, %p84;
	add.s64 	%rd418, %rd412, %rd417;
	add.s32 	%r197, %r331, 7680;
	mul.wide.u32 	%rd419, %r197, 8;
	add.s64 	%rd420, %rd1, %rd419;
	ld.global.u64 	%rd421, [%rd420];
	and.b64  	%rd422, %rd421, %rd45;
	setp.eq.s64 	%p85, %rd422, %rd44;
	selp.u64 	%rd423, 1, 0, %p85;
	add.s64 	%rd615, %rd418, %rd423;
	add.s32 	%r332, %r332, 8192;
	add.s32 	%r331, %r331, 8192;
	add.s32 	%r330, %r330, 16;
	setp.ne.s32 	%p86, %r330, 0;
	@%p86 bra 	$L__BB3_6;
	add.s32 	%r333, %r332, -4096;
$L__BB3_8:
	setp.eq.s32 	%p87, %r10, 0;
	@%p87 bra 	$L__BB3_17;
	and.b32  	%r22, %r9, 7;
	setp.lt.u32 	%p88, %r10, 8;
	@%p88 bra 	$L__BB3_11;
	add.s32 	%r198, %r333, %r342;
	mul.wide.u32 	%rd425, %r198, 8;
	add.s64 	%rd426, %rd1, %rd425;
	ld.global.u64 	%rd427, [%rd426];
	and.b64  	%rd428, %rd427, %rd45;
	setp.eq.s64 	%p89, %rd428, %rd44;
	selp.u64 	%rd429, 1, 0, %p89;
	add.s64 	%rd430, %rd615, %rd429;
	add.s32 	%r199, %r198, 512;
	mul.wide.u32 	%rd431, %r199, 8;
	add.s64 	%rd432, %rd1, %rd431;
	ld.global.u64 	%rd433, [%rd432];
	and.b64  	%rd434, %rd433, %rd45;
	setp.eq.s64 	%p90, %rd434, %rd44;
	selp.u64 	%rd435, 1, 0, %p90;
	add.s64 	%rd436, %rd430, %rd435;
	add.s32 	%r200, %r198, 1024;
	mul.wide.u32 	%rd437, %r200, 8;
	add.s64 	%rd438, %rd1, %rd437;
	ld.global.u64 	%rd439, [%rd438];
	and.b64  	%rd440, %rd439, %rd45;
	setp.eq.s64 	%p91, %rd440, %rd44;
	selp.u64 	%rd441, 1, 0, %p91;
	add.s64 	%rd442, %rd436, %rd441;
	add.s32 	%r201, %r198, 1536;
	mul.wide.u32 	%rd443, %r201, 8;
	add.s64 	%rd444, %rd1, %rd443;
	ld.global.u64 	%rd445, [%rd444];
	and.b64  	%rd446, %rd445, %rd45;
	setp.eq.s64 	%p92, %rd446, %rd44;
	selp.u64 	%rd447, 1, 0, %p92;
	add.s64 	%rd448, %rd442, %rd447;
	add.s32 	%r202, %r198, 2048;
	mul.wide.u32 	%rd449, %r202, 8;
	add.s64 	%rd450, %rd1, %rd449;
	ld.global.u64 	%rd451, [%rd450];
	and.b64  	%rd452, %rd451, %rd45;
	setp.eq.s64 	%p93, %rd452, %rd44;
	selp.u64 	%rd453, 1, 0, %p93;
	add.s64 	%rd454, %rd448, %rd453;
	add.s32 	%r203, %r198, 2560;
	mul.wide.u32 	%rd455, %r203, 8;
	add.s64 	%rd456, %rd1, %rd455;
	ld.global.u64 	%rd457, [%rd456];
	and.b64  	%rd458, %rd457, %rd45;
	setp.eq.s64 	%p94, %rd458, %rd44;
	selp.u64 	%rd459, 1, 0, %p94;
	add.s64 	%rd460, %rd454, %rd459;
	add.s32 	%r204, %r198, 3072;
	mul.wide.u32 	%rd461, %r204, 8;
	add.s64 	%rd462, %rd1, %rd461;
	ld.global.u64 	%rd463, [%rd462];
	and.b64  	%rd464, %rd463, %rd45;
	setp.eq.s64 	%p95, %rd464, %rd44;
	selp.u64 	%rd465, 1, 0, %p95;
	add.s64 	%rd466, %rd460, %rd465;
	add.s32 	%r205, %r198, 3584;
	mul.wide.u32 	%rd467, %r205, 8;
	add.s64 	%rd468, %rd1, %rd467;
	ld.global.u64 	%rd469, [%rd468];
	and.b64  	%rd470, %rd469, %rd45;
	setp.eq.s64 	%p96, %rd470, %rd44;
	selp.u64 	%rd471, 1, 0, %p96;
	add.s64 	%rd615, %rd466, %rd471;
	add.s32 	%r333, %r333, 4096;
$L__BB3_11:
	setp.eq.s32 	%p97, %r22, 0;
	@%p97 bra 	$L__BB3_17;
	and.b32  	%r25, %r9, 3;
	setp.lt.u32 	%p98, %r22, 4;
	@%p98 bra 	$L__BB3_14;
	add.s32 	%r206, %r333, %r342;
	mul.wide.u32 	%rd473, %r206, 8;
	add.s64 	%rd474, %rd1, %rd473;
	ld.global.u64 	%rd475, [%rd474];
	and.b64  	%rd476, %rd475, %rd45;
	setp.eq.s64 	%p99, %rd476, %rd44;
	selp.u64 	%rd477, 1, 0, %p99;
	add.s64 	%rd478, %rd615, %rd477;
	add.s32 	%r207, %r206, 512;
	mul.wide.u32 	%rd479, %r207, 8;
	add.s64 	%rd480, %rd1, %rd479;
	ld.global.u64 	%rd481, [%rd480];
	and.b64  	%rd482, %rd481, %rd45;
	setp.eq.s64 	%p100, %rd482, %rd44;
	selp.u64 	%rd483, 1, 0, %p100;
	add.s64 	%rd484, %rd478, %rd483;
	add.s32 	%r208, %r206, 1024;
	mul.wide.u32 	%rd485, %r208, 8;
	add.s64 	%rd486, %rd1, %rd485;
	ld.global.u64 	%rd487, [%rd486];
	and.b64  	%rd488, %rd487, %rd45;
	setp.eq.s64 	%p101, %rd488, %rd44;
	selp.u64 	%rd489, 1, 0, %p101;
	add.s64 	%rd490, %rd484, %rd489;
	add.s32 	%r209, %r206, 1536;
	mul.wide.u32 	%rd491, %r209, 8;
	add.s64 	%rd492, %rd1, %rd491;
	ld.global.u64 	%rd493, [%rd492];
	and.b64  	%rd494, %rd493, %rd45;
	setp.eq.s64 	%p102, %rd494, %rd44;
	selp.u64 	%rd495, 1, 0, %p102;
	add.s64 	%rd615, %rd490, %rd495;
	add.s32 	%r333, %r333, 2048;
$L__BB3_14:
	setp.eq.s32 	%p103, %r25, 0;
	@%p103 bra 	$L__BB3_17;
	add.s32 	%r337, %r333, %r342;
	neg.s32 	%r336, %r25;
$L__BB3_16:
	.pragma "nounroll";
	mul.wide.u32 	%rd496, %r337, 8;
	add.s64 	%rd497, %rd1, %rd496;
	ld.global.u64 	%rd498, [%rd497];
	and.b64  	%rd499, %rd498, %rd45;
	setp.eq.s64 	%p104, %rd499, %rd44;
	selp.u64 	%rd500, 1, 0, %p104;
	add.s64 	%rd615, %rd615, %rd500;
	add.s32 	%r337, %r337, 512;
	add.s32 	%r336, %r336, 1;
	setp.ne.s32 	%p105, %r336, 0;
	@%p105 bra 	$L__BB3_16;
$L__BB3_17:
	setp.lt.u32 	%p106, %r5, 512;
	@%p106 bra 	$L__BB3_22;
	// begin inline asm
	mov.u32 %r273, %laneid;
	// end inline asm
	mov.b64 	{%r275, %r280}, %rd615;
	mov.b32 	%r281, 1;
	mov.b32 	%r322, 31;
	mov.b32 	%r323, -1;
	// begin inline asm
	shfl.sync.down.b32 %r274, %r275, %r281, %r322, %r323;
	// end inline asm
	// begin inline asm
	shfl.sync.down.b32 %r279, %r280, %r281, %r322, %r323;
	// end inline asm
	mov.b64 	%rd559, {%r274, %r279};
	setp.gt.s32 	%p130, %r273, 30;
	selp.b64 	%rd560, 0, %rd559, %p130;
	add.s64 	%rd561, %rd560, %rd615;
	mov.b64 	{%r285, %r290}, %rd561;
	mov.b32 	%r291, 2;
	// begin inline asm
	shfl.sync.down.b32 %r284, %r285, %r291, %r322, %r323;
	// end inline asm
	// begin inline asm
	shfl.sync.down.b32 %r289, %r290, %r291, %r322, %r323;
	// end inline asm
	mov.b64 	%rd562, {%r284, %r289};
	setp.gt.s32 	%p131, %r273, 29;
	selp.b64 	%rd563, 0, %rd562, %p131;
	add.s64 	%rd564, %rd563, %rd561;
	mov.b64 	{%r295, %r300}, %rd564;
	mov.b32 	%r301, 4;
	// begin inline asm
	shfl.sync.down.b32 %r294, %r295, %r301, %r322, %r323;
	// end inline asm
	// begin inline asm
	shfl.sync.down.b32 %r299, %r300, %r301, %r322, %r323;
	// end inline asm
	mov.b64 	%rd565, {%r294, %r299};
	setp.gt.s32 	%p132, %r273, 27;
	selp.b64 	%rd566, 0, %rd565, %p132;
	add.s64 	%rd567, %rd566, %rd564;
	mov.b64 	{%r305, %r310}, %rd567;
	mov.b32 	%r311, 8;
	// begin inline asm
	shfl.sync.down.b32 %r304, %r305, %r311, %r322, %r323;
	// end inline asm
	// begin inline asm
	shfl.sync.down.b32 %r309, %r310, %r311, %r322, %r323;
	// end inline asm
	mov.b64 	%rd568, {%r304, %r309};
	setp.gt.s32 	%p133, %r273, 23;
	selp.b64 	%rd569, 0, %rd568, %p133;
	add.s64 	%rd570, %rd569, %rd567;
	mov.b64 	{%r315, %r320}, %rd570;
	mov.b32 	%r321, 16;
	// begin inline asm
	shfl.sync.down.b32 %r314, %r315, %r321, %r322, %r323;
	// end inline asm
	// begin inline asm
	shfl.sync.down.b32 %r319, %r320, %r321, %r322, %r323;
	// end inline asm
	mov.b64 	%rd571, {%r314, %r319};
	setp.gt.s32 	%p134, %r273, 15;
	selp.b64 	%rd572, 0, %rd571, %p134;
	add.s64 	%rd626, %rd572, %rd570;
	setp.ne.s32 	%p135, %r273, 0;
	@%p135 bra 	$L__BB3_20;
	shr.u32 	%r324, %r6, 2;
	and.b32  	%r325, %r324, 248;
	mov.u32 	%r326, _ZZN3cub18CUB_300001_SM_10006detail6reduce18DeviceReduceKernelINS2_10policy_hubIljN4cuda3std3__44plusIlEEE10Policy1000EN6thrust24THRUST_300001_SM_1000_NS18transform_iteratorI9is_numberNSD_6detail15normal_iteratorINSD_10device_ptrIyEEEEllEEjS9_lNS7_10__identityEEEvT0_PT3_T1_NS0_13GridEvenShareISQ_EET2_T4_E12temp_storage;
	add.s32 	%r327, %r326, %r325;
	st.shared.u64 	[%r327+16], %rd626;
$L__BB3_20:
	bar.sync 	0;
	setp.ne.s32 	%p136, %r6, 0;
	@%p136 bra 	$L__BB3_48;
	ld.shared.u64 	%rd573, [_ZZN3cub18CUB_300001_SM_10006detail6reduce18DeviceReduceKernelINS2_10policy_hubIljN4cuda3std3__44plusIlEEE10Policy1000EN6thrust24THRUST_300001_SM_1000_NS18transform_iteratorI9is_numberNSD_6detail15normal_iteratorINSD_10device_ptrIyEEEEllEEjS9_lNS7_10__identityEEEvT0_PT3_T1_NS0_13GridEvenShareISQ_EET2_T4_E12temp_storage+24];
	add.s64 	%rd574, %rd573, %rd626;
	ld.shared.u64 	%rd575, [_ZZN3cub18CUB_300001_SM_10006detail6reduce18DeviceReduceKernelINS2_10policy_hubIljN4cuda3std3__44plusIlEEE10Policy1000EN6thrust24THRUST_300001_SM_1000_NS18transform_iteratorI9is_numberNSD_6detail15normal_iteratorINSD_10device_ptrIyEEEEllEEjS9_lNS7_10__identityEEEvT0_PT3_T1_NS0_13GridEvenShareISQ_EET2_T4_E12temp_storage+32];
	add.s64 	%rd576, %rd574, %rd575;
	ld.shared.u64 	%rd577, [_ZZN3cub18CUB_300001_SM_10006detail6reduce18DeviceReduceKernelINS2_10policy_hubIljN4cuda3std3__44plusIlEEE10Policy1000EN6thrust24THRUST_300001_SM_1000_NS18transform_iteratorI9is_numberNSD_6detail15normal_iteratorINSD_10device_ptrIyEEEEllEEjS9_lNS7_10__identityEEEvT0_PT3_T1_NS0_13GridEvenShareISQ_EET2_T4_E12temp_storage+40];
	add.s64 	%rd578, %rd576, %rd577;
	ld.shared.u64 	%rd579, [_ZZN3cub18CUB_300001_SM_10006detail6reduce18DeviceReduceKernelINS2_10policy_hubIljN4cuda3std3__44plusIlEEE10Policy1000EN6thrust24THRUST_300001_SM_1000_NS18transform_iteratorI9is_numberNSD_6detail15normal_iteratorINSD_10device_ptrIyEEEEllEEjS9_lNS7_10__identityEEEvT0_PT3_T1_NS0_13GridEvenShareISQ_EET2_T4_E12temp_storage+48];
	add.s64 	%rd580, %rd578, %rd579;
	ld.shared.u64 	%rd581, [_ZZN3cub18CUB_300001_SM_10006detail6reduce18DeviceReduceKernelINS2_10policy_hubIljN4cuda3std3__44plusIlEEE10Policy1000EN6thrust24THRUST_300001_SM_1000_NS18transform_iteratorI9is_numberNSD_6detail15normal_iteratorINSD_10device_ptrIyEEEEllEEjS9_lNS7_10__identityEEEvT0_PT3_T1_NS0_13GridEvenShareISQ_EET2_T4_E12temp_storage+56];
	add.s64 	%rd582, %rd580, %rd581;
	ld.shared.u64 	%rd583, [_ZZN3cub18CUB_300001_SM_10006detail6reduce18DeviceReduceKernelINS2_10policy_hubIljN4cuda3std3__44plusIlEEE10Policy1000EN6thrust24THRUST_300001_SM_1000_NS18transform_iteratorI9is_numberNSD_6detail15normal_iteratorINSD_10device_ptrIyEEEEllEEjS9_lNS7_10__identityEEEvT0_PT3_T1_NS0_13GridEvenShareISQ_EET2_T4_E12temp_storage+64];
	add.s64 	%rd584, %rd582, %rd583;
	ld.shared.u64 	%rd585, [_ZZN3cub18CUB_300001_SM_10006detail6reduce18DeviceReduceKernelINS2_10policy_hubIljN4cuda3std3__44plusIlEEE10Policy1000EN6thrust24THRUST_300001_SM_1000_NS18transform_iteratorI9is_numberNSD_6detail15normal_iteratorINSD_10device_ptrIyEEEEllEEjS9_lNS7_10__identityEEEvT0_PT3_T1_NS0_13GridEvenShareISQ_EET2_T4_E12temp_storage+72];
	add.s64 	%rd586, %rd584, %rd585;
	ld.shared.u64 	%rd587, [_ZZN3cub18CUB_300001_SM_10006detail6reduce18DeviceReduceKernelINS2_10policy_hubIljN4cuda3std3__44plusIlEEE10Policy1000EN6thrust24THRUST_300001_SM_1000_NS18transform_iteratorI9is_numberNSD_6detail15normal_iteratorINSD_10device_ptrIyEEEEllEEjS9_lNS7_10__identityEEEvT0_PT3_T1_NS0_13GridEvenShareISQ_EET2_T4_E12temp_storage+80];
	add.s64 	%rd588, %rd586, %rd587;
	ld.shared.u64 	%rd589, [_ZZN3cub18CUB_300001_SM_10006detail6reduce18DeviceReduceKernelINS2_10policy_hubIljN4cuda3std3__44plusIlEEE10Policy1000EN6thrust24THRUST_300001_SM_1000_NS18transform_iteratorI9is_numberNSD_6detail15normal_iteratorINSD_10device_ptrIyEEEEllEEjS9_lNS7_10__identityEEEvT0_PT3_T1_NS0_13GridEvenShareISQ_EET2_T4_E12temp_storage+88];
	add.s64 	%rd590, %rd588, %rd589;
	ld.shared.u64 	%rd591, [_ZZN3cub18CUB_300001_SM_10006detail6reduce18DeviceReduceKernelINS2_10policy_hubIljN4cuda3std3__44plusIlEEE10Policy1000EN6thrust24THRUST_300001_SM_1000_NS18transform_iteratorI9is_numberNSD_6detail15normal_iteratorINSD_10device_ptrIyEEEEllEEjS9_lNS7_10__identityEEEvT0_PT3_T1_NS0_13GridEvenShareISQ_EET2_T4_E12temp_storage+96];
	add.s64 	%rd592, %rd590, %rd591;
	ld.shared.u64 	%rd593, [_ZZN3cub18CUB_300001_SM_10006detail6reduce18DeviceReduceKernelINS2_10policy_hubIljN4cuda3std3__44plusIlEEE10Policy1000EN6thrust24THRUST_300001_SM_1000_NS18transform_iteratorI9is_numberNSD_6detail15normal_iteratorINSD_10device_ptrIyEEEEllEEjS9_lNS7_10__identityEEEvT0_PT3_T1_NS0_13GridEvenShareISQ_EET2_T4_E12temp_storage+104];
	add.s64 	%rd594, %rd592, %rd593;
	ld.shared.u64 	%rd595, [_ZZN3cub18CUB_300001_SM_10006detail6reduce18DeviceReduceKernelINS2_10policy_hubIljN4cuda3std3__44plusIlEEE10Policy1000EN6thrust24THRUST_300001_SM_1000_NS18transform_iteratorI9is_numberNSD_6detail15normal_iteratorINSD_10device_ptrIyEEEEllEEjS9_lNS7_10__identityEEEvT0_PT3_T1_NS0_13GridEvenShareISQ_EET2_T4_E12temp_storage+112];
	add.s64 	%rd596, %rd594, %rd595;
	ld.shared.u64 	%rd597, [_ZZN3cub18CUB_300001_SM_10006detail6reduce18DeviceReduceKernelINS2_10policy_hubIljN4cuda3std3__44plusIlEEE10Policy1000EN6thrust24THRUST_300001_SM_1000_NS18transform_iteratorI9is_numberNSD_6detail15normal_iteratorINSD_10device_ptrIyEEEEllEEjS9_lNS7_10__identityEEEvT0_PT3_T1_NS0_13GridEvenShareISQ_EET2_T4_E12temp_storage+120];
	add.s64 	%rd598, %rd596, %rd597;
	ld.shared.u64 	%rd599, [_ZZN3cub18CUB_300001_SM_10006detail6reduce18DeviceReduceKernelINS2_10policy_hubIljN4cuda3std3__44plusIlEEE10Policy1000EN6thrust24THRUST_300001_SM_1000_NS18transform_iteratorI9is_numberNSD_6detail15normal_iteratorINSD_10device_ptrIyEEEEllEEjS9_lNS7_10__identityEEEvT0_PT3_T1_NS0_13GridEvenShareISQ_EET2_T4_E12temp_storage+128];
	add.s64 	%rd600, %rd598, %rd599;
	ld.shared.u64 	%rd601, [_ZZN3cub18CUB_300001_SM_10006detail6reduce18DeviceReduceKernelINS2_10policy_hubIljN4cuda3std3__44plusIlEEE10Policy1000EN6thrust24THRUST_300001_SM_1000_NS18transform_iteratorI9is_numberNSD_6detail15normal_iteratorINSD_10device_ptrIyEEEEllEEjS9_lNS7_10__identityEEEvT0_PT3_T1_NS0_13GridEvenShareISQ_EET2_T4_E12temp_storage+136];
	add.s64 	%rd626, %rd600, %rd601;
	bra.uni 	$L__BB3_48;
$L__BB3_22:
	// begin inline asm
	mov.u32 %r210, %laneid;
	// end inline asm
	and.b32  	%r261, %r6, 992;
	add.s32 	%r262, %r261, 32;
	setp.gt.u32 	%p107, %r262, %r5;
	not.b32 	%r263, %r261;
	add.s32 	%r264, %r5, %r263;
	selp.b32 	%r259, %r264, 31, %p107;
	mov.b64 	{%r212, %r217}, %rd615;
	mov.b32 	%r218, 1;
	mov.b32 	%r260, -1;
	// begin inline asm
	shfl.sync.down.b32 %r211, %r212, %r218, %r259, %r260;
	// end inline asm
	// begin inline asm
	shfl.sync.down.b32 %r216, %r217, %r218, %r259, %r260;
	// end inline asm
	mov.b64 	%rd501, {%r211, %r216};
	setp.lt.s32 	%p108, %r210, %r259;
	selp.b64 	%rd502, %rd501, 0, %p108;
	add.s64 	%rd503, %rd502, %rd615;
	mov.b64 	{%r222, %r227}, %rd503;
	mov.b32 	%r228, 2;
	// begin inline asm
	shfl.sync.down.b32 %r221, %r222, %r228, %r259, %r260;
	// end inline asm
	// begin inline asm
	shfl.sync.down.b32 %r226, %r227, %r228, %r259, %r260;
	// end inline asm
	mov.b64 	%rd504, {%r221, %r226};
	add.s32 	%r265, %r210, 2;
	setp.gt.s32 	%p109, %r265, %r259;
	selp.b64 	%rd505, 0, %rd504, %p109;
	add.s64 	%rd506, %rd505, %rd503;
	mov.b64 	{%r232, %r237}, %rd506;
	mov.b32 	%r238, 4;
	// begin inline asm
	shfl.sync.down.b32 %r231, %r232, %r238, %r259, %r260;
	// end inline asm
	// begin inline asm
	shfl.sync.down.b32 %r236, %r237, %r238, %r259, %r260;
	// end inline asm
	mov.b64 	%rd507, {%r231, %r236};
	add.s32 	%r266, %r210, 4;
	setp.gt.s32 	%p110, %r266, %r259;
	selp.b64 	%rd508, 0, %rd507, %p110;
	add.s64 	%rd509, %rd508, %rd506;
	mov.b64 	{%r242, %r247}, %rd509;
	mov.b32 	%r248, 8;
	// begin inline asm
	shfl.sync.down.b32 %r241, %r242, %r248, %r259, %r260;
	// end inline asm
	// begin inline asm
	shfl.sync.down.b32 %r246, %r247, %r248, %r259, %r260;
	// end inline asm
	mov.b64 	%rd510, {%r241, %r246};
	add.s32 	%r267, %r210, 8;
	setp.gt.s32 	%p111, %r267, %r259;
	selp.b64 	%rd511, 0, %rd510, %p111;
	add.s64 	%rd512, %rd511, %rd509;
	mov.b64 	{%r252, %r257}, %rd512;
	mov.b32 	%r258, 16;
	// begin inline asm
	shfl.sync.down.b32 %r251, %r252, %r258, %r259, %r260;
	// end inline asm
	// begin inline asm
	shfl.sync.down.b32 %r256, %r257, %r258, %r259, %r260;
	// end inline asm
	mov.b64 	%rd513, {%r251, %r256};
	add.s32 	%r268, %r210, 16;
	setp.gt.s32 	%p112, %r268, %r259;
	selp.b64 	%rd514, 0, %rd513, %p112;
	add.s64 	%rd626, %rd514, %rd512;
	setp.ne.s32 	%p113, %r210, 0;
	@%p113 bra 	$L__BB3_24;
	shr.u32 	%r269, %r6, 2;
	and.b32  	%r270, %r269, 248;
	mov.u32 	%r271, _ZZN3cub18CUB_300001_SM_10006detail6reduce18DeviceReduceKernelINS2_10policy_hubIljN4cuda3std3__44plusIlEEE10Policy1000EN6thrust24THRUST_300001_SM_1000_NS18transform_iteratorI9is_numberNSD_6detail15normal_iteratorINSD_10device_ptrIyEEEEllEEjS9_lNS7_10__identityEEEvT0_PT3_T1_NS0_13GridEvenShareISQ_EET2_T4_E12temp_storage;
	add.s32 	%r272, %r271, %r270;
	st.shared.u64 	[%r272+16], %rd626;
$L__BB3_24:
	bar.sync 	0;
	setp.ne.s32 	%p114, %r6, 0;
	@%p114 bra 	$L__BB3_48;
	setp.gt.u32 	%p115, %r5, 32;
	ld.shared.u64 	%rd515, [_ZZN3cub18CUB_300001_SM_10006detail6reduce18DeviceReduceKernelINS2_10policy_hubIljN4cuda3std3__44plusIlEEE10Policy1000EN6thrust24THRUST_300001_SM_1000_NS18transform_iteratorI9is_numberNSD_6detail15normal_iteratorINSD_10device_ptrIyEEEEllEEjS9_lNS7_10__identityEEEvT0_PT3_T1_NS0_13GridEvenShareISQ_EET2_T4_E12temp_storage+24];
	selp.b64 	%rd516, %rd515, 0, %p115;
	add.s64 	%rd517, %rd516, %rd626;
	setp.gt.u32 	%p116, %r5, 64;
	ld.shared.u64 	%rd518, [_ZZN3cub18CUB_300001_SM_10006detail6reduce18DeviceReduceKernelINS2_10policy_hubIljN4cuda3std3__44plusIlEEE10Policy1000EN6thrust24THRUST_300001_SM_1000_NS18transform_iteratorI9is_numberNSD_6detail15normal_iteratorINSD_10device_ptrIyEEEEllEEjS9_lNS7_10__identityEEEvT0_PT3_T1_NS0_13GridEvenShareISQ_EET2_T4_E12temp_storage+32];
	selp.b64 	%rd519, %rd518, 0, %p116;
	add.s64 	%rd520, %rd517, %rd519;
	setp.gt.u32 	%p117, %r5, 96;
	ld.shared.u64 	%rd521, [_ZZN3cub18CUB_300001_SM_10006detail6reduce18DeviceReduceKernelINS2_10policy_hubIljN4cuda3std3__44plusIlEEE10Policy1000EN6thrust24THRUST_300001_SM_1000_NS18transform_iteratorI9is_numberNSD_6detail15normal_iteratorINSD_10device_ptrIyEEEEllEEjS9_lNS7_10__identityEEEvT0_PT3_T1_NS0_13GridEvenShareISQ_EET2_T4_E12temp_storage+40];
	selp.b64 	%rd522, %rd521, 0, %p117;
	add.s64 	%rd523, %rd520, %rd522;
	setp.gt.u32 	%p118, %r5, 128;
	ld.shared.u64 	%rd524, [_ZZN3cub18CUB_300001_SM_10006detail6reduce18DeviceReduceKernelINS2_10policy_hubIljN4cuda3std3__44plusIlEEE10Policy1000EN6thrust24THRUST_300001_SM_1000_NS18transform_iteratorI9is_numberNSD_6detail15normal_iteratorINSD_10device_ptrIyEEEEllEEjS9_lNS7_10__identityEEEvT0_PT3_T1_NS0_13GridEvenShareISQ_EET2_T4_E12temp_storage+48];
	selp.b64 	%rd525, %rd524, 0, %p118;
	add.s64 	%rd526, %rd523, %rd525;
	setp.gt.u32 	%p119, %r5, 160;
	ld.shared.u64 	%rd527, [_ZZN3cub18CUB_300001_SM_10006detail6reduce18DeviceReduceKernelINS2_10policy_hubIljN4cuda3std3__44plusIlEEE10Policy1000EN6thrust24THRUST_300001_SM_1000_NS18transform_iteratorI9is_numberNSD_6detail15normal_iteratorINSD_10device_ptrIyEEEEllEEjS9_lNS7_10__identityEEEvT0_PT3_T1_NS0_13GridEvenShareISQ_EET2_T4_E12temp_storage+56];
	selp.b64 	%rd528, %rd527, 0, %p119;
	add.s64 	%rd529, %rd526, %rd528;
	setp.gt.u32 	%p120, %r5, 192;
	ld.shared.u64 	%rd530, [_ZZN3cub18CUB_300001_SM_10006detail6reduce18DeviceReduceKernelINS2_10policy_hubIljN4cuda3std3__44plusIlEEE10Policy1000EN6thrust24THRUST_300001_SM_1000_NS18transform_iteratorI9is_numberNSD_6detail15normal_iteratorINSD_10device_ptrIyEEEEllEEjS9_lNS7_10__identityEEEvT0_PT3_T1_NS0_13GridEvenShareISQ_EET2_T4_E12temp_storage+64];
	selp.b64 	%rd531, %rd530, 0, %p120;
	add.s64 	%rd532, %rd529, %rd531;
	setp.gt.u32 	%p121, %r5, 224;
	ld.shared.u64 	%rd533, [_ZZN3cub18CUB_300001_SM_10006detail6reduce18DeviceReduceKernelINS2_10policy_hubIljN4cuda3std3__44plusIlEEE10Policy1000EN6thrust24THRUST_300001_SM_1000_NS18transform_iteratorI9is_numberNSD_6detail15normal_iteratorINSD_10device_ptrIyEEEEllEEjS9_lNS7_10__identityEEEvT0_PT3_T1_NS0_13GridEvenShareISQ_EET2_T4_E12temp_storage+72];
	selp.b64 	%rd534, %rd533, 0, %p121;
	add.s64 	%rd535, %rd532, %rd534;
	setp.gt.u32 	%p122, %r5, 256;
	ld.shared.u64 	%rd536, [_ZZN3cub18CUB_300001_SM_10006detail6reduce18DeviceReduceKernelINS2_10policy_hubIljN4cuda3std3__44plusIlEEE10Policy1000EN6thrust24THRUST_300001_SM_1000_NS18transform_iteratorI9is_numberNSD_6detail15normal_iteratorINSD_10device_ptrIyEEEEllEEjS9_lNS7_10__identityEEEvT0_PT3_T1_NS0_13GridEvenShareISQ_EET2_T4_E12temp_storage+80];
	selp.b64 	%rd537, %rd536, 0, %p122;
	add.s64 	%rd538, %rd535, %rd537;
	setp.gt.u32 	%p123, %r5, 288;
	ld.shared.u64 	%rd539, [_ZZN3cub18CUB_300001_SM_10006detail6reduce18DeviceReduceKernelINS2_10policy_hubIljN4cuda3std3__44plusIlEEE10Policy1000EN6thrust24THRUST_300001_SM_1000_NS18transform_iteratorI9is_numberNSD_6detail15normal_iteratorINSD_10device_ptrIyEEEEllEEjS9_lNS7_10__identityEEEvT0_PT3_T1_NS0_13GridEvenShareISQ_EET2_T4_E12temp_storage+88];
	selp.b64 	%rd540, %rd539, 0, %p123;
	add.s64 	%rd541, %rd538, %rd540;
	setp.gt.u32 	%p124, %r5, 320;
	ld.shared.u64 	%rd542, [_ZZN3cub18CUB_300001_SM_10006detail6reduce18DeviceReduceKernelINS2_10policy_hubIljN4cuda3std3__44plusIlEEE10Policy1000EN6thrust24THRUST_300001_SM_1000_NS18transform_iteratorI9is_numberNSD_6detail15normal_iteratorINSD_10device_ptrIyEEEEllEEjS9_lNS7_10__identityEEEvT0_PT3_T1_NS0_13GridEvenShareISQ_EET2_T4_E12temp_storage+96];
	selp.b64 	%rd543, %rd542, 0, %p124;
	add.s64 	%rd544, %rd541, %rd543;
	setp.gt.u32 	%p125, %r5, 352;
	ld.shared.u64 	%rd545, [_ZZN3cub18CUB_300001_SM_10006detail6reduce18DeviceReduceKernelINS2_10policy_hubIljN4cuda3std3__44plusIlEEE10Policy1000EN6thrust24THRUST_300001_SM_1000_NS18transform_iteratorI9is_numberNSD_6detail15normal_iteratorINSD_10device_ptrIyEEEEllEEjS9_lNS7_10__identityEEEvT0_PT3_T1_NS0_13GridEvenShareISQ_EET2_T4_E12temp_storage+104];
	selp.b64 	%rd546, %rd545, 0, %p125;
	add.s64 	%rd547, %rd544, %rd546;
	setp.gt.u32 	%p126, %r5, 384;
	ld.shared.u64 	%rd548, [_ZZN3cub18CUB_300001_SM_10006detail6reduce18DeviceReduceKernelINS2_10policy_hubIljN4cuda3std3__44plusIlEEE10Policy1000EN6thrust24THRUST_300001_SM_1000_NS18transform_iteratorI9is_numberNSD_6detail15normal_iteratorINSD_10device_ptrIyEEEEllEEjS9_lNS7_10__identityEEEvT0_PT3_T1_NS0_13GridEvenShareISQ_EET2_T4_E12temp_storage+112];
	selp.b64 	%rd549, %rd548, 0, %p126;
	add.s64 	%rd550, %rd547, %rd549;
	setp.gt.u32 	%p127, %r5, 416;
	ld.shared.u64 	%rd551, [_ZZN3cub18CUB_300001_SM_10006detail6reduce18DeviceReduceKernelINS2_10policy_hubIljN4cuda3std3__44plusIlEEE10Policy1000EN6thrust24THRUST_300001_SM_1000_NS18transform_iteratorI9is_numberNSD_6detail15normal_iteratorINSD_10device_ptrIyEEEEllEEjS9_lNS7_10__identityEEEvT0_PT3_T1_NS0_13GridEvenShareISQ_EET2_T4_E12temp_storage+120];
	selp.b64 	%rd552, %rd551, 0, %p127;
	add.s64 	%rd553, %rd550, %rd552;
	setp.gt.u32 	%p128, %r5, 448;
	ld.shared.u64 	%rd554, [_ZZN3cub18CUB_300001_SM_10006detail6reduce18DeviceReduceKernelINS2_10policy_hubIljN4cuda3std3__44plusIlEEE10Policy1000EN6thrust24THRUST_300001_SM_1000_NS18transform_iteratorI9is_numberNSD_6detail15normal_iteratorINSD_10device_ptrIyEEEEllEEjS9_lNS7_10__identityEEEvT0_PT3_T1_NS0_13GridEvenShareISQ_EET2_T4_E12temp_storage+128];
	selp.b64 	%rd555, %rd554, 0, %p128;
	add.s64 	%rd556, %rd553, %rd555;
	setp.gt.u32 	%p129, %r5, 480;
	ld.shared.u64 	%rd557, [_ZZN3cub18CUB_300001_SM_10006detail6reduce18DeviceReduceKernelINS2_10policy_hubIljN4cuda3std3__44plusIlEEE10Policy1000EN6thrust24THRUST_300001_SM_1000_NS18transform_iteratorI9is_numberNSD_6detail15normal_iteratorINSD_10device_ptrIyEEEEllEEjS9_lNS7_10__identityEEEvT0_PT3_T1_NS0_13GridEvenShareISQ_EET2_T4_E12temp_storage+136];
	selp.b64 	%rd558, %rd557, 0, %p129;
	add.s64 	%rd626, %rd556, %rd558;
	bra.uni 	$L__BB3_48;
$L__BB3_26:
	mov.u32 	%r34, %tid.x;
	add.s32 	%r72, %r342, %r34;
	mul.wide.u32 	%rd47, %r72, 8;
	add.s64 	%rd48, %rd1, %rd47;
	ld.global.u64 	%rd49, [%rd48];
	and.b64  	%rd50, %rd49, %rd45;
	setp.eq.s64 	%p2, %rd50, %rd44;
	selp.u64 	%rd51, 1, 0, %p2;
	ld.global.u64 	%rd52, [%rd48+4096];
	and.b64  	%rd53, %rd52, %rd45;
	setp.eq.s64 	%p3, %rd53, %rd44;
	selp.u64 	%rd54, 1, 0, %p3;
	ld.global.u64 	%rd55, [%rd48+8192];
	and.b64  	%rd56, %rd55, %rd45;
	setp.eq.s64 	%p4, %rd56, %rd44;
	selp.u64 	%rd57, 1, 0, %p4;
	ld.global.u64 	%rd58, [%rd48+12288];
	and.b64  	%rd59, %rd58, %rd45;
	setp.eq.s64 	%p5, %rd59, %rd44;
	selp.u64 	%rd60, 1, 0, %p5;
	ld.global.u64 	%rd61, [%rd48+16384];
	and.b64  	%rd62, %rd61, %rd45;
	setp.eq.s64 	%p6, %rd62, %rd44;
	selp.u64 	%rd63, 1, 0, %p6;
	ld.global.u64 	%rd64, [%rd48+20480];
	and.b64  	%rd65, %rd64, %rd45;
	setp.eq.s64 	%p7, %rd65, %rd44;
	selp.u64 	%rd66, 1, 0, %p7;
	ld.global.u64 	%rd67, [%rd48+24576];
	and.b64  	%rd68, %rd67, %rd45;
	setp.eq.s64 	%p8, %rd68, %rd44;
	selp.u64 	%rd69, 1, 0, %p8;
	add.s64 	%rd70, %rd54, %rd51;
	add.s64 	%rd71, %rd70, %rd57;
	add.s64 	%rd72, %rd71, %rd60;
	add.s64 	%rd73, %rd72, %rd63;
	add.s64 	%rd74, %rd73, %rd66;
	add.s64 	%rd625, %rd74, %rd69;
	mul.lo.s32 	%r35, %r2, 3584;
	setp.lt.u32 	%p9, %r5, %r35;
	@%p9 bra 	$L__BB3_44;
	add.s32 	%r36, %r35, %r342;
	not.b32 	%r74, %r34;
	add.s32 	%r75, %r74, %r1;
	sub.s32 	%r76, %r75, %r35;
	sub.s32 	%r339, %r76, %r342;
	add.s32 	%r77, %r36, %r34;
	add.s32 	%r338, %r77, 4096;
	mov.b32 	%r341, 0;
	mov.u32 	%r340, %r36;
$L__BB3_28:
	mad.lo.s32 	%r342, %r2, 3584, %r342;
	add.s32 	%r78, %r1, -3584;
	setp.gt.u32 	%p10, %r342, %r78;
	@%p10 bra 	$L__BB3_30;
	cvt.u64.u32 	%rd75, %r342;
	cvt.u64.u32 	%rd76, %r34;
	add.s64 	%rd77, %rd76, %rd75;
	shl.b64 	%rd78, %rd77, 3;
	add.s64 	%rd79, %rd1, %rd78;
	ld.global.u64 	%rd80, [%rd79];
	and.b64  	%rd81, %rd80, %rd45;
	setp.eq.s64 	%p11, %rd81, %rd44;
	selp.u64 	%rd82, 1, 0, %p11;
	ld.global.u64 	%rd83, [%rd79+4096];
	and.b64  	%rd84, %rd83, %rd45;
	setp.eq.s64 	%p12, %rd84, %rd44;
	selp.u64 	%rd85, 1, 0, %p12;
	ld.global.u64 	%rd86, [%rd79+8192];
	and.b64  	%rd87, %rd86, %rd45;
	setp.eq.s64 	%p13, %rd87, %rd44;
	selp.u64 	%rd88, 1, 0, %p13;
	ld.global.u64 	%rd89, [%rd79+12288];
	and.b64  	%rd90, %rd89, %rd45;
	setp.eq.s64 	%p14, %rd90, %rd44;
	selp.u64 	%rd91, 1, 0, %p14;
	ld.global.u64 	%rd92, [%rd79+16384];
	and.b64  	%rd93, %rd92, %rd45;
	setp.eq.s64 	%p15, %rd93, %rd44;
	selp.u64 	%rd94, 1, 0, %p15;
	ld.global.u64 	%rd95, [%rd79+20480];
	and.b64  	%rd96, %rd95, %rd45;
	setp.eq.s64 	%p16, %rd96, %rd44;
	selp.u64 	%rd97, 1, 0, %p16;
	ld.global.u64 	%rd98, [%rd79+24576];
	and.b64  	%rd99, %rd98, %rd45;
	setp.eq.s64 	%p17, %rd99, %rd44;
	selp.u64 	%rd100, 1, 0, %p17;
	add.s64 	%rd101, %rd625, %rd82;
	add.s64 	%rd102, %rd101, %rd85;
	add.s64 	%rd103, %rd102, %rd88;
	add.s64 	%rd104, %rd103, %rd91;
	add.s64 	%rd105, %rd104, %rd94;
	add.s64 	%rd106, %rd105, %rd97;
	add.s64 	%rd625, %rd106, %rd100;
	sub.s32 	%r79, %r1, %r342;
	mul.lo.s32 	%r80, %r2, 3584;
	setp.lt.u32 	%p18, %r79, %r80;
	add.s32 	%r341, %r341, 1;
	add.s32 	%r340, %r340, %r80;
	sub.s32 	%r339, %r339, %r80;
	add.s32 	%r338, %r338, %r80;
	@%p18 bra 	$L__BB3_44;
	bra.uni 	$L__BB3_28;
$L__BB3_30:
	setp.le.u32 	%p19, %r1, %r342;
	sub.s32 	%r81, %r1, %r342;
	setp.ge.s32 	%p20, %r34, %r81;
	or.pred  	%p21, %p19, %p20;
	@%p21 bra 	$L__BB3_44;
	not.b32 	%r83, %r34;
	add.s32 	%r84, %r1, %r83;
	sub.s32 	%r85, %r84, %r36;
	mul.lo.s32 	%r86, %r2, %r341;
	mad.lo.s32 	%r87, %r86, -3584, %r85;
	shr.u32 	%r88, %r87, 9;
	add.s32 	%r49, %r88, 1;
	and.b32  	%r50, %r49, 15;
	setp.lt.u32 	%p22, %r87, 7680;
	mov.u32 	%r347, %r34;
	@%p22 bra 	$L__BB3_35;
	or.b32  	%r345, %r34, 4096;
	shr.u32 	%r89, %r339, 9;
	add.s32 	%r90, %r89, 1;
	and.b32  	%r91, %r90, 16777200;
	neg.s32 	%r343, %r91;
$L__BB3_33:
	.pragma "nounroll";
	add.s32 	%r92, %r338, -4096;
	mul.wide.u32 	%rd108, %r92, 8;
	add.s64 	%rd109, %rd1, %rd108;
	ld.global.u64 	%rd110, [%rd109];
	and.b64  	%rd111, %rd110, %rd45;
	setp.eq.s64 	%p23, %rd111, %rd44;
	selp.u64 	%rd112, 1, 0, %p23;
	add.s64 	%rd113, %rd625, %rd112;
	add.s32 	%r93, %r338, -3584;
	mul.wide.u32 	%rd114, %r93, 8;
	add.s64 	%rd115, %rd1, %rd114;
	ld.global.u64 	%rd116, [%rd115];
	and.b64  	%rd117, %rd116, %rd45;
	setp.eq.s64 	%p24, %rd117, %rd44;
	selp.u64 	%rd118, 1, 0, %p24;
	add.s64 	%rd119, %rd113, %rd118;
	add.s32 	%r94, %r338, -3072;
	mul.wide.u32 	%rd120, %r94, 8;
	add.s64 	%rd121, %rd1, %rd120;
	ld.global.u64 	%rd122, [%rd121];
	and.b64  	%rd123, %rd122, %rd45;
	setp.eq.s64 	%p25, %rd123, %rd44;
	selp.u64 	%rd124, 1, 0, %p25;
	add.s64 	%rd125, %rd119, %rd124;
	add.s32 	%r95, %r338, -2560;
	mul.wide.u32 	%rd126, %r95, 8;
	add.s64 	%rd127, %rd1, %rd126;
	ld.global.u64 	%rd128, [%rd127];
	and.b64  	%rd129, %rd128, %rd45;
	setp.eq.s64 	%p26, %rd129, %rd44;
	selp.u64 	%rd130, 1, 0, %p26;
	add.s64 	%rd131, %rd125, %rd130;
	add.s32 	%r96, %r338, -2048;
	mul.wide.u32 	%rd132, %r96, 8;
	add.s64 	%rd133, %rd1, %rd132;
	ld.global.u64 	%rd134, [%rd133];
	and.b64  	%rd135, %rd134, %rd45;
	setp.eq.s64 	%p27, %rd135, %rd44;
	selp.u64 	%rd136, 1, 0, %p27;
	add.s64 	%rd137, %rd131, %rd136;
	add.s32 	%r97, %r338, -1536;
	mul.wide.u32 	%rd138, %r97, 8;
	add.s64 	%rd139, %rd1, %rd138;
	ld.global.u64 	%rd140, [%rd139];
	and.b64  	%rd141, %rd140, %rd45;
	setp.eq.s64 	%p28, %rd141, %rd44;
	selp.u64 	%rd142, 1, 0, %p28;
	add.s64 	%rd143, %rd137, %rd142;
	add.s32 	%r98, %r338, -1024;
	mul.wide.u32 	%rd144, %r98, 8;
	add.s64 	%rd145, %rd1, %rd144;
	ld.global.u64 	%rd146, [%rd145];
	and.b64  	%rd147, %rd146, %rd45;
	setp.eq.s64 	%p29, %rd147, %rd44;
	selp.u64 	%rd148, 1, 0, %p29;
	add.s64 	%rd149, %rd143, %rd148;
	add.s32 	%r99, %r338, 3584;
	add.s32 	%r100, %r338, -512;
	mul.wide.u32 	%rd150, %r100, 8;
	add.s64 	%rd151, %rd1, %rd150;
	ld.global.u64 	%rd152, [%rd151];
	and.b64  	%rd153, %rd152, %rd45;
	setp.eq.s64 	%p30, %rd153, %rd44;
	selp.u64 	%rd154, 1, 0, %p30;
	add.s64 	%rd155, %rd149, %rd154;
	mul.wide.u32 	%rd156, %r338, 8;
	add.s64 	%rd157, %rd1, %rd156;
	ld.global.u64 	%rd158, [%rd157];
	and.b64  	%rd159, %rd158, %rd45;
	setp.eq.s64 	%p31, %rd159, %rd44;
	selp.u64 	%rd160, 1, 0, %p31;
	add.s64 	%rd161, %rd155, %rd160;
	add.s32 	%r101, %r338, 512;
	mul.wide.u32 	%rd162, %r101, 8;
	add.s64 	%rd163, %rd1, %rd162;
	ld.global.u64 	%rd164, [%rd163];
	and.b64  	%rd165, %rd164, %rd45;
	setp.eq.s64 	%p32, %rd165, %rd44;
	selp.u64 	%rd166, 1, 0, %p32;
	add.s64 	%rd167, %rd161, %rd166;
	add.s32 	%r102, %r338, 1024;
	mul.wide.u32 	%rd168, %r102, 8;
	add.s64 	%rd169, %rd1, %rd168;
	ld.global.u64 	%rd170, [%rd169];
	and.b64  	%rd171, %rd170, %rd45;
	setp.eq.s64 	%p33, %rd171, %rd44;
	selp.u64 	%rd172, 1, 0, %p33;
	add.s64 	%rd173, %rd167, %rd172;
	add.s32 	%r103, %r338, 1536;
	mul.wide.u32 	%rd174, %r103, 8;
	add.s64 	%rd175, %rd1, %rd174;
	ld.global.u64 	%rd176, [%rd175];
	and.b64  	%rd177, %rd176, %rd45;
	setp.eq.s64 	%p34, %rd177, %rd44;
	selp.u64 	%rd178, 1, 0, %p34;
	add.s64 	%rd179, %rd173, %rd178;
	add.s32 	%r104, %r338, 2048;
	mul.wide.u32 	%rd180, %r104, 8;
	add.s64 	%rd181, %rd1, %rd180;
	ld.global.u64 	%rd182, [%rd181];
	and.b64  	%rd183, %rd182, %rd45;
	setp.eq.s64 	%p35, %rd183, %rd44;
	selp.u64 	%rd184, 1, 0, %p35;
	add.s64 	%rd185, %rd179, %rd184;
	add.s32 	%r105, %r338, 2560;
	mul.wide.u32 	%rd186, %r105, 8;
	add.s64 	%rd187, %rd1, %rd186;
	ld.global.u64 	%rd188, [%rd187];
	and.b64  	%rd189, %rd188, %rd45;
	setp.eq.s64 	%p36, %rd189, %rd44;
	selp.u64 	%rd190, 1, 0, %p36;
	add.s64 	%rd191, %rd185, %rd190;
	add.s32 	%r106, %r338, 3072;
	mul.wide.u32 	%rd192, %r106, 8;
	add.s64 	%rd193, %rd1, %rd192;
	ld.global.u64 	%rd194, [%rd193];
	and.b64  	%rd195, %rd194, %rd45;
	setp.eq.s64 	%p37, %rd195, %rd44;
	selp.u64 	%rd196, 1, 0, %p37;
	add.s64 	%rd197, %rd191, %rd196;
	mul.wide.u32 	%rd198, %r99, 8;
	add.s64 	%rd199, %rd1, %rd198;
	ld.global.u64 	%rd200, [%rd199];
	and.b64  	%rd201, %rd200, %rd45;
	setp.eq.s64 	%p38, %rd201, %rd44;
	selp.u64 	%rd202, 1, 0, %p38;
	add.s64 	%rd625, %rd197, %rd202;
	add.s32 	%r345, %r345, 8192;
	add.s32 	%r338, %r338, 8192;
	add.s32 	%r343, %r343, 16;
	setp.ne.s32 	%p39, %r343, 0;
	@%p39 bra 	$L__BB3_33;
	add.s32 	%r347, %r345, -4096;
$L__BB3_35:
	setp.eq.s32 	%p40, %r50, 0;
	@%p40 bra 	$L__BB3_44;
	and.b32  	%r61, %r49, 7;
	setp.lt.u32 	%p41, %r50, 8;
	@%p41 bra 	$L__BB3_38;
	add.s32 	%r107, %r347, %r342;
	mul.wide.u32 	%rd204, %r107, 8;
	add.s64 	%rd205, %rd1, %rd204;
	ld.global.u64 	%rd206, [%rd205];
	and.b64  	%rd207, %rd206, %rd45;
	setp.eq.s64 	%p42, %rd207, %rd44;
	selp.u64 	%rd208, 1, 0, %p42;
	add.s64 	%rd209, %rd625, %rd208;
	add.s32 	%r108, %r107, 512;
	mul.wide.u32 	%rd210, %r108, 8;
	add.s64 	%rd211, %rd1, %rd210;
	ld.global.u64 	%rd212, [%rd211];
	and.b64  	%rd213, %rd212, %rd45;
	setp.eq.s64 	%p43, %rd213, %rd44;
	selp.u64 	%rd214, 1, 0, %p43;
	add.s64 	%rd215, %rd209, %rd214;
	add.s32 	%r109, %r107, 1024;
	mul.wide.u32 	%rd216, %r109, 8;
	add.s64 	%rd217, %rd1, %rd216;
	ld.global.u64 	%rd218, [%rd217];
	and.b64  	%rd219, %rd218, %rd45;
	setp.eq.s64 	%p44, %rd219, %rd44;
	selp.u64 	%rd220, 1, 0, %p44;
	add.s64 	%rd221, %rd215, %rd220;
	add.s32 	%r110, %r107, 1536;
	mul.wide.u32 	%rd222, %r110, 8;
	add.s64 	%rd223, %rd1, %rd222;
	ld.global.u64 	%rd224, [%rd223];
	and.b64  	%rd225, %rd224, %rd45;
	setp.eq.s64 	%p45, %rd225, %rd44;
	selp.u64 	%rd226, 1, 0, %p45;
	add.s64 	%rd227, %rd221, %rd226;
	add.s32 	%r111, %r107, 2048;
	mul.wide.u32 	%rd228, %r111, 8;
	add.s64 	%rd229, %rd1, %rd228;
	ld.global.u64 	%rd230, [%rd229];
	and.b64  	%rd231, %rd230, %rd45;
	setp.eq.s64 	%p46, %rd231, %rd44;
	selp.u64 	%rd232, 1, 0, %p46;
	add.s64 	%rd233, %rd227, %rd232;
	add.s32 	%r112, %r107, 2560;
	mul.wide.u32 	%rd234, %r112, 8;
	add.s64 	%rd235, %rd1, %rd234;
	ld.global.u64 	%rd236, [%rd235];
	and.b64  	%rd237, %rd236, %rd45;
	setp.eq.s64 	%p47, %rd237, %rd44;
	selp.u64 	%rd238, 1, 0, %p47;
	add.s64 	%rd239, %rd233, %rd238;
	add.s32 	%r113, %r107, 3072;
	mul.wide.u32 	%rd240, %r113, 8;
	add.s64 	%rd241, %rd1, %rd240;
	ld.global.u64 	%rd242, [%rd241];
	and.b64  	%rd243, %rd242, %rd45;
	setp.eq.s64 	%p48, %rd243, %rd44;
	selp.u64 	%rd244, 1, 0, %p48;
	add.s64 	%rd245, %rd239, %rd244;
	add.s32 	%r114, %r107, 3584;
	mul.wide.u32 	%rd246, %r114, 8;
	add.s64 	%rd247, %rd1, %rd246;
	ld.global.u64 	%rd248, [%rd247];
	and.b64  	%rd249, %rd248, %rd45;
	setp.eq.s64 	%p49, %rd249, %rd44;
	selp.u64 	%rd250, 1, 0, %p49;
	add.s64 	%rd625, %rd245, %rd250;
	add.s32 	%r347, %r347, 4096;
$L__BB3_38:
	setp.eq.s32 	%p50, %r61, 0;
	@%p50 bra 	$L__BB3_44;
	setp.lt.u32 	%p51, %r61, 4;
	@%p51 bra 	$L__BB3_41;
	add.s32 	%r115, %r347, %r342;
	mul.wide.u32 	%rd252, %r115, 8;
	add.s64 	%rd253, %rd1, %rd252;
	ld.global.u64 	%rd254, [%rd253];
	and.b64  	%rd255, %rd254, %rd45;
	setp.eq.s64 	%p52, %rd255, %rd44;
	selp.u64 	%rd256, 1, 0, %p52;
	add.s64 	%rd257, %rd625, %rd256;
	add.s32 	%r116, %r115, 512;
	mul.wide.u32 	%rd258, %r116, 8;
	add.s64 	%rd259, %rd1, %rd258;
	ld.global.u64 	%rd260, [%rd259];
	and.b64  	%rd261, %rd260, %rd45;
	setp.eq.s64 	%p53, %rd261, %rd44;
	selp.u64 	%rd262, 1, 0, %p53;
	add.s64 	%rd263, %rd257, %rd262;
	add.s32 	%r117, %r115, 1024;
	mul.wide.u32 	%rd264, %r117, 8;
	add.s64 	%rd265, %rd1, %rd264;
	ld.global.u64 	%rd266, [%rd265];
	and.b64  	%rd267, %rd266, %rd45;
	setp.eq.s64 	%p54, %rd267, %rd44;
	selp.u64 	%rd268, 1, 0, %p54;
	add.s64 	%rd269, %rd263, %rd268;
	add.s32 	%r118, %r115, 1536;
	mul.wide.u32 	%rd270, %r118, 8;
	add.s64 	%rd271, %rd1, %rd270;
	ld.global.u64 	%rd272, [%rd271];
	and.b64  	%rd273, %rd272, %rd45;
	setp.eq.s64 	%p55, %rd273, %rd44;
	selp.u64 	%rd274, 1, 0, %p55;
	add.s64 	%rd625, %rd269, %rd274;
	add.s32 	%r347, %r347, 2048;
$L__BB3_41:
	and.b32  	%r119, %r49, 3;
	setp.eq.s32 	%p56, %r119, 0;
	@%p56 bra 	$L__BB3_44;
	add.s32 	%r350, %r347, %r340;
	cvt.u16.u32 	%rs1, %r339;
	shr.u16 	%rs2, %rs1, 9;
	add.s16 	%rs3, %rs2, 1;
	cvt.u32.u16 	%r120, %rs3;
	and.b32  	%r121, %r120, 3;
	neg.s32 	%r349, %r121;
$L__BB3_43:
	.pragma "nounroll";
	mul.wide.u32 	%rd275, %r350, 8;
	add.s64 	%rd276, %rd1, %rd275;
	ld.global.u64 	%rd277, [%rd276];
	and.b64  	%rd278, %rd277, %rd45;
	setp.eq.s64 	%p57, %rd278, %rd44;
	selp.u64 	%rd279, 1, 0, %p57;
	add.s64 	%rd625, %rd625, %rd279;
	add.s32 	%r350, %r350, 512;
	add.s32 	%r349, %r349, 1;
	setp.ne.s32 	%p58, %r349, 0;
	@%p58 bra 	$L__BB3_43;
$L__BB3_44:
	// begin inline asm
	mov.u32 %r122, %laneid;
	// end inline asm
	mov.b64 	{%r124, %r129}, %rd625;
	mov.b32 	%r130, 1;
	mov.b32 	%r171, 31;
	mov.b32 	%r172, -1;
	// begin inline asm
	shfl.sync.down.b32 %r123, %r124, %r130, %r171, %r172;
	// end inline asm
	// begin inline asm
	shfl.sync.down.b32 %r128, %r129, %r130, %r171, %r172;
	// end inline asm
	mov.b64 	%rd280, {%r123, %r128};
	setp.gt.s32 	%p59, %r122, 30;
	selp.b64 	%rd281, 0, %rd280, %p59;
	add.s64 	%rd282, %rd281, %rd625;
	mov.b64 	{%r134, %r139}, %rd282;
	mov.b32 	%r140, 2;
	// begin inline asm
	shfl.sync.down.b32 %r133, %r134, %r140, %r171, %r172;
	// end inline asm
	// begin inline asm
	shfl.sync.down.b32 %r138, %r139, %r140, %r171, %r172;
	// end inline asm
	mov.b64 	%rd283, {%r133, %r138};
	setp.gt.s32 	%p60, %r122, 29;
	selp.b64 	%rd284, 0, %rd283, %p60;
	add.s64 	%rd285, %rd284, %rd282;
	mov.b64 	{%r144, %r149}, %rd285;
	mov.b32 	%r150, 4;
	// begin inline asm
	shfl.sync.down.b32 %r143, %r144, %r150, %r171, %r172;
	// end inline asm
	// begin inline asm
	shfl.sync.down.b32 %r148, %r149, %r150, %r171, %r172;
	// end inline asm
	mov.b64 	%rd286, {%r143, %r148};
	setp.gt.s32 	%p61, %r122, 27;
	selp.b64 	%rd287, 0, %rd286, %p61;
	add.s64 	%rd288, %rd287, %rd285;
	mov.b64 	{%r154, %r159}, %rd288;
	mov.b32 	%r160, 8;
	// begin inline asm
	shfl.sync.down.b32 %r153, %r154, %r160, %r171, %r172;
	// end inline asm
	// begin inline asm
	shfl.sync.down.b32 %r158, %r159, %r160, %r171, %r172;
	// end inline asm
	mov.b64 	%rd289, {%r153, %r158};
	setp.gt.s32 	%p62, %r122, 23;
	selp.b64 	%rd290, 0, %rd289, %p62;
	add.s64 	%rd291, %rd290, %rd288;
	mov.b64 	{%r164, %r169}, %rd291;
	mov.b32 	%r170, 16;
	// begin inline asm
	shfl.sync.down.b32 %r163, %r164, %r170, %r171, %r172;
	// end inline asm
	// begin inline asm
	shfl.sync.down.b32 %r168, %r169, %r170, %r171, %r172;
	// end inline asm
	mov.b64 	%rd292, {%r163, %r168};
	setp.gt.s32 	%p63, %r122, 15;
	selp.b64 	%rd293, 0, %rd292, %p63;
	add.s64 	%rd626, %rd293, %rd291;
	setp.ne.s32 	%p64, %r122, 0;
	@%p64 bra 	$L__BB3_46;
	shr.u32 	%r173, %r34, 2;
	and.b32  	%r174, %r173, 248;
	mov.u32 	%r175, _ZZN3cub18CUB_300001_SM_10006detail6reduce18DeviceReduceKernelINS2_10policy_hubIljN4cuda3std3__44plusIlEEE10Policy1000EN6thrust24THRUST_300001_SM_1000_NS18transform_iteratorI9is_numberNSD_6detail15normal_iteratorINSD_10device_ptrIyEEEEllEEjS9_lNS7_10__identityEEEvT0_PT3_T1_NS0_13GridEvenShareISQ_EET2_T4_E12temp_storage;
	add.s32 	%r176, %r175, %r174;
	st.shared.u64 	[%r176+16], %rd626;
$L__BB3_46:
	bar.sync 	0;
	setp.ne.s32 	%p65, %r34, 0;
	@%p65 bra 	$L__BB3_48;
	ld.shared.u64 	%rd294, [_ZZN3cub18CUB_300001_SM_10006detail6reduce18DeviceReduceKernelINS2_10policy_hubIljN4cuda3std3__44plusIlEEE10Policy1000EN6thrust24THRUST_300001_SM_1000_NS18transform_iteratorI9is_numberNSD_6detail15normal_iteratorINSD_10device_ptrIyEEEEllEEjS9_lNS7_10__identityEEEvT0_PT3_T1_NS0_13GridEvenShareISQ_EET2_T4_E12temp_storage+24];
	add.s64 	%rd295, %rd294, %rd626;
	ld.shared.u64 	%rd296, [_ZZN3cub18CUB_300001_SM_10006detail6reduce18DeviceReduceKernelINS2_10policy_hubIljN4cuda3std3__44plusIlEEE10Policy1000EN6thrust24THRUST_300001_SM_1000_NS18transform_iteratorI9is_numberNSD_6detail15normal_iteratorINSD_10device_ptrIyEEEEllEEjS9_lNS7_10__identityEEEvT0_PT3_T1_NS0_13GridEvenShareISQ_EET2_T4_E12temp_storage+32];
	add.s64 	%rd297, %rd295, %rd296;
	ld.shared.u64 	%rd298, [_ZZN3cub18CUB_300001_SM_10006detail6reduce18DeviceReduceKernelINS2_10policy_hubIljN4cuda3std3__44plusIlEEE10Policy1000EN6thrust24THRUST_300001_SM_1000_NS18transform_iteratorI9is_numberNSD_6detail15normal_iteratorINSD_10device_ptrIyEEEEllEEjS9_lNS7_10__identityEEEvT0_PT3_T1_NS0_13GridEvenShareISQ_EET2_T4_E12temp_storage+40];
	add.s64 	%rd299, %rd297, %rd298;
	ld.shared.u64 	%rd300, [_ZZN3cub18CUB_300001_SM_10006detail6reduce18DeviceReduceKernelINS2_10policy_hubIljN4cuda3std3__44plusIlEEE10Policy1000EN6thrust24THRUST_300001_SM_1000_NS18transform_iteratorI9is_numberNSD_6detail15normal_iteratorINSD_10device_ptrIyEEEEllEEjS9_lNS7_10__identityEEEvT0_PT3_T1_NS0_13GridEvenShareISQ_EET2_T4_E12temp_storage+48];
	add.s64 	%rd301, %rd299, %rd300;
	ld.shared.u64 	%rd302, [_ZZN3cub18CUB_300001_SM_10006detail6reduce18DeviceReduceKernelINS2_10policy_hubIljN4cuda3std3__44plusIlEEE10Policy1000EN6thrust24THRUST_300001_SM_1000_NS18transform_iteratorI9is_numberNSD_6detail15normal_iteratorINSD_10device_ptrIyEEEEllEEjS9_lNS7_10__identityEEEvT0_PT3_T1_NS0_13GridEvenShareISQ_EET2_T4_E12temp_storage+56];
	add.s64 	%rd303, %rd301, %rd302;
	ld.shared.u64 	%rd304, [_ZZN3cub18CUB_300001_SM_10006detail6reduce18DeviceReduceKernelINS2_10policy_hubIljN4cuda3std3__44plusIlEEE10Policy1000EN6thrust24THRUST_300001_SM_1000_NS18transform_iteratorI9is_numberNSD_6detail15normal_iteratorINSD_10device_ptrIyEEEEllEEjS9_lNS7_10__identityEEEvT0_PT3_T1_NS0_13GridEvenShareISQ_EET2_T4_E12temp_storage+64];
	add.s64 	%rd305, %rd303, %rd304;
	ld.shared.u64 	%rd306, [_ZZN3cub18CUB_300001_SM_10006detail6reduce18DeviceReduceKernelINS2_10policy_hubIljN4cuda3std3__44plusIlEEE10Policy1000EN6thrust24THRUST_300001_SM_1000_NS18transform_iteratorI9is_numberNSD_6detail15normal_iteratorINSD_10device_ptrIyEEEEllEEjS9_lNS7_10__identityEEEvT0_PT3_T1_NS0_13GridEvenShareISQ_EET2_T4_E12temp_storage+72];
	add.s64 	%rd307, %rd305, %rd306;
	ld.shared.u64 	%rd308, [_ZZN3cub18CUB_300001_SM_10006detail6reduce18DeviceReduceKernelINS2_10policy_hubIljN4cuda3std3__44plusIlEEE10Policy1000EN6thrust24THRUST_300001_SM_1000_NS18transform_iteratorI9is_numberNSD_6detail15normal_iteratorINSD_10device_ptrIyEEEEllEEjS9_lNS7_10__identityEEEvT0_PT3_T1_NS0_13GridEvenShareISQ_EET2_T4_E12temp_storage+80];
	add.s64 	%rd309, %rd307, %rd308;
	ld.shared.u64 	%rd310, [_ZZN3cub18CUB_300001_SM_10006detail6reduce18DeviceReduceKernelINS2_10policy_hubIljN4cuda3std3__44plusIlEEE10Policy1000EN6thrust24THRUST_300001_SM_1000_NS18transform_iteratorI9is_numberNSD_6detail15normal_iteratorINSD_10device_ptrIyEEEEllEEjS9_lNS7_10__identityEEEvT0_PT3_T1_NS0_13GridEvenShareISQ_EET2_T4_E12temp_storage+88];
	add.s64 	%rd311, %rd309, %rd310;
	ld.shared.u64 	%rd312, [_ZZN3cub18CUB_300001_SM_10006detail6reduce18DeviceReduceKernelINS2_10policy_hubIljN4cuda3std3__44plusIlEEE10Policy1000EN6thrust24THRUST_300001_SM_1000_NS18transform_iteratorI9is_numberNSD_6detail15normal_iteratorINSD_10device_ptrIyEEEEllEEjS9_lNS7_10__identityEEEvT0_PT3_T1_NS0_13GridEvenShareISQ_EET2_T4_E12temp_storage+96];
	add.s64 	%rd313, %rd311, %rd312;
	ld.shared.u64 	%rd314, [_ZZN3cub18CUB_300001_SM_10006detail6reduce18DeviceReduceKernelINS2_10policy_hubIljN4cuda3std3__44plusIlEEE10Policy1000EN6thrust24THRUST_300001_SM_1000_NS18transform_iteratorI9is_numberNSD_6detail15normal_iteratorINSD_10device_ptrIyEEEEllEEjS9_lNS7_10__identityEEEvT0_PT3_T1_NS0_13GridEvenShareISQ_EET2_T4_E12temp_storage+104];
	add.s64 	%rd315, %rd313, %rd314;
	ld.shared.u64 	%rd316, [_ZZN3cub18CUB_300001_SM_10006detail6reduce18DeviceReduceKernelINS2_10policy_hubIljN4cuda3std3__44plusIlEEE10Policy1000EN6thrust24THRUST_300001_SM_1000_NS18transform_iteratorI9is_numberNSD_6detail15normal_iteratorINSD_10device_ptrIyEEEEllEEjS9_lNS7_10__identityEEEvT0_PT3_T1_NS0_13GridEvenShareISQ_EET2_T4_E12temp_storage+112];
	add.s64 	%rd317, %rd315, %rd316;
	ld.shared.u64 	%rd318, [_ZZN3cub18CUB_300001_SM_10006detail6reduce18DeviceReduceKernelINS2_10policy_hubIljN4cuda3std3__44plusIlEEE10Policy1000EN6thrust24THRUST_300001_SM_1000_NS18transform_iteratorI9is_numberNSD_6detail15normal_iteratorINSD_10device_ptrIyEEEEllEEjS9_lNS7_10__identityEEEvT0_PT3_T1_NS0_13GridEvenShareISQ_EET2_T4_E12temp_storage+120];
	add.s64 	%rd319, %rd317, %rd318;
	ld.shared.u64 	%rd320, [_ZZN3cub18CUB_300001_SM_10006detail6reduce18DeviceReduceKernelINS2_10policy_hubIljN4cuda3std3__44plusIlEEE10Policy1000EN6thrust24THRUST_300001_SM_1000_NS18transform_iteratorI9is_numberNSD_6detail15normal_iteratorINSD_10device_ptrIyEEEEllEEjS9_lNS7_10__identityEEEvT0_PT3_T1_NS0_13GridEvenShareISQ_EET2_T4_E12temp_storage+128];
	add.s64 	%rd321, %rd319, %rd320;
	ld.shared.u64 	%rd322, [_ZZN3cub18CUB_300001_SM_10006detail6reduce18DeviceReduceKernelINS2_10policy_hubIljN4cuda3std3__44plusIlEEE10Policy1000EN6thrust24THRUST_300001_SM_1000_NS18transform_iteratorI9is_numberNSD_6detail15normal_iteratorINSD_10device_ptrIyEEEEllEEjS9_lNS7_10__identityEEEvT0_PT3_T1_NS0_13GridEvenShareISQ_EET2_T4_E12temp_storage+136];
	add.s64 	%rd626, %rd321, %rd322;
$L__BB3_48:
	mov.u32 	%r328, %tid.x;
	setp.ne.s32 	%p137, %r328, 0;
	@%p137 bra 	$L__BB3_50;
	ld.param.u64 	%rd605, [_ZN3cub18CUB_300001_SM_10006detail6reduce18DeviceReduceKernelINS2_10policy_hubIljN4cuda3std3__44plusIlEEE10Policy1000EN6thrust24THRUST_300001_SM_1000_NS18transform_iteratorI9is_numberNSD_6detail15normal_iteratorINSD_10device_ptrIyEEEEllEEjS9_lNS7_10__identityEEEvT0_PT3_T1_NS0_13GridEvenShareISQ_EET2_T4__param_1];
	cvta.to.global.u64 	%rd602, %rd605;
	mul.wide.u32 	%rd603, %r3, 8;
	add.s64 	%rd604, %rd602, %rd603;
	st.global.u64 	[%rd604], %rd626;
$L__BB3_50:
	ret;

}
	// .globl	_ZN3cub18CUB_300001_SM_10006detail6reduce28DeviceReduceSingleTileKernelINS2_10policy_hubIljN4cuda3std3__44plusIlEEE10Policy1000EPlSC_iS9_llNS7_10__identityEEEvT0_T1_T2_T3_T4_T6_
.visible .entry _ZN3cub18CUB_300001_SM_10006detail6reduce28DeviceReduceSingleTileKernelINS2_10policy_hubIljN4cuda3std3__44plusIlEEE10Policy1000EPlSC_iS9_llNS7_10__identityEEEvT0_T1_T2_T3_T4_T6_(
	.param .u64 .ptr .align 1 _ZN3cub18CUB_300001_SM_10006detail6reduce28DeviceReduceSingleTileKernelINS2_10policy_hubIljN4cuda3std3__44plusIlEEE10Policy1000EPlSC_iS9_llNS7_10__identityEEEvT0_T1_T2_T3_T4_T6__param_0,
	.param .u64 .ptr .align 1 _ZN3cub18CUB_300001_SM_10006detail6reduce28DeviceReduceSingleTileKernelINS2_10policy_hubIljN4cuda3std3__44plusIlEEE10Policy1000EPlSC_iS9_llNS7_10__identityEEEvT0_T1_T2_T3_T4_T6__param_1,
	.param .u32 _ZN3cub18CUB_300001_SM_10006detail6reduce28DeviceReduceSingleTileKernelINS2_10policy_hubIljN4cuda3std3__44plusIlEEE10Policy1000EPlSC_iS9_llNS7_10__identityEEEvT0_T1_T2_T3_T4_T6__param_2,
	.param .align 1 .b8 _ZN3cub18CUB_300001_SM_10006detail6reduce28DeviceReduceSingleTileKernelINS2_10policy_hubIljN4cuda3std3__44plusIlEEE10Policy1000EPlSC_iS9_llNS7_10__identityEEEvT0_T1_T2_T3_T4_T6__param_3[1],
	.param .u64 _ZN3cub18CUB_300001_SM_10006detail6reduce28DeviceReduceSingleTileKernelINS2_10policy_hubIljN4cuda3std3__44plusIlEEE10Policy1000EPlSC_iS9_llNS7_10__identityEEEvT0_T1_T2_T3_T4_T6__param_4,
	.param .align 1 .b8 _ZN3cub18CUB_300001_SM_10006detail6reduce28DeviceReduceSingleTileKernelINS2_10policy_hubIljN4cuda3std3__44plusIlEEE10Policy1000EPlSC_iS9_llNS7_10__identityEEEvT0_T1_T2_T3_T4_T6__param_5[1]
)
.maxntid 512
.minnctapersm 1
{
	.reg .pred 	%p<58>;
	.reg .b32 	%r<238>;
	.reg .b64 	%rd<281>;
	// demoted variable
	.shared .align 8 .b8 _ZZN3cub18CUB_300001_SM_10006detail6reduce28DeviceReduceSingleTileKernelINS2_10policy_hubIljN4cuda3std3__44plusIlEEE10Policy1000EPlSC_iS9_llNS7_10__identityEEEvT0_T1_T2_T3_T4_T6_E12temp_storage[152];
	ld.param.u64 	%rd35, [_ZN3cub18CUB_300001_SM_10006detail6reduce28DeviceReduceSingleTileKernelINS2_10policy_hubIljN4cuda3std3__44plusIlEEE10Policy1000EPlSC_iS9_llNS7_10__identityEEEvT0_T1_T2_T3_T4_T6__param_0];
	ld.param.u64 	%rd37, [_ZN3cub18CUB_300001_SM_10006detail6reduce28DeviceReduceSingleTileKernelINS2_10policy_hubIljN4cuda3std3__44plusIlEEE10Policy1000EPlSC_iS9_llNS7_10__identityEEEvT0_T1_T2_T3_T4_T6__param_1];
	ld.param.u32 	%r34, [_ZN3cub18CUB_300001_SM_10006detail6reduce28DeviceReduceSingleTileKernelINS2_10policy_hubIljN4cuda3std3__44plusIlEEE10Policy1000EPlSC_iS9_llNS7_10__identityEEEvT0_T1_T2_T3_T4_T6__param_2];
	ld.param.u64 	%rd36, [_ZN3cub18CUB_300001_SM_10006detail6reduce28DeviceReduceSingleTileKernelINS2_10policy_hubIljN4cuda3std3__44plusIlEEE10Policy1000EPlSC_iS9_llNS7_10__identityEEEvT0_T1_T2_T3_T4_T6__param_4];
	cvta.to.global.u64 	%rd1, %rd37;
	setp.ne.s32 	%p1, %r34, 0;
	@%p1 bra 	$L__BB4_3;
	mov.u32 	%r224, %tid.x;
	setp.ne.s32 	%p57, %r224, 0;
	@%p57 bra 	$L__BB4_39;
	st.global.u64 	[%rd1], %rd36;
	bra.uni 	$L__BB4_39;
$L__BB4_3:
	setp.gt.s32 	%p2, %r34, 3583;
	@%p2 bra 	$L__BB4_21;
	mov.u32 	%r1, %tid.x;
	setp.ge.s32 	%p19, %r1, %r34;
	mov.b64 	%rd271, 0;
	mov.u32 	%r228, %r1;
	@%p19 bra 	$L__BB4_6;
	mul.wide.u32 	%rd146, %r1, 8;
	add.s64 	%rd145, %rd35, %rd146;
	// begin inline asm
	ld.global.nc.u64 %rd271, [%rd145];
	// end inline asm
	add.s32 	%r228, %r1, 512;
$L__BB4_6:
	setp.ge.s32 	%p20, %r228, %r34;
	@%p20 bra 	$L__BB4_12;
	not.b32 	%r100, %r228;
	add.s32 	%r4, %r34, %r100;
	and.b32  	%r101, %r4, 1536;
	setp.eq.s32 	%p21, %r101, 1536;
	@%p21 bra 	$L__BB4_10;
	mul.wide.u32 	%rd148, %r228, 8;
	add.s64 	%rd266, %rd35, %rd148;
	shr.u32 	%r102, %r4, 9;
	add.s32 	%r103, %r102, 1;
	and.b32  	%r104, %r103, 3;
	neg.s32 	%r226, %r104;
$L__BB4_9:
	.pragma "nounroll";
	// begin inline asm
	ld.global.nc.u64 %rd149, [%rd266];
	// end inline asm
	add.s64 	%rd271, %rd149, %rd271;
	add.s32 	%r228, %r228, 512;
	add.s64 	%rd266, %rd266, 4096;
	add.s32 	%r226, %r226, 1;
	setp.ne.s32 	%p22, %r226, 0;
	@%p22 bra 	$L__BB4_9;
$L__BB4_10:
	setp.lt.u32 	%p23, %r4, 1536;
	@%p23 bra 	$L__BB4_12;
$L__BB4_11:
	mul.wide.s32 	%rd159, %r228, 8;
	add.s64 	%rd152, %rd35, %rd159;
	// begin inline asm
	ld.global.nc.u64 %rd151, [%rd152];
	// end inline asm
	add.s64 	%rd160, %rd151, %rd271;
	add.s64 	%rd154, %rd152, 4096;
	// begin inline asm
	ld.global.nc.u64 %rd153, [%rd154];
	// end inline asm
	add.s64 	%rd161, %rd153, %rd160;
	add.s64 	%rd156, %rd152, 8192;
	// begin inline asm
	ld.global.nc.u64 %rd155, [%rd156];
	// end inline asm
	add.s64 	%rd162, %rd155, %rd161;
	add.s64 	%rd158, %rd152, 12288;
	// begin inline asm
	ld.global.nc.u64 %rd157, [%rd158];
	// end inline asm
	add.s64 	%rd271, %rd157, %rd162;
	add.s32 	%r228, %r228, 2048;
	setp.lt.s32 	%p24, %r228, %r34;
	@%p24 bra 	$L__BB4_11;
$L__BB4_12:
	setp.lt.s32 	%p25, %r34, 512;
	@%p25 bra 	$L__BB4_17;
	// begin inline asm
	mov.u32 %r168, %laneid;
	// end inline asm
	mov.b64 	{%r170, %r175}, %rd271;
	mov.b32 	%r176, 1;
	mov.b32 	%r217, 31;
	mov.b32 	%r218, -1;
	// begin inline asm
	shfl.sync.down.b32 %r169, %r170, %r176, %r217, %r218;
	// end inline asm
	// begin inline asm
	shfl.sync.down.b32 %r174, %r175, %r176, %r217, %r218;
	// end inline asm
	mov.b64 	%rd221, {%r169, %r174};
	setp.gt.s32 	%p49, %r168, 30;
	selp.b64 	%rd222, 0, %rd221, %p49;
	add.s64 	%rd223, %rd222, %rd271;
	mov.b64 	{%r180, %r185}, %rd223;
	mov.b32 	%r186, 2;
	// begin inline asm
	shfl.sync.down.b32 %r179, %r180, %r186, %r217, %r218;
	// end inline asm
	// begin inline asm
	shfl.sync.down.b32 %r184, %r185, %r186, %r217, %r218;
	// end inline asm
	mov.b64 	%rd224, {%r179, %r184};
	setp.gt.s32 	%p50, %r168, 29;
	selp.b64 	%rd225, 0, %rd224, %p50;
	add.s64 	%rd226, %rd225, %rd223;
	mov.b64 	{%r190, %r195}, %rd226;
	mov.b32 	%r196, 4;
	// begin inline asm
	shfl.sync.down.b32 %r189, %r190, %r196, %r217, %r218;
	// end inline asm
	// begin inline asm
	shfl.sync.down.b32 %r194, %r195, %r196, %r217, %r218;
	// end inline asm
	mov.b64 	%rd227, {%r189, %r194};
	setp.gt.s32 	%p51, %r168, 27;
	selp.b64 	%rd228, 0, %rd227, %p51;
	add.s64 	%rd229, %rd228, %rd226;
	mov.b64 	{%r200, %r205}, %rd229;
	mov.b32 	%r206, 8;
	// begin inline asm
	shfl.sync.down.b32 %r199, %r200, %r206, %r217, %r218;
	// end inline asm
	// begin inline asm
	shfl.sync.down.b32 %r204, %r205, %r206, %r217, %r218;
	// end inline asm
	mov.b64 	%rd230, {%r199, %r204};
	setp.gt.s32 	%p52, %r168, 23;
	selp.b64 	%rd231, 0, %rd230, %p52;
	add.s64 	%rd232, %rd231, %rd229;
	mov.b64 	{%r210, %r215}, %rd232;
	mov.b32 	%r216, 16;
	// begin inline asm
	shfl.sync.down.b32 %r209, %r210, %r216, %r217, %r218;
	// end inline asm
	// begin inline asm
	shfl.sync.down.b32 %r214, %r215, %r216, %r217, %r218;
	// end inline asm
	mov.b64 	%rd233, {%r209, %r214};
	setp.gt.s32 	%p53, %r168, 15;
	selp.b64 	%rd234, 0, %rd233, %p53;
	add.s64 	%rd280, %rd234, %rd232;
	setp.ne.s32 	%p54, %r168, 0;
	@%p54 bra 	$L__BB4_15;
	shr.u32 	%r219, %r1, 2;
	and.b32  	%r220, %r219, 248;
	mov.u32 	%r221, _ZZN3cub18CUB_300001_SM_10006detail6reduce28DeviceReduceSingleTileKernelINS2_10policy_hubIljN4cuda3std3__44plusIlEEE10Policy1000EPlSC_iS9_llNS7_10__identityEEEvT0_T1_T2_T3_T4_T6_E12temp_storage;
	add.s32 	%r222, %r221, %r220;
	st.shared.u64 	[%r222+16], %rd280;
$L__BB4_15:
	bar.sync 	0;
	setp.ne.s32 	%p55, %r1, 0;
	@%p55 bra 	$L__BB4_37;
	ld.shared.u64 	%rd235, [_ZZN3cub18CUB_300001_SM_10006detail6reduce28DeviceReduceSingleTileKernelINS2_10policy_hubIljN4cuda3std3__44plusIlEEE10Policy1000EPlSC_iS9_llNS7_10__identityEEEvT0_T1_T2_T3_T4_T6_E12temp_storage+24];
	add.s64 	%rd236, %rd235, %rd280;
	ld.shared.u64 	%rd237, [_ZZN3cub18CUB_300001_SM_10006detail6reduce28DeviceReduceSingleTileKernelINS2_10policy_hubIljN4cuda3std3__44plusIlEEE10Policy1000EPlSC_iS9_llNS7_10__identityEEEvT0_T1_T2_T3_T4_T6_E12temp_storage+32];
	add.s64 	%rd238, %rd236, %rd237;
	ld.shared.u64 	%rd239, [_ZZN3cub18CUB_300001_SM_10006detail6reduce28DeviceReduceSingleTileKernelINS2_10policy_hubIljN4cuda3std3__44plusIlEEE10Policy1000EPlSC_iS9_llNS7_10__identityEEEvT0_T1_T2_T3_T4_T6_E12temp_storage+40];
	add.s64 	%rd240, %rd238, %rd239;
	ld.shared.u64 	%rd241, [_ZZN3cub18CUB_300001_SM_10006detail6reduce28DeviceReduceSingleTileKernelINS2_10policy_hubIljN4cuda3std3__44plusIlEEE10Policy1000EPlSC_iS9_llNS7_10__identityEEEvT0_T1_T2_T3_T4_T6_E12temp_storage+48];
	add.s64 	%rd242, %rd240, %rd241;
	ld.shared.u64 	%rd243, [_ZZN3cub18CUB_300001_SM_10006detail6reduce28DeviceReduceSingleTileKernelINS2_10policy_hubIljN4cuda3std3__44plusIlEEE10Policy1000EPlSC_iS9_llNS7_10__identityEEEvT0_T1_T2_T3_T4_T6_E12temp_storage+56];
	add.s64 	%rd244, %rd242, %rd243;
	ld.shared.u64 	%rd245, [_ZZN3cub18CUB_300001_SM_10006detail6reduce28DeviceReduceSingleTileKernelINS2_10policy_hubIljN4cuda3std3__44plusIlEEE10Policy1000EPlSC_iS9_llNS7_10__identityEEEvT0_T1_T2_T3_T4_T6_E12temp_storage+64];
	add.s64 	%rd246, %rd244, %rd245;
	ld.shared.u64 	%rd247, [_ZZN3cub18CUB_300001_SM_10006detail6reduce28DeviceReduceSingleTileKernelINS2_10policy_hubIljN4cuda3std3__44plusIlEEE10Policy1000EPlSC_iS9_llNS7_10__identityEEEvT0_T1_T2_T3_T4_T6_E12temp_storage+72];
	add.s64 	%rd248, %rd246, %rd247;
	ld.shared.u64 	%rd249, [_ZZN3cub18CUB_300001_SM_10006detail6reduce28DeviceReduceSingleTileKernelINS2_10policy_hubIljN4cuda3std3__44plusIlEEE10Policy1000EPlSC_iS9_llNS7_10__identityEEEvT0_T1_T2_T3_T4_T6_E12temp_storage+80];
	add.s64 	%rd250, %rd248, %rd249;
	ld.shared.u64 	%rd251, [_ZZN3cub18CUB_300001_SM_10006detail6reduce28DeviceReduceSingleTileKernelINS2_10policy_hubIljN4cuda3std3__44plusIlEEE10Policy1000EPlSC_iS9_llNS7_10__identityEEEvT0_T1_T2_T3_T4_T6_E12temp_storage+88];
	add.s64 	%rd252, %rd250, %rd251;
	ld.shared.u64 	%rd253, [_ZZN3cub18CUB_300001_SM_10006detail6reduce28DeviceReduceSingleTileKernelINS2_10policy_hubIljN4cuda3std3__44plusIlEEE10Policy1000EPlSC_iS9_llNS7_10__identityEEEvT0_T1_T2_T3_T4_T6_E12temp_storage+96];
	add.s64 	%rd254, %rd252, %rd253;
	ld.shared.u64 	%rd255, [_ZZN3cub18CUB_300001_SM_10006detail6reduce28DeviceReduceSingleTileKernelINS2_10policy_hubIljN4cuda3std3__44plusIlEEE10Policy1000EPlSC_iS9_llNS7_10__identityEEEvT0_T1_T2_T3_T4_T6_E12temp_storage+104];
	add.s64 	%rd256, %rd254, %rd255;
	ld.shared.u64 	%rd257, [_ZZN3cub18CUB_300001_SM_10006detail6reduce28DeviceReduceSingleTileKernelINS2_10policy_hubIljN4cuda3std3__44plusIlEEE10Policy1000EPlSC_iS9_llNS7_10__identityEEEvT0_T1_T2_T3_T4_T6_E12temp_storage+112];
	add.s64 	%rd258, %rd256, %rd257;
	ld.shared.u64 	%rd259, [_ZZN3cub18CUB_300001_SM_10006detail6reduce28DeviceReduceSingleTileKernelINS2_10policy_hubIljN4cuda3std3__44plusIlEEE10Policy1000EPlSC_iS9_llNS7_10__identityEEEvT0_T1_T2_T3_T4_T6_E12temp_storage+120];
	add.s64 	%rd260, %rd258, %rd259;
	ld.shared.u64 	%rd261, [_ZZN3cub18CUB_300001_SM_10006detail6reduce28DeviceReduceSingleTileKernelINS2_10policy_hubIljN4cuda3std3__44plusIlEEE10Policy1000EPlSC_iS9_llNS7_10__identityEEEvT0_T1_T2_T3_T4_T6_E12temp_storage+128];
	add.s64 	%rd262, %rd260, %rd261;
	ld.shared.u64 	%rd263, [_ZZN3cub18CUB_300001_SM_10006detail6reduce28DeviceReduceSingleTileKernelINS2_10policy_hubIljN4cuda3std3__44plusIlEEE10Policy1000EPlSC_iS9_llNS7_10__identityEEEvT0_T1_T2_T3_T4_T6_E12temp_storage+136];
	add.s64 	%rd280, %rd262, %rd263;
	bra.uni 	$L__BB4_37;
$L__BB4_17:
	// begin inline asm
	mov.u32 %r105, %laneid;
	// end inline asm
	and.b32  	%r156, %r1, 992;
	add.s32 	%r157, %r156, 32;
	setp.gt.s32 	%p26, %r157, %r34;
	not.b32 	%r158, %r156;
	add.s32 	%r159, %r34, %r158;
	selp.b32 	%r154, %r159, 31, %p26;
	mov.b64 	{%r107, %r112}, %rd271;
	mov.b32 	%r113, 1;
	mov.b32 	%r155, -1;
	// begin inline asm
	shfl.sync.down.b32 %r106, %r107, %r113, %r154, %r155;
	// end inline asm
	// begin inline asm
	shfl.sync.down.b32 %r111, %r112, %r113, %r154, %r155;
	// end inline asm
	mov.b64 	%rd163, {%r106, %r111};
	setp.lt.s32 	%p27, %r105, %r154;
	selp.b64 	%rd164, %rd163, 0, %p27;
	add.s64 	%rd165, %rd164, %rd271;
	mov.b64 	{%r117, %r122}, %rd165;
	mov.b32 	%r123, 2;
	// begin inline asm
	shfl.sync.down.b32 %r116, %r117, %r123, %r154, %r155;
	// end inline asm
	// begin inline asm
	shfl.sync.down.b32 %r121, %r122, %r123, %r154, %r155;
	// end inline asm
	mov.b64 	%rd166, {%r116, %r121};
	add.s32 	%r160, %r105, 2;
	setp.gt.s32 	%p28, %r160, %r154;
	selp.b64 	%rd167, 0, %rd166, %p28;
	add.s64 	%rd168, %rd167, %rd165;
	mov.b64 	{%r127, %r132}, %rd168;
	mov.b32 	%r133, 4;
	// begin inline asm
	shfl.sync.down.b32 %r126, %r127, %r133, %r154, %r155;
	// end inline asm
	// begin inline asm
	shfl.sync.down.b32 %r131, %r132, %r133, %r154, %r155;
	// end inline asm
	mov.b64 	%rd169, {%r126, %r131};
	add.s32 	%r161, %r105, 4;
	setp.gt.s32 	%p29, %r161, %r154;
	selp.b64 	%rd170, 0, %rd169, %p29;
	add.s64 	%rd171, %rd170, %rd168;
	mov.b64 	{%r137, %r142}, %rd171;
	mov.b32 	%r143, 8;
	// begin inline asm
	shfl.sync.down.b32 %r136, %r137, %r143, %r154, %r155;
	// end inline asm
	// begin inline asm
	shfl.sync.down.b32 %r141, %r142, %r143, %r154, %r155;
	// end inline asm
	mov.b64 	%rd172, {%r136, %r141};
	add.s32 	%r162, %r105, 8;
	setp.gt.s32 	%p30, %r162, %r154;
	selp.b64 	%rd173, 0, %rd172, %p30;
	add.s64 	%rd174, %rd173, %rd171;
	mov.b64 	{%r147, %r152}, %rd174;
	mov.b32 	%r153, 16;
	// begin inline asm
	shfl.sync.down.b32 %r146, %r147, %r153, %r154, %r155;
	// end inline asm
	// begin inline asm
	shfl.sync.down.b32 %r151, %r152, %r153, %r154, %r155;
	// end inline asm
	mov.b64 	%rd175, {%r146, %r151};
	add.s32 	%r163, %r105, 16;
	setp.gt.s32 	%p31, %r163, %r154;
	selp.b64 	%rd176, 0, %rd175, %p31;
	add.s64 	%rd280, %rd176, %rd174;
	setp.ne.s32 	%p32, %r105, 0;
	@%p32 bra 	$L__BB4_19;
	shr.u32 	%r164, %r1, 2;
	and.b32  	%r165, %r164, 248;
	mov.u32 	%r166, _ZZN3cub18CUB_300001_SM_10006detail6reduce28DeviceReduceSingleTileKernelINS2_10policy_hubIljN4cuda3std3__44plusIlEEE10Policy1000EPlSC_iS9_llNS7_10__identityEEEvT0_T1_T2_T3_T4_T6_E12temp_storage;
	add.s32 	%r167, %r166, %r165;
	st.shared.u64 	[%r167+16], %rd280;
$L__BB4_19:
	bar.sync 	0;
	setp.ne.s32 	%p33, %r1, 0;
	@%p33 bra 	$L__BB4_37;
	setp.gt.s32 	%p34, %r34, 32;
	ld.shared.u64 	%rd177, [_ZZN3cub18CUB_300001_SM_10006detail6reduce28DeviceReduceSingleTileKernelINS2_10policy_hubIljN4cuda3std3__44plusIlEEE10Policy1000EPlSC_iS9_llNS7_10__identityEEEvT0_T1_T2_T3_T4_T6_E12temp_storage+24];
	selp.b64 	%rd178, %rd177, 0, %p34;
	add.s64 	%rd179, %rd178, %rd280;
	setp.gt.s32 	%p35, %r34, 64;
	ld.shared.u64 	%rd180, [_ZZN3cub18CUB_300001_SM_10006detail6reduce28DeviceReduceSingleTileKernelINS2_10policy_hubIljN4cuda3std3__44plusIlEEE10Policy1000EPlSC_iS9_llNS7_10__identityEEEvT0_T1_T2_T3_T4_T6_E12temp_storage+32];
	selp.b64 	%rd181, %rd180, 0, %p35;
	add.s64 	%rd182, %rd179, %rd181;
	setp.gt.s32 	%p36, %r34, 96;
	ld.shared.u64 	%rd183, [_ZZN3cub18CUB_300001_SM_10006detail6reduce28DeviceReduceSingleTileKernelINS2_10policy_hubIljN4cuda3std3__44plusIlEEE10Policy1000EPlSC_iS9_llNS7_10__identityEEEvT0_T1_T2_T3_T4_T6_E12temp_storage+40];
	selp.b64 	%rd184, %rd183, 0, %p36;
	add.s64 	%rd185, %rd182, %rd184;
	setp.gt.s32 	%p37, %r34, 128;
	ld.shared.u64 	%rd186, [_ZZN3cub18CUB_300001_SM_10006detail6reduce28DeviceReduceSingleTileKernelINS2_10policy_hubIljN4cuda3std3__44plusIlEEE10Policy1000EPlSC_iS9_llNS7_10__identityEEEvT0_T1_T2_T3_T4_T6_E12temp_storage+48];
	selp.b64 	%rd187, %rd186, 0, %p37;
	add.s64 	%rd188, %rd185, %rd187;
	setp.gt.s32 	%p38, %r34, 160;
	ld.shared.u64 	%rd189, [_ZZN3cub18CUB_300001_SM_10006detail6reduce28DeviceReduceSingleTileKernelINS2_10policy_hubIljN4cuda3std3__44plusIlEEE10Policy1000EPlSC_iS9_llNS7_10__identityEEEvT0_T1_T2_T3_T4_T6_E12temp_storage+56];
	selp.b64 	%rd190, %rd189, 0, %p38;
	add.s64 	%rd191, %rd188, %rd190;
	setp.gt.s32 	%p39, %r34, 192;
	ld.shared.u64 	%rd192, [_ZZN3cub18CUB_300001_SM_10006detail6reduce28DeviceReduceSingleTileKernelINS2_10policy_hubIljN4cuda3std3__44plusIlEEE10Policy1000EPlSC_iS9_llNS7_10__identityEEEvT0_T1_T2_T3_T4_T6_E12temp_storage+64];
	selp.b64 	%rd193, %rd192, 0, %p39;
	add.s64 	%rd194, %rd191, %rd193;
	setp.gt.s32 	%p40, %r34, 224;
	ld.shared.u64 	%rd195, [_ZZN3cub18CUB_300001_SM_10006detail6reduce28DeviceReduceSingleTileKernelINS2_10policy_hubIljN4cuda3std3__44plusIlEEE10Policy1000EPlSC_iS9_llNS7_10__identityEEEvT0_T1_T2_T3_T4_T6_E12temp_storage+72];
	selp.b64 	%rd196, %rd195, 0, %p40;
	add.s64 	%rd197, %rd194, %rd196;
	setp.gt.s32 	%p41, %r34, 256;
	ld.shared.u64 	%rd198, [_ZZN3cub18CUB_300001_SM_10006detail6reduce28DeviceReduceSingleTileKernelINS2_10policy_hubIljN4cuda3std3__44plusIlEEE10Policy1000EPlSC_iS9_llNS7_10__identityEEEvT0_T1_T2_T3_T4_T6_E12temp_storage+80];
	selp.b64 	%rd199, %rd198, 0, %p41;
	add.s64 	%rd200, %rd197, %rd199;
	setp.gt.s32 	%p42, %r34, 288;
	ld.shared.u64 	%rd201, [_ZZN3cub18CUB_300001_SM_10006detail6reduce28DeviceReduceSingleTileKernelINS2_10policy_hubIljN4cuda3std3__44plusIlEEE10Policy1000EPlSC_iS9_llNS7_10__identityEEEvT0_T1_T2_T3_T4_T6_E12temp_storage+88];
	selp.b64 	%rd202, %rd201, 0, %p42;
	add.s64 	%rd203, %rd200, %rd202;
	setp.gt.s32 	%p43, %r34, 320;
	ld.shared.u64 	%rd204, [_ZZN3cub18CUB_300001_SM_10006detail6reduce28DeviceReduceSingleTileKernelINS2_10policy_hubIljN4cuda3std3__44plusIlEEE10Policy1000EPlSC_iS9_llNS7_10__identityEEEvT0_T1_T2_T3_T4_T6_E12temp_storage+96];
	selp.b64 	%rd205, %rd204, 0, %p43;
	add.s64 	%rd206, %rd203, %rd205;
	setp.gt.s32 	%p44, %r34, 352;
	ld.shared.u64 	%rd207, [_ZZN3cub18CUB_300001_SM_10006detail6reduce28DeviceReduceSingleTileKernelINS2_10policy_hubIljN4cuda3std3__44plusIlEEE10Policy1000EPlSC_iS9_llNS7_10__identityEEEvT0_T1_T2_T3_T4_T6_E12temp_storage+104];
	selp.b64 	%rd208, %rd207, 0, %p44;
	add.s64 	%rd209, %rd206, %rd208;
	setp.gt.s32 	%p45, %r34, 384;
	ld.shared.u64 	%rd210, [_ZZN3cub18CUB_300001_SM_10006detail6reduce28DeviceReduceSingleTileKernelINS2_10policy_hubIljN4cuda3std3__44plusIlEEE10Policy1000EPlSC_iS9_llNS7_10__identityEEEvT0_T1_T2_T3_T4_T6_E12temp_storage+112];
	selp.b64 	%rd211, %rd210, 0, %p45;
	add.s64 	%rd212, %rd209, %rd211;
	setp.gt.s32 	%p46, %r34, 416;
	ld.shared.u64 	%rd213, [_ZZN3cub18CUB_300001_SM_10006detail6reduce28DeviceReduceSingleTileKernelINS2_10policy_hubIljN4cuda3std3__44plusIlEEE10Policy1000EPlSC_iS9_llNS7_10__identityEEEvT0_T1_T2_T3_T4_T6_E12temp_storage+120];
	selp.b64 	%rd214, %rd213, 0, %p46;
	add.s64 	%rd215, %rd212, %rd214;
	setp.gt.s32 	%p47, %r34, 448;
	ld.shared.u64 	%rd216, [_ZZN3cub18CUB_300001_SM_10006detail6reduce28DeviceReduceSingleTileKernelINS2_10policy_hubIljN4cuda3std3__44plusIlEEE10Policy1000EPlSC_iS9_llNS7_10__identityEEEvT0_T1_T2_T3_T4_T6_E12temp_storage+128];
	selp.b64 	%rd217, %rd216, 0, %p47;
	add.s64 	%rd218, %rd215, %rd217;
	setp.gt.s32 	%p48, %r34, 480;
	ld.shared.u64 	%rd219, [_ZZN3cub18CUB_300001_SM_10006detail6reduce28DeviceReduceSingleTileKernelINS2_10policy_hubIljN4cuda3std3__44plusIlEEE10Policy1000EPlSC_iS9_llNS7_10__identityEEEvT0_T1_T2_T3_T4_T6_E12temp_storage+136];
	selp.b64 	%rd220, %rd219, 0, %p48;
	add.s64 	%rd280, %rd218, %rd220;
	bra.uni 	$L__BB4_37;
$L__BB4_21:
	mov.u32 	%r13, %tid.x;
	mul.wide.u32 	%rd52, %r13, 8;
	add.s64 	%rd39, %rd35, %rd52;
	// begin inline asm
	ld.global.nc.u64 %rd38, [%rd39];
	// end inline asm
	add.s64 	%rd41, %rd39, 4096;
	// begin inline asm
	ld.global.nc.u64 %rd40, [%rd41];
	// end inline asm
	add.s64 	%rd43, %rd39, 8192;
	// begin inline asm
	ld.global.nc.u64 %rd42, [%rd43];
	// end inline asm
	add.s64 	%rd45, %rd39, 12288;
	// begin inline asm
	ld.global.nc.u64 %rd44, [%rd45];
	// end inline asm
	add.s64 	%rd47, %rd39, 16384;
	// begin inline asm
	ld.global.nc.u64 %rd46, [%rd47];
	// end inline asm
	add.s64 	%rd49, %rd39, 20480;
	// begin inline asm
	ld.global.nc.u64 %rd48, [%rd49];
	// end inline asm
	add.s64 	%rd51, %rd39, 24576;
	// begin inline asm
	ld.global.nc.u64 %rd50, [%rd51];
	// end inline asm
	add.s64 	%rd53, %rd40, %rd38;
	add.s64 	%rd54, %rd42, %rd53;
	add.s64 	%rd55, %rd44, %rd54;
	add.s64 	%rd56, %rd46, %rd55;
	add.s64 	%rd57, %rd48, %rd56;
	add.s64 	%rd279, %rd50, %rd57;
	setp.lt.u32 	%p3, %r34, 7168;
	mov.b32 	%r231, 3584;
	@%p3 bra 	$L__BB4_25;
	add.s32 	%r14, %r34, -3584;
	mov.b32 	%r231, 3584;
$L__BB4_23:
	add.s32 	%r37, %r231, %r13;
	mul.wide.u32 	%rd72, %r37, 8;
	add.s64 	%rd59, %rd35, %rd72;
	// begin inline asm
	ld.global.nc.u64 %rd58, [%rd59];
	// end inline asm
	add.s64 	%rd61, %rd59, 4096;
	// begin inline asm
	ld.global.nc.u64 %rd60, [%rd61];
	// end inline asm
	add.s64 	%rd63, %rd59, 8192;
	// begin inline asm
	ld.global.nc.u64 %rd62, [%rd63];
	// end inline asm
	add.s64 	%rd65, %rd59, 12288;
	// begin inline asm
	ld.global.nc.u64 %rd64, [%rd65];
	// end inline asm
	add.s64 	%rd67, %rd59, 16384;
	// begin inline asm
	ld.global.nc.u64 %rd66, [%rd67];
	// end inline asm
	add.s64 	%rd69, %rd59, 20480;
	// begin inline asm
	ld.global.nc.u64 %rd68, [%rd69];
	// end inline asm
	add.s64 	%rd71, %rd59, 24576;
	// begin inline asm
	ld.global.nc.u64 %rd70, [%rd71];
	// end inline asm
	add.s64 	%rd73, %rd58, %rd279;
	add.s64 	%rd74, %rd60, %rd73;
	add.s64 	%rd75, %rd62, %rd74;
	add.s64 	%rd76, %rd64, %rd75;
	add.s64 	%rd77, %rd66, %rd76;
	add.s64 	%rd78, %rd68, %rd77;
	add.s64 	%rd279, %rd70, %rd78;
	sub.s32 	%r38, %r34, %r231;
	setp.lt.s32 	%p4, %r38, 3584;
	@%p4 bra 	$L__BB4_33;
	add.s32 	%r231, %r231, 3584;
	setp.le.s32 	%p5, %r231, %r14;
	@%p5 bra 	$L__BB4_23;
$L__BB4_25:
	setp.le.s32 	%p6, %r34, %r231;
	@%p6 bra 	$L__BB4_33;
	sub.s32 	%r18, %r34, %r231;
	setp.ge.s32 	%p7, %r13, %r18;
	@%p7 bra 	$L__BB4_33;
	not.b32 	%r39, %r13;
	add.s32 	%r40, %r34, %r39;
	sub.s32 	%r19, %r40, %r231;
	and.b32  	%r41, %r19, 1536;
	setp.eq.s32 	%p8, %r41, 1536;
	mov.u32 	%r235, %r13;
	@%p8 bra 	$L__BB4_30;
	add.s32 	%r233, %r13, %r231;
	shr.u32 	%r42, %r19, 9;
	add.s32 	%r43, %r42, 1;
	and.b32  	%r44, %r43, 3;
	neg.s32 	%r232, %r44;
	mov.u32 	%r235, %r13;
$L__BB4_29:
	.pragma "nounroll";
	mul.wide.u32 	%rd82, %r233, 8;
	add.s64 	%rd81, %rd35, %rd82;
	// begin inline asm
	ld.global.nc.u64 %rd80, [%rd81];
	// end inline asm
	add.s64 	%rd279, %rd80, %rd279;
	add.s32 	%r235, %r235, 512;
	add.s32 	%r233, %r233, 512;
	add.s32 	%r232, %r232, 1;
	setp.ne.s32 	%p9, %r232, 0;
	@%p9 bra 	$L__BB4_29;
$L__BB4_30:
	setp.lt.u32 	%p10, %r19, 1536;
	@%p10 bra 	$L__BB4_33;
	cvt.u64.u32 	%rd83, %r235;
	cvt.u64.u32 	%rd84, %r231;
	add.s64 	%rd85, %rd83, %rd84;
	shl.b64 	%rd86, %rd85, 3;
	add.s64 	%rd87, %rd86, %rd35;
	add.s64 	%rd277, %rd87, 8192;
	add.s32 	%r236, %r235, %r231;
$L__BB4_32:
	mul.wide.u32 	%rd96, %r236, 8;
	add.s64 	%rd89, %rd35, %rd96;
	// begin inline asm
	ld.global.nc.u64 %rd88, [%rd89];
	// end inline asm
	add.s64 	%rd97, %rd88, %rd279;
	add.s64 	%rd91, %rd277, -4096;
	// begin inline asm
	ld.global.nc.u64 %rd90, [%rd91];
	// end inline asm
	add.s64 	%rd98, %rd90, %rd97;
	// begin inline asm
	ld.global.nc.u64 %rd92, [%rd277];
	// end inline asm
	add.s64 	%rd99, %rd92, %rd98;
	add.s64 	%rd95, %rd277, 4096;
	// begin inline asm
	ld.global.nc.u64 %rd94, [%rd95];
	// end inline asm
	add.s64 	%rd279, %rd94, %rd99;
	add.s32 	%r235, %r235, 2048;
	add.s64 	%rd277, %rd277, 16384;
	add.s32 	%r236, %r236, 2048;
	setp.lt.s32 	%p11, %r235, %r18;
	@%p11 bra 	$L__BB4_32;
$L__BB4_33:
	// begin inline asm
	mov.u32 %r45, %laneid;
	// end inline asm
	mov.b64 	{%r47, %r52}, %rd279;
	mov.b32 	%r53, 1;
	mov.b32 	%r94, 31;
	mov.b32 	%r95, -1;
	// begin inline asm
	shfl.sync.down.b32 %r46, %r47, %r53, %r94, %r95;
	// end inline asm
	// begin inline asm
	shfl.sync.down.b32 %r51, %r52, %r53, %r94, %r95;
	// end inline asm
	mov.b64 	%rd100, {%r46, %r51};
	setp.gt.s32 	%p12, %r45, 30;
	selp.b64 	%rd101, 0, %rd100, %p12;
	add.s64 	%rd102, %rd101, %rd279;
	mov.b64 	{%r57, %r62}, %rd102;
	mov.b32 	%r63, 2;
	// begin inline asm
	shfl.sync.down.b32 %r56, %r57, %r63, %r94, %r95;
	// end inline asm
	// begin inline asm
	shfl.sync.down.b32 %r61, %r62, %r63, %r94, %r95;
	// end inline asm
	mov.b64 	%rd103, {%r56, %r61};
	setp.gt.s32 	%p13, %r45, 29;
	selp.b64 	%rd104, 0, %rd103, %p13;
	add.s64 	%rd105, %rd104, %rd102;
	mov.b64 	{%r67, %r72}, %rd105;
	mov.b32 	%r73, 4;
	// begin inline asm
	shfl.sync.down.b32 %r66, %r67, %r73, %r94, %r95;
	// end inline asm
	// begin inline asm
	shfl.sync.down.b32 %r71, %r72, %r73, %r94, %r95;
	// end inline asm
	mov.b64 	%rd106, {%r66, %r71};
	setp.gt.s32 	%p14, %r45, 27;
	selp.b64 	%rd107, 0, %rd106, %p14;
	add.s64 	%rd108, %rd107, %rd105;
	mov.b64 	{%r77, %r82}, %rd108;
	mov.b32 	%r83, 8;
	// begin inline asm
	shfl.sync.down.b32 %r76, %r77, %r83, %r94, %r95;
	// end inline asm
	// begin inline asm
	shfl.sync.down.b32 %r81, %r82, %r83, %r94, %r95;
	// end inline asm
	mov.b64 	%rd109, {%r76, %r81};
	setp.gt.s32 	%p15, %r45, 23;
	selp.b64 	%rd110, 0, %rd109, %p15;
	add.s64 	%rd111, %rd110, %rd108;
	mov.b64 	{%r87, %r92}, %rd111;
	mov.b32 	%r93, 16;
	// begin inline asm
	shfl.sync.down.b32 %r86, %r87, %r93, %r94, %r95;
	// end inline asm
	// begin inline asm
	shfl.sync.down.b32 %r91, %r92, %r93, %r94, %r95;
	// end inline asm
	mov.b64 	%rd112, {%r86, %r91};
	setp.gt.s32 	%p16, %r45, 15;
	selp.b64 	%rd113, 0, %rd112, %p16;
	add.s64 	%rd280, %rd113, %rd111;
	setp.ne.s32 	%p17, %r45, 0;
	@%p17 bra 	$L__BB4_35;
	shr.u32 	%r96, %r13, 2;
	and.b32  	%r97, %r96, 248;
	mov.u32 	%r98, _ZZN3cub18CUB_300001_SM_10006detail6reduce28DeviceReduceSingleTileKernelINS2_10policy_hubIljN4cuda3std3__44plusIlEEE10Policy1000EPlSC_iS9_llNS7_10__identityEEEvT0_T1_T2_T3_T4_T6_E12temp_storage;
	add.s32 	%r99, %r98, %r97;
	st.shared.u64 	[%r99+16], %rd280;
$L__BB4_35:
	bar.sync 	0;
	setp.ne.s32 	%p18, %r13, 0;
	@%p18 bra 	$L__BB4_37;
	ld.shared.u64 	%rd114, [_ZZN3cub18CUB_300001_SM_10006detail6reduce28DeviceReduceSingleTileKernelINS2_10policy_hubIljN4cuda3std3__44plusIlEEE10Policy1000EPlSC_iS9_llNS7_10__identityEEEvT0_T1_T2_T3_T4_T6_E12temp_storage+24];
	add.s64 	%rd115, %rd114, %rd280;
	ld.shared.u64 	%rd116, [_ZZN3cub18CUB_300001_SM_10006detail6reduce28DeviceReduceSingleTileKernelINS2_10policy_hubIljN4cuda3std3__44plusIlEEE10Policy1000EPlSC_iS9_llNS7_10__identityEEEvT0_T1_T2_T3_T4_T6_E12temp_storage+32];
	add.s64 	%rd117, %rd115, %rd116;
	ld.shared.u64 	%rd118, [_ZZN3cub18CUB_300001_SM_10006detail6reduce28DeviceReduceSingleTileKernelINS2_10policy_hubIljN4cuda3std3__44plusIlEEE10Policy1000EPlSC_iS9_llNS7_10__identityEEEvT0_T1_T2_T3_T4_T6_E12temp_storage+40];
	add.s64 	%rd119, %rd117, %rd118;
	ld.shared.u64 	%rd120, [_ZZN3cub18CUB_300001_SM_10006detail6reduce28DeviceReduceSingleTileKernelINS2_10policy_hubIljN4cuda3std3__44plusIlEEE10Policy1000EPlSC_iS9_llNS7_10__identityEEEvT0_T1_T2_T3_T4_T6_E12temp_storage+48];
	add.s64 	%rd121, %rd119, %rd120;
	ld.shared.u64 	%rd122, [_ZZN3cub18CUB_300001_SM_10006detail6reduce28DeviceReduceSingleTileKernelINS2_10policy_hubIljN4cuda3std3__44plusIlEEE10Policy1000EPlSC_iS9_llNS7_10__identityEEEvT0_T1_T2_T3_T4_T6_E12temp_storage+56];
	add.s64 	%rd123, %rd121, %rd122;
	ld.shared.u64 	%rd124, [_ZZN3cub18CUB_300001_SM_10006detail6reduce28DeviceReduceSingleTileKernelINS2_10policy_hubIljN4cuda3std3__44plusIlEEE10Policy1000EPlSC_iS9_llNS7_10__identityEEEvT0_T1_T2_T3_T4_T6_E12temp_storage+64];
	add.s64 	%rd125, %rd123, %rd124;
	ld.shared.u64 	%rd126, [_ZZN3cub18CUB_300001_SM_10006detail6reduce28DeviceReduceSingleTileKernelINS2_10policy_hubIljN4cuda3std3__44plusIlEEE10Policy1000EPlSC_iS9_llNS7_10__identityEEEvT0_T1_T2_T3_T4_T6_E12temp_storage+72];
	add.s64 	%rd127, %rd125, %rd126;
	ld.shared.u64 	%rd128, [_ZZN3cub18CUB_300001_SM_10006detail6reduce28DeviceReduceSingleTileKernelINS2_10policy_hubIljN4cuda3std3__44plusIlEEE10Policy1000EPlSC_iS9_llNS7_10__identityEEEvT0_T1_T2_T3_T4_T6_E12temp_storage+80];
	add.s64 	%rd129, %rd127, %rd128;
	ld.shared.u64 	%rd130, [_ZZN3cub18CUB_300001_SM_10006detail6reduce28DeviceReduceSingleTileKernelINS2_10policy_hubIljN4cuda3std3__44plusIlEEE10Policy1000EPlSC_iS9_llNS7_10__identityEEEvT0_T1_T2_T3_T4_T6_E12temp_storage+88];
	add.s64 	%rd131, %rd129, %rd130;
	ld.shared.u64 	%rd132, [_ZZN3cub18CUB_300001_SM_10006detail6reduce28DeviceReduceSingleTileKernelINS2_10policy_hubIljN4cuda3std3__44plusIlEEE10Policy1000EPlSC_iS9_llNS7_10__identityEEEvT0_T1_T2_T3_T4_T6_E12temp_storage+96];
	add.s64 	%rd133, %rd131, %rd132;
	ld.shared.u64 	%rd134, [_ZZN3cub18CUB_300001_SM_10006detail6reduce28DeviceReduceSingleTileKernelINS2_10policy_hubIljN4cuda3std3__44plusIlEEE10Policy1000EPlSC_iS9_llNS7_10__identityEEEvT0_T1_T2_T3_T4_T6_E12temp_storage+104];
	add.s64 	%rd135, %rd133, %rd134;
	ld.shared.u64 	%rd136, [_ZZN3cub18CUB_300001_SM_10006detail6reduce28DeviceReduceSingleTileKernelINS2_10policy_hubIljN4cuda3std3__44plusIlEEE10Policy1000EPlSC_iS9_llNS7_10__identityEEEvT0_T1_T2_T3_T4_T6_E12temp_storage+112];
	add.s64 	%rd137, %rd135, %rd136;
	ld.shared.u64 	%rd138, [_ZZN3cub18CUB_300001_SM_10006detail6reduce28DeviceReduceSingleTileKernelINS2_10policy_hubIljN4cuda3std3__44plusIlEEE10Policy1000EPlSC_iS9_llNS7_10__identityEEEvT0_T1_T2_T3_T4_T6_E12temp_storage+120];
	add.s64 	%rd139, %rd137, %rd138;
	ld.shared.u64 	%rd140, [_ZZN3cub18CUB_300001_SM_10006detail6reduce28DeviceReduceSingleTileKernelINS2_10policy_hubIljN4cuda3std3__44plusIlEEE10Policy1000EPlSC_iS9_llNS7_10__identityEEEvT0_T1_T2_T3_T4_T6_E12temp_storage+128];
	add.s64 	%rd141, %rd139, %rd140;
	ld.shared.u64 	%rd142, [_ZZN3cub18CUB_300001_SM_10006detail6reduce28DeviceReduceSingleTileKernelINS2_10policy_hubIljN4cuda3std3__44plusIlEEE10Policy1000EPlSC_iS9_llNS7_10__identityEEEvT0_T1_T2_T3_T4_T6_E12temp_storage+136];
	add.s64 	%rd280, %rd141, %rd142;
$L__BB4_37:
	mov.u32 	%r223, %tid.x;
	setp.ne.s32 	%p56, %r223, 0;
	@%p56 bra 	$L__BB4_39;
	add.s64 	%rd264, %rd280, %rd36;
	st.global.u64 	[%rd1], %rd264;
$L__BB4_39:
	ret;

}
	// .globl	_ZN3cub18CUB_300001_SM_10006detail6reduce28DeviceReduceSingleTileKernelINS2_10policy_hubIlyN4cuda3std3__44plusIlEEE10Policy1000EN6thrust24THRUST_300001_SM_1000_NS18transform_iteratorI9is_numberNSD_6detail15normal_iteratorINSD_10device_ptrIyEEEEllEEPlyS9_llNS7_10__identityEEEvT0_T1_T2_T3_T4_T6_
.visible .entry _ZN3cub18CUB_300001_SM_10006detail6reduce28DeviceReduceSingleTileKernelINS2_10policy_hubIlyN4cuda3std3__44plusIlEEE10Policy1000EN6thrust24THRUST_300001_SM_1000_NS18transform_iteratorI9is_numberNSD_6detail15normal_iteratorINSD_10device_ptrIyEEEEllEEPlyS9_llNS7_10__identityEEEvT0_T1_T2_T3_T4_T6_(
	.param .align 8 .b8 _ZN3cub18CUB_300001_SM_10006detail6reduce28DeviceReduceSingleTileKernelINS2_10policy_hubIlyN4cuda3std3__44plusIlEEE10Policy1000EN6thrust24THRUST_300001_SM_1000_NS18transform_iteratorI9is_numberNSD_6detail15normal_iteratorINSD_10device_ptrIyEEEEllEEPlyS9_llNS7_10__identityEEEvT0_T1_T2_T3_T4_T6__param_0[24],
	.param .u64 .ptr .align 1 _ZN3cub18CUB_300001_SM_10006detail6reduce28DeviceReduceSingleTileKernelINS2_10policy_hubIlyN4cuda3std3__44plusIlEEE10Policy1000EN6thrust24THRUST_300001_SM_1000_NS18transform_iteratorI9is_numberNSD_6detail15normal_iteratorINSD_10device_ptrIyEEEEllEEPlyS9_llNS7_10__identityEEEvT0_T1_T2_T3_T4_T6__param_1,
	.param .u64 _ZN3cub18CUB_300001_SM_10006detail6reduce28DeviceReduceSingleTileKernelINS2_10policy_hubIlyN4cuda3std3__44plusIlEEE10Policy1000EN6thrust24THRUST_300001_SM_1000_NS18transform_iteratorI9is_numberNSD_6detail15normal_iteratorINSD_10device_ptrIyEEEEllEEPlyS9_llNS7_10__identityEEEvT0_T1_T2_T3_T4_T6__param_2,
	.param .align 1 .b8 _ZN3cub18CUB_300001_SM_10006detail6reduce28DeviceReduceSingleTileKernelINS2_10policy_hubIlyN4cuda3std3__44plusIlEEE10Policy1000EN6thrust24THRUST_300001_SM_1000_NS18transform_iteratorI9is_numberNSD_6detail15normal_iteratorINSD_10device_ptrIyEEEEllEEPlyS9_llNS7_10__identityEEEvT0_T1_T2_T3_T4_T6__param_3[1],
	.param .u64 _ZN3cub18CUB_300001_SM_10006detail6reduce28DeviceReduceSingleTileKernelINS2_10policy_hubIlyN4cuda3std3__44plusIlEEE10Policy1000EN6thrust24THRUST_300001_SM_1000_NS18transform_iteratorI9is_numberNSD_6detail15normal_iteratorINSD_10device_ptrIyEEEEllEEPlyS9_llNS7_10__identityEEEvT0_T1_T2_T3_T4_T6__param_4,
	.param .align 1 .b8 _ZN3cub18CUB_300001_SM_10006detail6reduce28DeviceReduceSingleTileKernelINS2_10policy_hubIlyN4cuda3std3__44plusIlEEE10Policy1000EN6thrust24THRUST_300001_SM_1000_NS18transform_iteratorI9is_numberNSD_6detail15normal_iteratorINSD_10device_ptrIyEEEEllEEPlyS9_llNS7_10__identityEEEvT0_T1_T2_T3_T4_T6__param_5[1]
)
.maxntid 512
.minnctapersm 1
{
	.reg .pred 	%p<125>;
	.reg .b32 	%r<242>;
	.reg .b64 	%rd<492>;
	// demoted variable
	.shared .align 8 .b8 _ZZN3cub18CUB_300001_SM_10006detail6reduce28DeviceReduceSingleTileKernelINS2_10policy_hubIlyN4cuda3std3__44plusIlEEE10Policy1000EN6thrust24THRUST_300001_SM_1000_NS18transform_iteratorI9is_numberNSD_6detail15normal_iteratorINSD_10device_ptrIyEEEEllEEPlyS9_llNS7_10__identityEEEvT0_T1_T2_T3_T4_T6_E12temp_storage[152];
	ld.param.u64 	%rd57, [_ZN3cub18CUB_300001_SM_10006detail6reduce28DeviceReduceSingleTileKernelINS2_10policy_hubIlyN4cuda3std3__44plusIlEEE10Policy1000EN6thrust24THRUST_300001_SM_1000_NS18transform_iteratorI9is_numberNSD_6detail15normal_iteratorINSD_10device_ptrIyEEEEllEEPlyS9_llNS7_10__identityEEEvT0_T1_T2_T3_T4_T6__param_0+16];
	ld.param.u64 	%rd56, [_ZN3cub18CUB_300001_SM_10006detail6reduce28DeviceReduceSingleTileKernelINS2_10policy_hubIlyN4cuda3std3__44plusIlEEE10Policy1000EN6thrust24THRUST_300001_SM_1000_NS18transform_iteratorI9is_numberNSD_6detail15normal_iteratorINSD_10device_ptrIyEEEEllEEPlyS9_llNS7_10__identityEEEvT0_T1_T2_T3_T4_T6__param_0+8];
	ld.param.u64 	%rd55, [_ZN3cub18CUB_300001_SM_10006detail6reduce28DeviceReduceSingleTileKernelINS2_10policy_hubIlyN4cuda3std3__44plusIlEEE10Policy1000EN6thrust24THRUST_300001_SM_1000_NS18transform_iteratorI9is_numberNSD_6detail15normal_iteratorINSD_10device_ptrIyEEEEllEEPlyS9_llNS7_10__identityEEEvT0_T1_T2_T3_T4_T6__param_0];
	ld.param.u64 	%rd60, [_ZN3cub18CUB_300001_SM_10006detail6reduce28DeviceReduceSingleTileKernelINS2_10policy_hubIlyN4cuda3std3__44plusIlEEE10Policy1000EN6thrust24THRUST_300001_SM_1000_NS18transform_iteratorI9is_numberNSD_6detail15normal_iteratorINSD_10device_ptrIyEEEEllEEPlyS9_llNS7_10__identityEEEvT0_T1_T2_T3_T4_T6__param_1];
	ld.param.u64 	%rd58, [_ZN3cub18CUB_300001_SM_10006detail6reduce28DeviceReduceSingleTileKernelINS2_10policy_hubIlyN4cuda3std3__44plusIlEEE10Policy1000EN6thrust24THRUST_300001_SM_1000_NS18transform_iteratorI9is_numberNSD_6detail15normal_iteratorINSD_10device_ptrIyEEEEllEEPlyS9_llNS7_10__identityEEEvT0_T1_T2_T3_T4_T6__param_2];
	ld.param.u64 	%rd59, [_ZN3cub18CUB_300001_SM_10006detail6reduce28DeviceReduceSingleTileKernelINS2_10policy_hubIlyN4cuda3std3__44plusIlEEE10Policy1000EN6thrust24THRUST_300001_SM_1000_NS18transform_iteratorI9is_numberNSD_6detail15normal_iteratorINSD_10device_ptrIyEEEEllEEPlyS9_llNS7_10__identityEEEvT0_T1_T2_T3_T4_T6__param_4];
	cvta.to.global.u64 	%rd1, %rd60;
	setp.ne.s64 	%p1, %rd58, 0;
	@%p1 bra 	$L__BB5_3;
	mov.u32 	%r228, %tid.x;
	setp.ne.s32 	%p124, %r228, 0;
	@%p124 bra 	$L__BB5_50;
	st.global.u64 	[%rd1], %rd59;
	bra.uni 	$L__BB5_50;
$L__BB5_3:
	cvta.to.global.u64 	%rd2, %rd55;
	setp.gt.u64 	%p2, %rd58, 3583;
	@%p2 bra 	$L__BB5_28;
	cvt.u32.u64 	%r1, %rd58;
	mov.u32 	%r2, %tid.x;
	setp.ge.u32 	%p52, %r2, %r1;
	mov.b64 	%rd477, 0;
	mov.u32 	%r232, %r2;
	@%p52 bra 	$L__BB5_6;
	mul.wide.u32 	%rd238, %r2, 8;
	add.s64 	%rd239, %rd2, %rd238;
	ld.global.u64 	%rd240, [%rd239];
	and.b64  	%rd241, %rd240, %rd57;
	setp.eq.s64 	%p53, %rd241, %rd56;
	selp.u64 	%rd477, 1, 0, %p53;
	add.s32 	%r232, %r2, 512;
$L__BB5_6:
	setp.ge.u32 	%p54, %r232, %r1;
	@%p54 bra 	$L__BB5_19;
	not.b32 	%r105, %r232;
	add.s32 	%r106, %r105, %r1;
	shr.u32 	%r107, %r106, 9;
	add.s32 	%r5, %r107, 1;
	and.b32  	%r6, %r5, 15;
	setp.lt.u32 	%p55, %r106, 7680;
	@%p55 bra 	$L__BB5_10;
	and.b32  	%r108, %r5, 16777200;
	neg.s32 	%r230, %r108;
	mul.wide.u32 	%rd243, %r232, 8;
	add.s64 	%rd244, %rd243, %rd2;
	add.s64 	%rd468, %rd244, 32768;
$L__BB5_9:
	.pragma "nounroll";
	ld.global.u64 	%rd245, [%rd468+-32768];
	and.b64  	%rd246, %rd245, %rd57;
	setp.eq.s64 	%p56, %rd246, %rd56;
	selp.u64 	%rd247, 1, 0, %p56;
	add.s64 	%rd248, %rd477, %rd247;
	ld.global.u64 	%rd249, [%rd468+-28672];
	and.b64  	%rd250, %rd249, %rd57;
	setp.eq.s64 	%p57, %rd250, %rd56;
	selp.u64 	%rd251, 1, 0, %p57;
	add.s64 	%rd252, %rd248, %rd251;
	ld.global.u64 	%rd253, [%rd468+-24576];
	and.b64  	%rd254, %rd253, %rd57;
	setp.eq.s64 	%p58, %rd254, %rd56;
	selp.u64 	%rd255, 1, 0, %p58;
	add.s64 	%rd256, %rd252, %rd255;
	ld.global.u64 	%rd257, [%rd468+-20480];
	and.b64  	%rd258, %rd257, %rd57;
	setp.eq.s64 	%p59, %rd258, %rd56;
	selp.u64 	%rd259, 1, 0, %p59;
	add.s64 	%rd260, %rd256, %rd259;
	ld.global.u64 	%rd261, [%rd468+-16384];
	and.b64  	%rd262, %rd261, %rd57;
	setp.eq.s64 	%p60, %rd262, %rd56;
	selp.u64 	%rd263, 1, 0, %p60;
	add.s64 	%rd264, %rd260, %rd263;
	ld.global.u64 	%rd265, [%rd468+-12288];
	and.b64  	%rd266, %rd265, %rd57;
	setp.eq.s64 	%p61, %rd266, %rd56;
	selp.u64 	%rd267, 1, 0, %p61;
	add.s64 	%rd268, %rd264, %rd267;
	ld.global.u64 	%rd269, [%rd468+-8192];
	and.b64  	%rd270, %rd269, %rd57;
	setp.eq.s64 	%p62, %rd270, %rd56;
	selp.u64 	%rd271, 1, 0, %p62;
	add.s64 	%rd272, %rd268, %rd271;
	ld.global.u64 	%rd273, [%rd468+-4096];
	and.b64  	%rd274, %rd273, %rd57;
	setp.eq.s64 	%p63, %rd274, %rd56;
	selp.u64 	%rd275, 1, 0, %p63;
	add.s64 	%rd276, %rd272, %rd275;
	ld.global.u64 	%rd277, [%rd468];
	and.b64  	%rd278, %rd277, %rd57;
	setp.eq.s64 	%p64, %rd278, %rd56;
	selp.u64 	%rd279, 1, 0, %p64;
	add.s64 	%rd280, %rd276, %rd279;
	ld.global.u64 	%rd281, [%rd468+4096];
	and.b64  	%rd282, %rd281, %rd57;
	setp.eq.s64 	%p65, %rd282, %rd56;
	selp.u64 	%rd283, 1, 0, %p65;
	add.s64 	%rd284, %rd280, %rd283;
	ld.global.u64 	%rd285, [%rd468+8192];
	and.b64  	%rd286, %rd285, %rd57;
	setp.eq.s64 	%p66, %rd286, %rd56;
	selp.u64 	%rd287, 1, 0, %p66;
	add.s64 	%rd288, %rd284, %rd287;
	ld.global.u64 	%rd289, [%rd468+12288];
	and.b64  	%rd290, %rd289, %rd57;
	setp.eq.s64 	%p67, %rd290, %rd56;
	selp.u64 	%rd291, 1, 0, %p67;
	add.s64 	%rd292, %rd288, %rd291;
	ld.global.u64 	%rd293, [%rd468+16384];
	and.b64  	%rd294, %rd293, %rd57;
	setp.eq.s64 	%p68, %rd294, %rd56;
	selp.u64 	%rd295, 1, 0, %p68;
	add.s64 	%rd296, %rd292, %rd295;
	ld.global.u64 	%rd297, [%rd468+20480];
	and.b64  	%rd298, %rd297, %rd57;
	setp.eq.s64 	%p69, %rd298, %rd56;
	selp.u64 	%rd299, 1, 0, %p69;
	add.s64 	%rd300, %rd296, %rd299;
	ld.global.u64 	%rd301, [%rd468+24576];
	and.b64  	%rd302, %rd301, %rd57;
	setp.eq.s64 	%p70, %rd302, %rd56;
	selp.u64 	%rd303, 1, 0, %p70;
	add.s64 	%rd304, %rd300, %rd303;
	ld.global.u64 	%rd305, [%rd468+28672];
	and.b64  	%rd306, %rd305, %rd57;
	setp.eq.s64 	%p71, %rd306, %rd56;
	selp.u64 	%rd307, 1, 0, %p71;
	add.s64 	%rd477, %rd304, %rd307;
	add.s32 	%r232, %r232, 8192;
	add.s32 	%r230, %r230, 16;
	add.s64 	%rd468, %rd468, 65536;
	setp.ne.s32 	%p72, %r230, 0;
	@%p72 bra 	$L__BB5_9;
$L__BB5_10:
	setp.eq.s32 	%p73, %r6, 0;
	@%p73 bra 	$L__BB5_19;
	and.b32  	%r13, %r5, 7;
	setp.lt.u32 	%p74, %r6, 8;
	@%p74 bra 	$L__BB5_13;
	mul.wide.s32 	%rd309, %r232, 8;
	add.s64 	%rd310, %rd2, %rd309;
	ld.global.u64 	%rd311, [%rd310];
	and.b64  	%rd312, %rd311, %rd57;
	setp.eq.s64 	%p75, %rd312, %rd56;
	selp.u64 	%rd313, 1, 0, %p75;
	add.s64 	%rd314, %rd477, %rd313;
	ld.global.u64 	%rd315, [%rd310+4096];
	and.b64  	%rd316, %rd315, %rd57;
	setp.eq.s64 	%p76, %rd316, %rd56;
	selp.u64 	%rd317, 1, 0, %p76;
	add.s64 	%rd318, %rd314, %rd317;
	ld.global.u64 	%rd319, [%rd310+8192];
	and.b64  	%rd320, %rd319, %rd57;
	setp.eq.s64 	%p77, %rd320, %rd56;
	selp.u64 	%rd321, 1, 0, %p77;
	add.s64 	%rd322, %rd318, %rd321;
	ld.global.u64 	%rd323, [%rd310+12288];
	and.b64  	%rd324, %rd323, %rd57;
	setp.eq.s64 	%p78, %rd324, %rd56;
	selp.u64 	%rd325, 1, 0, %p78;
	add.s64 	%rd326, %rd322, %rd325;
	ld.global.u64 	%rd327, [%rd310+16384];
	and.b64  	%rd328, %rd327, %rd57;
	setp.eq.s64 	%p79, %rd328, %rd56;
	selp.u64 	%rd329, 1, 0, %p79;
	add.s64 	%rd330, %rd326, %rd329;
	ld.global.u64 	%rd331, [%rd310+20480];
	and.b64  	%rd332, %rd331, %rd57;
	setp.eq.s64 	%p80, %rd332, %rd56;
	selp.u64 	%rd333, 1, 0, %p80;
	add.s64 	%rd334, %rd330, %rd333;
	ld.global.u64 	%rd335, [%rd310+24576];
	and.b64  	%rd336, %rd335, %rd57;
	setp.eq.s64 	%p81, %rd336, %rd56;
	selp.u64 	%rd337, 1, 0, %p81;
	add.s64 	%rd338, %rd334, %rd337;
	ld.global.u64 	%rd339, [%rd310+28672];
	and.b64  	%rd340, %rd339, %rd57;
	setp.eq.s64 	%p82, %rd340, %rd56;
	selp.u64 	%rd341, 1, 0, %p82;
	add.s64 	%rd477, %rd338, %rd341;
	add.s32 	%r232, %r232, 4096;
$L__BB5_13:
	setp.eq.s32 	%p83, %r13, 0;
	@%p83 bra 	$L__BB5_19;
	and.b32  	%r16, %r5, 3;
	setp.lt.u32 	%p84, %r13, 4;
	@%p84 bra 	$L__BB5_16;
	mul.wide.s32 	%rd343, %r232, 8;
	add.s64 	%rd344, %rd2, %rd343;
	ld.global.u64 	%rd345, [%rd344];
	and.b64  	%rd346, %rd345, %rd57;
	setp.eq.s64 	%p85, %rd346, %rd56;
	selp.u64 	%rd347, 1, 0, %p85;
	add.s64 	%rd348, %rd477, %rd347;
	ld.global.u64 	%rd349, [%rd344+4096];
	and.b64  	%rd350, %rd349, %rd57;
	setp.eq.s64 	%p86, %rd350, %rd56;
	selp.u64 	%rd351, 1, 0, %p86;
	add.s64 	%rd352, %rd348, %rd351;
	ld.global.u64 	%rd353, [%rd344+8192];
	and.b64  	%rd354, %rd353, %rd57;
	setp.eq.s64 	%p87, %rd354, %rd56;
	selp.u64 	%rd355, 1, 0, %p87;
	add.s64 	%rd356, %rd352, %rd355;
	ld.global.u64 	%rd357, [%rd344+12288];
	and.b64  	%rd358, %rd357, %rd57;
	setp.eq.s64 	%p88, %rd358, %rd56;
	selp.u64 	%rd359, 1, 0, %p88;
	add.s64 	%rd477, %rd356, %rd359;
	add.s32 	%r232, %r232, 2048;
$L__BB5_16:
	setp.eq.s32 	%p89, %r16, 0;
	@%p89 bra 	$L__BB5_19;
	neg.s32 	%r235, %r16;
$L__BB5_18:
	.pragma "nounroll";
	mul.wide.s32 	%rd360, %r232, 8;
	add.s64 	%rd361, %rd2, %rd360;
	ld.global.u64 	%rd362, [%rd361];
	and.b64  	%rd363, %rd362, %rd57;
	setp.eq.s64 	%p90, %rd363, %rd56;
	selp.u64 	%rd364, 1, 0, %p90;
	add.s64 	%rd477, %rd477, %rd364;
	add.s32 	%r232, %r232, 512;
	add.s32 	%r235, %r235, 1;
	setp.ne.s32 	%p91, %r235, 0;
	@%p91 bra 	$L__BB5_18;
$L__BB5_19:
	setp.lt.u64 	%p92, %rd58, 512;
	@%p92 bra 	$L__BB5_24;
	// begin inline asm
	mov.u32 %r172, %laneid;
	// end inline asm
	mov.b64 	{%r174, %r179}, %rd477;
	mov.b32 	%r180, 1;
	mov.b32 	%r221, 31;
	mov.b32 	%r222, -1;
	// begin inline asm
	shfl.sync.down.b32 %r173, %r174, %r180, %r221, %r222;
	// end inline asm
	// begin inline asm
	shfl.sync.down.b32 %r178, %r179, %r180, %r221, %r222;
	// end inline asm
	mov.b64 	%rd423, {%r173, %r178};
	setp.gt.s32 	%p116, %r172, 30;
	selp.b64 	%rd424, 0, %rd423, %p116;
	add.s64 	%rd425, %rd424, %rd477;
	mov.b64 	{%r184, %r189}, %rd425;
	mov.b32 	%r190, 2;
	// begin inline asm
	shfl.sync.down.b32 %r183, %r184, %r190, %r221, %r222;
	// end inline asm
	// begin inline asm
	shfl.sync.down.b32 %r188, %r189, %r190, %r221, %r222;
	// end inline asm
	mov.b64 	%rd426, {%r183, %r188};
	setp.gt.s32 	%p117, %r172, 29;
	selp.b64 	%rd427, 0, %rd426, %p117;
	add.s64 	%rd428, %rd427, %rd425;
	mov.b64 	{%r194, %r199}, %rd428;
	mov.b32 	%r200, 4;
	// begin inline asm
	shfl.sync.down.b32 %r193, %r194, %r200, %r221, %r222;
	// end inline asm
	// begin inline asm
	shfl.sync.down.b32 %r198, %r199, %r200, %r221, %r222;
	// end inline asm
	mov.b64 	%rd429, {%r193, %r198};
	setp.gt.s32 	%p118, %r172, 27;
	selp.b64 	%rd430, 0, %rd429, %p118;
	add.s64 	%rd431, %rd430, %rd428;
	mov.b64 	{%r204, %r209}, %rd431;
	mov.b32 	%r210, 8;
	// begin inline asm
	shfl.sync.down.b32 %r203, %r204, %r210, %r221, %r222;
	// end inline asm
	// begin inline asm
	shfl.sync.down.b32 %r208, %r209, %r210, %r221, %r222;
	// end inline asm
	mov.b64 	%rd432, {%r203, %r208};
	setp.gt.s32 	%p119, %r172, 23;
	selp.b64 	%rd433, 0, %rd432, %p119;
	add.s64 	%rd434, %rd433, %rd431;
	mov.b64 	{%r214, %r219}, %rd434;
	mov.b32 	%r220, 16;
	// begin inline asm
	shfl.sync.down.b32 %r213, %r214, %r220, %r221, %r222;
	// end inline asm
	// begin inline asm
	shfl.sync.down.b32 %r218, %r219, %r220, %r221, %r222;
	// end inline asm
	mov.b64 	%rd435, {%r213, %r218};
	setp.gt.s32 	%p120, %r172, 15;
	selp.b64 	%rd436, 0, %rd435, %p120;
	add.s64 	%rd491, %rd436, %rd434;
	setp.ne.s32 	%p121, %r172, 0;
	@%p121 bra 	$L__BB5_22;
	shr.u32 	%r223, %r2, 2;
	and.b32  	%r224, %r223, 248;
	mov.u32 	%r225, _ZZN3cub18CUB_300001_SM_10006detail6reduce28DeviceReduceSingleTileKernelINS2_10policy_hubIlyN4cuda3std3__44plusIlEEE10Policy1000EN6thrust24THRUST_300001_SM_1000_NS18transform_iteratorI9is_numberNSD_6detail15normal_iteratorINSD_10device_ptrIyEEEEllEEPlyS9_llNS7_10__identityEEEvT0_T1_T2_T3_T4_T6_E12temp_storage;
	add.s32 	%r226, %r225, %r224;
	st.shared.u64 	[%r226+16], %rd491;
$L__BB5_22:
	bar.sync 	0;
	setp.ne.s32 	%p122, %r2, 0;
	@%p122 bra 	$L__BB5_48;
	ld.shared.u64 	%rd437, [_ZZN3cub18CUB_300001_SM_10006detail6reduce28DeviceReduceSingleTileKernelINS2_10policy_hubIlyN4cuda3std3__44plusIlEEE10Policy1000EN6thrust24THRUST_300001_SM_1000_NS18transform_iteratorI9is_numberNSD_6detail15normal_iteratorINSD_10device_ptrIyEEEEllEEPlyS9_llNS7_10__identityEEEvT0_T1_T2_T3_T4_T6_E12temp_storage+24];
	add.s64 	%rd438, %rd437, %rd491;
	ld.shared.u64 	%rd439, [_ZZN3cub18CUB_300001_SM_10006detail6reduce28DeviceReduceSingleTileKernelINS2_10policy_hubIlyN4cuda3std3__44plusIlEEE10Policy1000EN6thrust24THRUST_300001_SM_1000_NS18transform_iteratorI9is_numberNSD_6detail15normal_iteratorINSD_10device_ptrIyEEEEllEEPlyS9_llNS7_10__identityEEEvT0_T1_T2_T3_T4_T6_E12temp_storage+32];
	add.s64 	%rd440, %rd438, %rd439;
	ld.shared.u64 	%rd441, [_ZZN3cub18CUB_300001_SM_10006detail6reduce28DeviceReduceSingleTileKernelINS2_10policy_hubIlyN4cuda3std3__44plusIlEEE10Policy1000EN6thrust24THRUST_300001_SM_1000_NS18transform_iteratorI9is_numberNSD_6detail15normal_iteratorINSD_10device_ptrIyEEEEllEEPlyS9_llNS7_10__identityEEEvT0_T1_T2_T3_T4_T6_E12temp_storage+40];
	add.s64 	%rd442, %rd440, %rd441;
	ld.shared.u64 	%rd443, [_ZZN3cub18CUB_300001_SM_10006detail6reduce28DeviceReduceSingleTileKernelINS2_10policy_hubIlyN4cuda3std3__44plusIlEEE10Policy1000EN6thrust24THRUST_300001_SM_1000_NS18transform_iteratorI9is_numberNSD_6detail15normal_iteratorINSD_10device_ptrIyEEEEllEEPlyS9_llNS7_10__identityEEEvT0_T1_T2_T3_T4_T6_E12temp_storage+48];
	add.s64 	%rd444, %rd442, %rd443;
	ld.shared.u64 	%rd445, [_ZZN3cub18CUB_300001_SM_10006detail6reduce28DeviceReduceSingleTileKernelINS2_10policy_hubIlyN4cuda3std3__44plusIlEEE10Policy1000EN6thrust24THRUST_300001_SM_1000_NS18transform_iteratorI9is_numberNSD_6detail15normal_iteratorINSD_10device_ptrIyEEEEllEEPlyS9_llNS7_10__identityEEEvT0_T1_T2_T3_T4_T6_E12temp_storage+56];
	add.s64 	%rd446, %rd444, %rd445;
	ld.shared.u64 	%rd447, [_ZZN3cub18CUB_300001_SM_10006detail6reduce28DeviceReduceSingleTileKernelINS2_10policy_hubIlyN4cuda3std3__44plusIlEEE10Policy1000EN6thrust24THRUST_300001_SM_1000_NS18transform_iteratorI9is_numberNSD_6detail15normal_iteratorINSD_10device_ptrIyEEEEllEEPlyS9_llNS7_10__identityEEEvT0_T1_T2_T3_T4_T6_E12temp_storage+64];
	add.s64 	%rd448, %rd446, %rd447;
	ld.shared.u64 	%rd449, [_ZZN3cub18CUB_300001_SM_10006detail6reduce28DeviceReduceSingleTileKernelINS2_10policy_hubIlyN4cuda3std3__44plusIlEEE10Policy1000EN6thrust24THRUST_300001_SM_1000_NS18transform_iteratorI9is_numberNSD_6detail15normal_iteratorINSD_10device_ptrIyEEEEllEEPlyS9_llNS7_10__identityEEEvT0_T1_T2_T3_T4_T6_E12temp_storage+72];
	add.s64 	%rd450, %rd448, %rd449;
	ld.shared.u64 	%rd451, [_ZZN3cub18CUB_300001_SM_10006detail6reduce28DeviceReduceSingleTileKernelINS2_10policy_hubIlyN4cuda3std3__44plusIlEEE10Policy1000EN6thrust24THRUST_300001_SM_1000_NS18transform_iteratorI9is_numberNSD_6detail15normal_iteratorINSD_10device_ptrIyEEEEllEEPlyS9_llNS7_10__identityEEEvT0_T1_T2_T3_T4_T6_E12temp_storage+80];
	add.s64 	%rd452, %rd450, %rd451;
	ld.shared.u64 	%rd453, [_ZZN3cub18CUB_300001_SM_10006detail6reduce28DeviceReduceSingleTileKernelINS2_10policy_hubIlyN4cuda3std3__44plusIlEEE10Policy1000EN6thrust24THRUST_300001_SM_1000_NS18transform_iteratorI9is_numberNSD_6detail15normal_iteratorINSD_10device_ptrIyEEEEllEEPlyS9_llNS7_10__identityEEEvT0_T1_T2_T3_T4_T6_E12temp_storage+88];
	add.s64 	%rd454, %rd452, %rd453;
	ld.shared.u64 	%rd455, [_ZZN3cub18CUB_300001_SM_10006detail6reduce28DeviceReduceSingleTileKernelINS2_10policy_hubIlyN4cuda3std3__44plusIlEEE10Policy1000EN6thrust24THRUST_300001_SM_1000_NS18transform_iteratorI9is_numberNSD_6detail15normal_iteratorINSD_10device_ptrIyEEEEllEEPlyS9_llNS7_10__identityEEEvT0_T1_T2_T3_T4_T6_E12temp_storage+96];
	add.s64 	%rd456, %rd454, %rd455;
	ld.shared.u64 	%rd457, [_ZZN3cub18CUB_300001_SM_10006detail6reduce28DeviceReduceSingleTileKernelINS2_10policy_hubIlyN4cuda3std3__44plusIlEEE10Policy1000EN6thrust24THRUST_300001_SM_1000_NS18transform_iteratorI9is_numberNSD_6detail15normal_iteratorINSD_10device_ptrIyEEEEllEEPlyS9_llNS7_10__identityEEEvT0_T1_T2_T3_T4_T6_E12temp_storage+104];
	add.s64 	%rd458, %rd456, %rd457;
	ld.shared.u64 	%rd459, [_ZZN3cub18CUB_300001_SM_10006detail6reduce28DeviceReduceSingleTileKernelINS2_10policy_hubIlyN4cuda3std3__44plusIlEEE10Policy1000EN6thrust24THRUST_300001_SM_1000_NS18transform_iteratorI9is_numberNSD_6detail15normal_iteratorINSD_10device_ptrIyEEEEllEEPlyS9_llNS7_10__identityEEEvT0_T1_T2_T3_T4_T6_E12temp_storage+112];
	add.s64 	%rd460, %rd458, %rd459;
	ld.shared.u64 	%rd461, [_ZZN3cub18CUB_300001_SM_10006detail6reduce28DeviceReduceSingleTileKernelINS2_10policy_hubIlyN4cuda3std3__44plusIlEEE10Policy1000EN6thrust24THRUST_300001_SM_1000_NS18transform_iteratorI9is_numberNSD_6detail15normal_iteratorINSD_10device_ptrIyEEEEllEEPlyS9_llNS7_10__identityEEEvT0_T1_T2_T3_T4_T6_E12temp_storage+120];
	add.s64 	%rd462, %rd460, %rd461;
	ld.shared.u64 	%rd463, [_ZZN3cub18CUB_300001_SM_10006detail6reduce28DeviceReduceSingleTileKernelINS2_10policy_hubIlyN4cuda3std3__44plusIlEEE10Policy1000EN6thrust24THRUST_300001_SM_1000_NS18transform_iteratorI9is_numberNSD_6detail15normal_iteratorINSD_10device_ptrIyEEEEllEEPlyS9_llNS7_10__identityEEEvT0_T1_T2_T3_T4_T6_E12temp_storage+128];
	add.s64 	%rd464, %rd462, %rd463;
	ld.shared.u64 	%rd465, [_ZZN3cub18CUB_300001_SM_10006detail6reduce28DeviceReduceSingleTileKernelINS2_10policy_hubIlyN4cuda3std3__44plusIlEEE10Policy1000EN6thrust24THRUST_300001_SM_1000_NS18transform_iteratorI9is_numberNSD_6detail15normal_iteratorINSD_10device_ptrIyEEEEllEEPlyS9_llNS7_10__identityEEEvT0_T1_T2_T3_T4_T6_E12temp_storage+136];
	add.s64 	%rd491, %rd464, %rd465;
	bra.uni 	$L__BB5_48;
$L__BB5_24:
	// begin inline asm
	mov.u32 %r109, %laneid;
	// end inline asm
	and.b32  	%r160, %r2, 992;
	add.s32 	%r161, %r160, 32;
	setp.gt.u32 	%p93, %r161, %r1;
	not.b32 	%r162, %r160;
	add.s32 	%r163, %r1, %r162;
	selp.b32 	%r158, %r163, 31, %p93;
	mov.b64 	{%r111, %r116}, %rd477;
	mov.b32 	%r117, 1;
	mov.b32 	%r159, -1;
	// begin inline asm
	shfl.sync.down.b32 %r110, %r111, %r117, %r158, %r159;
	// end inline asm
	// begin inline asm
	shfl.sync.down.b32 %r115, %r116, %r117, %r158, %r159;
	// end inline asm
	mov.b64 	%rd365, {%r110, %r115};
	setp.lt.s32 	%p94, %r109, %r158;
	selp.b64 	%rd366, %rd365, 0, %p94;
	add.s64 	%rd367, %rd366, %rd477;
	mov.b64 	{%r121, %r126}, %rd367;
	mov.b32 	%r127, 2;
	// begin inline asm
	shfl.sync.down.b32 %r120, %r121, %r127, %r158, %r159;
	// end inline asm
	// begin inline asm
	shfl.sync.down.b32 %r125, %r126, %r127, %r158, %r159;
	// end inline asm
	mov.b64 	%rd368, {%r120, %r125};
	add.s32 	%r164, %r109, 2;
	setp.gt.s32 	%p95, %r164, %r158;
	selp.b64 	%rd369, 0, %rd368, %p95;
	add.s64 	%rd370, %rd369, %rd367;
	mov.b64 	{%r131, %r136}, %rd370;
	mov.b32 	%r137, 4;
	// begin inline asm
	shfl.sync.down.b32 %r130, %r131, %r137, %r158, %r159;
	// end inline asm
	// begin inline asm
	shfl.sync.down.b32 %r135, %r136, %r137, %r158, %r159;
	// end inline asm
	mov.b64 	%rd371, {%r130, %r135};
	add.s32 	%r165, %r109, 4;
	setp.gt.s32 	%p96, %r165, %r158;
	selp.b64 	%rd372, 0, %rd371, %p96;
	add.s64 	%rd373, %rd372, %rd370;
	mov.b64 	{%r141, %r146}, %rd373;
	mov.b32 	%r147, 8;
	// begin inline asm
	shfl.sync.down.b32 %r140, %r141, %r147, %r158, %r159;
	// end inline asm
	// begin inline asm
	shfl.sync.down.b32 %r145, %r146, %r147, %r158, %r159;
	// end inline asm
	mov.b64 	%rd374, {%r140, %r145};
	add.s32 	%r166, %r109, 8;
	setp.gt.s32 	%p97, %r166, %r158;
	selp.b64 	%rd375, 0, %rd374, %p97;
	add.s64 	%rd376, %rd375, %rd373;
	mov.b64 	{%r151, %r156}, %rd376;
	mov.b32 	%r157, 16;
	// begin inline asm
	shfl.sync.down.b32 %r150, %r151, %r157, %r158, %r159;
	// end inline asm
	// begin inline asm
	shfl.sync.down.b32 %r155, %r156, %r157, %r158, %r159;
	// end inline asm
	mov.b64 	%rd377, {%r150, %r155};
	add.s32 	%r167, %r109, 16;
	setp.gt.s32 	%p98, %r167, %r158;
	selp.b64 	%rd378, 0, %rd377, %p98;
	add.s64 	%rd491, %rd378, %rd376;
	setp.ne.s32 	%p99, %r109, 0;
	@%p99 bra 	$L__BB5_26;
	shr.u32 	%r168, %r2, 2;
	and.b32  	%r169, %r168, 248;
	mov.u32 	%r170, _ZZN3cub18CUB_300001_SM_10006detail6reduce28DeviceReduceSingleTileKernelINS2_10policy_hubIlyN4cuda3std3__44plusIlEEE10Policy1000EN6thrust24THRUST_300001_SM_1000_NS18transform_iteratorI9is_numberNSD_6detail15normal_iteratorINSD_10device_ptrIyEEEEllEEPlyS9_llNS7_10__identityEEEvT0_T1_T2_T3_T4_T6_E12temp_storage;
	add.s32 	%r171, %r170, %r169;
	st.shared.u64 	[%r171+16], %rd491;
$L__BB5_26:
	bar.sync 	0;
	setp.ne.s32 	%p100, %r2, 0;
	@%p100 bra 	$L__BB5_48;
	setp.gt.u64 	%p101, %rd58, 32;
	ld.shared.u64 	%rd379, [_ZZN3cub18CUB_300001_SM_10006detail6reduce28DeviceReduceSingleTileKernelINS2_10policy_hubIlyN4cuda3std3__44plusIlEEE10Policy1000EN6thrust24THRUST_300001_SM_1000_NS18transform_iteratorI9is_numberNSD_6detail15normal_iteratorINSD_10device_ptrIyEEEEllEEPlyS9_llNS7_10__identityEEEvT0_T1_T2_T3_T4_T6_E12temp_storage+24];
	selp.b64 	%rd380, %rd379, 0, %p101;
	add.s64 	%rd381, %rd380, %rd491;
	setp.gt.u64 	%p102, %rd58, 64;
	ld.shared.u64 	%rd382, [_ZZN3cub18CUB_300001_SM_10006detail6reduce28DeviceReduceSingleTileKernelINS2_10policy_hubIlyN4cuda3std3__44plusIlEEE10Policy1000EN6thrust24THRUST_300001_SM_1000_NS18transform_iteratorI9is_numberNSD_6detail15normal_iteratorINSD_10device_ptrIyEEEEllEEPlyS9_llNS7_10__identityEEEvT0_T1_T2_T3_T4_T6_E12temp_storage+32];
	selp.b64 	%rd383, %rd382, 0, %p102;
	add.s64 	%rd384, %rd381, %rd383;
	setp.gt.u64 	%p103, %rd58, 96;
	ld.shared.u64 	%rd385, [_ZZN3cub18CUB_300001_SM_10006detail6reduce28DeviceReduceSingleTileKernelINS2_10policy_hubIlyN4cuda3std3__44plusIlEEE10Policy1000EN6thrust24THRUST_300001_SM_1000_NS18transform_iteratorI9is_numberNSD_6detail15normal_iteratorINSD_10device_ptrIyEEEEllEEPlyS9_llNS7_10__identityEEEvT0_T1_T2_T3_T4_T6_E12temp_storage+40];
	selp.b64 	%rd386, %rd385, 0, %p103;
	add.s64 	%rd387, %rd384, %rd386;
	setp.gt.u64 	%p104, %rd58, 128;
	ld.shared.u64 	%rd388, [_ZZN3cub18CUB_300001_SM_10006detail6reduce28DeviceReduceSingleTileKernelINS2_10policy_hubIlyN4cuda3std3__44plusIlEEE10Policy1000EN6thrust24THRUST_300001_SM_1000_NS18transform_iteratorI9is_numberNSD_6detail15normal_iteratorINSD_10device_ptrIyEEEEllEEPlyS9_llNS7_10__identityEEEvT0_T1_T2_T3_T4_T6_E12temp_storage+48];
	selp.b64 	%rd389, %rd388, 0, %p104;
	add.s64 	%rd390, %rd387, %rd389;
	setp.gt.u64 	%p105, %rd58, 160;
	ld.shared.u64 	%rd391, [_ZZN3cub18CUB_300001_SM_10006detail6reduce28DeviceReduceSingleTileKernelINS2_10policy_hubIlyN4cuda3std3__44plusIlEEE10Policy1000EN6thrust24THRUST_300001_SM_1000_NS18transform_iteratorI9is_numberNSD_6detail15normal_iteratorINSD_10device_ptrIyEEEEllEEPlyS9_llNS7_10__identityEEEvT0_T1_T2_T3_T4_T6_E12temp_storage+56];
	selp.b64 	%rd392, %rd391, 0, %p105;
	add.s64 	%rd393, %rd390, %rd392;
	setp.gt.u64 	%p106, %rd58, 192;
	ld.shared.u64 	%rd394, [_ZZN3cub18CUB_300001_SM_10006detail6reduce28DeviceReduceSingleTileKernelINS2_10policy_hubIlyN4cuda3std3__44plusIlEEE10Policy1000EN6thrust24THRUST_300001_SM_1000_NS18transform_iteratorI9is_numberNSD_6detail15normal_iteratorINSD_10device_ptrIyEEEEllEEPlyS9_llNS7_10__identityEEEvT0_T1_T2_T3_T4_T6_E12temp_storage+64];
	selp.b64 	%rd395, %rd394, 0, %p106;
	add.s64 	%rd396, %rd393, %rd395;
	setp.gt.u64 	%p107, %rd58, 224;
	ld.shared.u64 	%rd397, [_ZZN3cub18CUB_300001_SM_10006detail6reduce28DeviceReduceSingleTileKernelINS2_10policy_hubIlyN4cuda3std3__44plusIlEEE10Policy1000EN6thrust24THRUST_300001_SM_1000_NS18transform_iteratorI9is_numberNSD_6detail15normal_iteratorINSD_10device_ptrIyEEEEllEEPlyS9_llNS7_10__identityEEEvT0_T1_T2_T3_T4_T6_E12temp_storage+72];
	selp.b64 	%rd398, %rd397, 0, %p107;
	add.s64 	%rd399, %rd396, %rd398;
	setp.gt.u64 	%p108, %rd58, 256;
	ld.shared.u64 	%rd400, [_ZZN3cub18CUB_300001_SM_10006detail6reduce28DeviceReduceSingleTileKernelINS2_10policy_hubIlyN4cuda3std3__44plusIlEEE10Policy1000EN6thrust24THRUST_300001_SM_1000_NS18transform_iteratorI9is_numberNSD_6detail15normal_iteratorINSD_10device_ptrIyEEEEllEEPlyS9_llNS7_10__identityEEEvT0_T1_T2_T3_T4_T6_E12temp_storage+80];
	selp.b64 	%rd401, %rd400, 0, %p108;
	add.s64 	%rd402, %rd399, %rd401;
	setp.gt.u64 	%p109, %rd58, 288;
	ld.shared.u64 	%rd403, [_ZZN3cub18CUB_300001_SM_10006detail6reduce28DeviceReduceSingleTileKernelINS2_10policy_hubIlyN4cuda3std3__44plusIlEEE10Policy1000EN6thrust24THRUST_300001_SM_1000_NS18transform_iteratorI9is_numberNSD_6detail15normal_iteratorINSD_10device_ptrIyEEEEllEEPlyS9_llNS7_10__identityEEEvT0_T1_T2_T3_T4_T6_E12temp_storage+88];
	selp.b64 	%rd404, %rd403, 0, %p109;
	add.s64 	%rd405, %rd402, %rd404;
	setp.gt.u64 	%p110, %rd58, 320;
	ld.shared.u64 	%rd406, [_ZZN3cub18CUB_300001_SM_10006detail6reduce28DeviceReduceSingleTileKernelINS2_10policy_hubIlyN4cuda3std3__44plusIlEEE10Policy1000EN6thrust24THRUST_300001_SM_1000_NS18transform_iteratorI9is_numberNSD_6detail15normal_iteratorINSD_10device_ptrIyEEEEllEEPlyS9_llNS7_10__identityEEEvT0_T1_T2_T3_T4_T6_E12temp_storage+96];
	selp.b64 	%rd407, %rd406, 0, %p110;
	add.s64 	%rd408, %rd405, %rd407;
	setp.gt.u64 	%p111, %rd58, 352;
	ld.shared.u64 	%rd409, [_ZZN3cub18CUB_300001_SM_10006detail6reduce28DeviceReduceSingleTileKernelINS2_10policy_hubIlyN4cuda3std3__44plusIlEEE10Policy1000EN6thrust24THRUST_300001_SM_1000_NS18transform_iteratorI9is_numberNSD_6detail15normal_iteratorINSD_10device_ptrIyEEEEllEEPlyS9_llNS7_10__identityEEEvT0_T1_T2_T3_T4_T6_E12temp_storage+104];
	selp.b64 	%rd410, %rd409, 0, %p111;
	add.s64 	%rd411, %rd408, %rd410;
	setp.gt.u64 	%p112, %rd58, 384;
	ld.shared.u64 	%rd412, [_ZZN3cub18CUB_300001_SM_10006detail6reduce28DeviceReduceSingleTileKernelINS2_10policy_hubIlyN4cuda3std3__44plusIlEEE10Policy1000EN6thrust24THRUST_300001_SM_1000_NS18transform_iteratorI9is_numberNSD_6detail15normal_iteratorINSD_10device_ptrIyEEEEllEEPlyS9_llNS7_10__identityEEEvT0_T1_T2_T3_T4_T6_E12temp_storage+112];
	selp.b64 	%rd413, %rd412, 0, %p112;
	add.s64 	%rd414, %rd411, %rd413;
	setp.gt.u64 	%p113, %rd58, 416;
	ld.shared.u64 	%rd415, [_ZZN3cub18CUB_300001_SM_10006detail6reduce28DeviceReduceSingleTileKernelINS2_10policy_hubIlyN4cuda3std3__44plusIlEEE10Policy1000EN6thrust24THRUST_300001_SM_1000_NS18transform_iteratorI9is_numberNSD_6detail15normal_iteratorINSD_10device_ptrIyEEEEllEEPlyS9_llNS7_10__identityEEEvT0_T1_T2_T3_T4_T6_E12temp_storage+120];
	selp.b64 	%rd416, %rd415, 0, %p113;
	add.s64 	%rd417, %rd414, %rd416;
	setp.gt.u64 	%p114, %rd58, 448;
	ld.shared.u64 	%rd418, [_ZZN3cub18CUB_300001_SM_10006detail6reduce28DeviceReduceSingleTileKernelINS2_10policy_hubIlyN4cuda3std3__44plusIlEEE10Policy1000EN6thrust24THRUST_300001_SM_1000_NS18transform_iteratorI9is_numberNSD_6detail15normal_iteratorINSD_10device_ptrIyEEEEllEEPlyS9_llNS7_10__identityEEEvT0_T1_T2_T3_T4_T6_E12temp_storage+128];
	selp.b64 	%rd419, %rd418, 0, %p114;
	add.s64 	%rd420, %rd417, %rd419;
	setp.gt.u64 	%p115, %rd58, 480;
	ld.shared.u64 	%rd421, [_ZZN3cub18CUB_300001_SM_10006detail6reduce28DeviceReduceSingleTileKernelINS2_10policy_hubIlyN4cuda3std3__44plusIlEEE10Policy1000EN6thrust24THRUST_300001_SM_1000_NS18transform_iteratorI9is_numberNSD_6detail15normal_iteratorINSD_10device_ptrIyEEEEllEEPlyS9_llNS7_10__identityEEEvT0_T1_T2_T3_T4_T6_E12temp_storage+136];
	selp.b64 	%rd422, %rd421, 0, %p115;
	add.s64 	%rd491, %rd420, %rd422;
	bra.uni 	$L__BB5_48;
$L__BB5_28:
	mov.u32 	%r24, %tid.x;
	cvt.u64.u32 	%rd27, %r24;
	mul.wide.u32 	%rd62, %r24, 8;
	add.s64 	%rd28, %rd2, %rd62;
	ld.global.u64 	%rd63, [%rd28];
	and.b64  	%rd64, %rd63, %rd57;
	setp.eq.s64 	%p3, %rd64, %rd56;
	selp.u64 	%rd65, 1, 0, %p3;
	ld.global.u64 	%rd66, [%rd28+4096];
	and.b64  	%rd67, %rd66, %rd57;
	setp.eq.s64 	%p4, %rd67, %rd56;
	selp.u64 	%rd68, 1, 0, %p4;
	ld.global.u64 	%rd69, [%rd28+8192];
	and.b64  	%rd70, %rd69, %rd57;
	setp.eq.s64 	%p5, %rd70, %rd56;
	selp.u64 	%rd71, 1, 0, %p5;
	ld.global.u64 	%rd72, [%rd28+12288];
	and.b64  	%rd73, %rd72, %rd57;
	setp.eq.s64 	%p6, %rd73, %rd56;
	selp.u64 	%rd74, 1, 0, %p6;
	ld.global.u64 	%rd75, [%rd28+16384];
	and.b64  	%rd76, %rd75, %rd57;
	setp.eq.s64 	%p7, %rd76, %rd56;
	selp.u64 	%rd77, 1, 0, %p7;
	ld.global.u64 	%rd78, [%rd28+20480];
	and.b64  	%rd79, %rd78, %rd57;
	setp.eq.s64 	%p8, %rd79, %rd56;
	selp.u64 	%rd80, 1, 0, %p8;
	ld.global.u64 	%rd81, [%rd28+24576];
	and.b64  	%rd82, %rd81, %rd57;
	setp.eq.s64 	%p9, %rd82, %rd56;
	selp.u64 	%rd83, 1, 0, %p9;
	add.s64 	%rd84, %rd68, %rd65;
	add.s64 	%rd85, %rd84, %rd71;
	add.s64 	%rd86, %rd85, %rd74;
	add.s64 	%rd87, %rd86, %rd77;
	add.s64 	%rd88, %rd87, %rd80;
	add.s64 	%rd490, %rd88, %rd83;
	add.s64 	%rd30, %rd58, -3584;
	setp.lt.u64 	%p10, %rd30, 3584;
	mov.b64 	%rd481, 3584;
	@%p10 bra 	$L__BB5_32;
	mov.b64 	%rd481, 3584;
$L__BB5_30:
	shl.b64 	%rd90, %rd481, 3;
	add.s64 	%rd91, %rd28, %rd90;
	ld.global.u64 	%rd92, [%rd91];
	and.b64  	%rd93, %rd92, %rd57;
	setp.eq.s64 	%p11, %rd93, %rd56;
	selp.u64 	%rd94, 1, 0, %p11;
	ld.global.u64 	%rd95, [%rd91+4096];
	and.b64  	%rd96, %rd95, %rd57;
	setp.eq.s64 	%p12, %rd96, %rd56;
	selp.u64 	%rd97, 1, 0, %p12;
	ld.global.u64 	%rd98, [%rd91+8192];
	and.b64  	%rd99, %rd98, %rd57;
	setp.eq.s64 	%p13, %rd99, %rd56;
	selp.u64 	%rd100, 1, 0, %p13;
	ld.global.u64 	%rd101, [%rd91+12288];
	and.b64  	%rd102, %rd101, %rd57;
	setp.eq.s64 	%p14, %rd102, %rd56;
	selp.u64 	%rd103, 1, 0, %p14;
	ld.global.u64 	%rd104, [%rd91+16384];
	and.b64  	%rd105, %rd104, %rd57;
	setp.eq.s64 	%p15, %rd105, %rd56;
	selp.u64 	%rd106, 1, 0, %p15;
	ld.global.u64 	%rd107, [%rd91+20480];
	and.b64  	%rd108, %rd107, %rd57;
	setp.eq.s64 	%p16, %rd108, %rd56;
	selp.u64 	%rd109, 1, 0, %p16;
	ld.global.u64 	%rd110, [%rd91+24576];
	and.b64  	%rd111, %rd110, %rd57;
	setp.eq.s64 	%p17, %rd111, %rd56;
	selp.u64 	%rd112, 1, 0, %p17;
	add.s64 	%rd113, %rd490, %rd94;
	add.s64 	%rd114, %rd113, %rd97;
	add.s64 	%rd115, %rd114, %rd100;
	add.s64 	%rd116, %rd115, %rd103;
	add.s64 	%rd117, %rd116, %rd106;
	add.s64 	%rd118, %rd117, %rd109;
	add.s64 	%rd490, %rd118, %rd112;
	sub.s64 	%rd119, %rd58, %rd481;
	setp.lt.u64 	%p18, %rd119, 3584;
	@%p18 bra 	$L__BB5_44;
	add.s64 	%rd481, %rd481, 3584;
	setp.le.u64 	%p19, %rd481, %rd30;
	@%p19 bra 	$L__BB5_30;
$L__BB5_32:
	setp.le.u64 	%p20, %rd58, %rd481;
	cvt.u32.u64 	%r38, %rd481;
	cvt.u32.u64 	%r39, %rd58;
	sub.s32 	%r40, %r39, %r38;
	setp.ge.s32 	%p21, %r24, %r40;
	or.pred  	%p22, %p20, %p21;
	@%p22 bra 	$L__BB5_44;
	not.b32 	%r43, %r24;
	add.s32 	%r44, %r43, %r39;
	sub.s32 	%r25, %r44, %r38;
	shr.u32 	%r46, %r25, 9;
	add.s32 	%r26, %r46, 1;
	and.b32  	%r27, %r26, 7;
	setp.lt.u32 	%p23, %r25, 3584;
	mov.u32 	%r239, %r24;
	@%p23 bra 	$L__BB5_36;
	and.b32  	%r47, %r26, 16777208;
	neg.s32 	%r237, %r47;
	add.s64 	%rd121, %rd481, %rd27;
	shl.b64 	%rd122, %rd121, 3;
	add.s64 	%rd123, %rd122, %rd2;
	add.s64 	%rd482, %rd123, 16384;
	mov.u32 	%r239, %r24;
$L__BB5_35:
	.pragma "nounroll";
	ld.global.u64 	%rd124, [%rd482+-16384];
	and.b64  	%rd125, %rd124, %rd57;
	setp.eq.s64 	%p24, %rd125, %rd56;
	selp.u64 	%rd126, 1, 0, %p24;
	add.s64 	%rd127, %rd490, %rd126;
	ld.global.u64 	%rd128, [%rd482+-12288];
	and.b64  	%rd129, %rd128, %rd57;
	setp.eq.s64 	%p25, %rd129, %rd56;
	selp.u64 	%rd130, 1, 0, %p25;
	add.s64 	%rd131, %rd127, %rd130;
	ld.global.u64 	%rd132, [%rd482+-8192];
	and.b64  	%rd133, %rd132, %rd57;
	setp.eq.s64 	%p26, %rd133, %rd56;
	selp.u64 	%rd134, 1, 0, %p26;
	add.s64 	%rd135, %rd131, %rd134;
	ld.global.u64 	%rd136, [%rd482+-4096];
	and.b64  	%rd137, %rd136, %rd57;
	setp.eq.s64 	%p27, %rd137, %rd56;
	selp.u64 	%rd138, 1, 0, %p27;
	add.s64 	%rd139, %rd135, %rd138;
	ld.global.u64 	%rd140, [%rd482];
	and.b64  	%rd141, %rd140, %rd57;
	setp.eq.s64 	%p28, %rd141, %rd56;
	selp.u64 	%rd142, 1, 0, %p28;
	add.s64 	%rd143, %rd139, %rd142;
	ld.global.u64 	%rd144, [%rd482+4096];
	and.b64  	%rd145, %rd144, %rd57;
	setp.eq.s64 	%p29, %rd145, %rd56;
	selp.u64 	%rd146, 1, 0, %p29;
	add.s64 	%rd147, %rd143, %rd146;
	ld.global.u64 	%rd148, [%rd482+8192];
	and.b64  	%rd149, %rd148, %rd57;
	setp.eq.s64 	%p30, %rd149, %rd56;
	selp.u64 	%rd150, 1, 0, %p30;
	add.s64 	%rd151, %rd147, %rd150;
	ld.global.u64 	%rd152, [%rd482+12288];
	and.b64  	%rd153, %rd152, %rd57;
	setp.eq.s64 	%p31, %rd153, %rd56;
	selp.u64 	%rd154, 1, 0, %p31;
	add.s64 	%rd490, %rd151, %rd154;
	add.s32 	%r239, %r239, 4096;
	add.s32 	%r237, %r237, 8;
	add.s64 	%rd482, %rd482, 32768;
	setp.ne.s32 	%p32, %r237, 0;
	@%p32 bra 	$L__BB5_35;
$L__BB5_36:
	setp.eq.s32 	%p33, %r27, 0;
	@%p33 bra 	$L__BB5_44;
	setp.lt.u32 	%p34, %r27, 4;
	@%p34 bra 	$L__BB5_39;
	cvt.u64.u32 	%rd156, %r239;
	add.s64 	%rd157, %rd481, %rd156;
	shl.b64 	%rd158, %rd157, 3;
	add.s64 	%rd159, %rd2, %rd158;
	ld.global.u64 	%rd160, [%rd159];
	and.b64  	%rd161, %rd160, %rd57;
	setp.eq.s64 	%p35, %rd161, %rd56;
	selp.u64 	%rd162, 1, 0, %p35;
	add.s64 	%rd163, %rd490, %rd162;
	ld.global.u64 	%rd164, [%rd159+4096];
	and.b64  	%rd165, %rd164, %rd57;
	setp.eq.s64 	%p36, %rd165, %rd56;
	selp.u64 	%rd166, 1, 0, %p36;
	add.s64 	%rd167, %rd163, %rd166;
	ld.global.u64 	%rd168, [%rd159+8192];
	and.b64  	%rd169, %rd168, %rd57;
	setp.eq.s64 	%p37, %rd169, %rd56;
	selp.u64 	%rd170, 1, 0, %p37;
	add.s64 	%rd171, %rd167, %rd170;
	ld.global.u64 	%rd172, [%rd159+12288];
	and.b64  	%rd173, %rd172, %rd57;
	setp.eq.s64 	%p38, %rd173, %rd56;
	selp.u64 	%rd174, 1, 0, %p38;
	add.s64 	%rd490, %rd171, %rd174;
	add.s32 	%r239, %r239, 2048;
$L__BB5_39:
	and.b32  	%r48, %r26, 3;
	setp.eq.s32 	%p39, %r48, 0;
	@%p39 bra 	$L__BB5_44;
	setp.eq.s32 	%p40, %r48, 1;
	@%p40 bra 	$L__BB5_42;
	cvt.u64.u32 	%rd176, %r239;
	add.s64 	%rd177, %rd481, %rd176;
	shl.b64 	%rd178, %rd177, 3;
	add.s64 	%rd179, %rd2, %rd178;
	ld.global.u64 	%rd180, [%rd179];
	and.b64  	%rd181, %rd180, %rd57;
	setp.eq.s64 	%p41, %rd181, %rd56;
	selp.u64 	%rd182, 1, 0, %p41;
	add.s64 	%rd183, %rd490, %rd182;
	ld.global.u64 	%rd184, [%rd179+4096];
	and.b64  	%rd185, %rd184, %rd57;
	setp.eq.s64 	%p42, %rd185, %rd56;
	selp.u64 	%rd186, 1, 0, %p42;
	add.s64 	%rd490, %rd183, %rd186;
	add.s32 	%r239, %r239, 1024;
$L__BB5_42:
	and.b32  	%r49, %r25, 512;
	setp.ne.s32 	%p43, %r49, 0;
	@%p43 bra 	$L__BB5_44;
	cvt.u64.u32 	%rd187, %r239;
	add.s64 	%rd188, %rd481, %rd187;
	shl.b64 	%rd189, %rd188, 3;
	add.s64 	%rd190, %rd2, %rd189;
	ld.global.u64 	%rd191, [%rd190];
	and.b64  	%rd192, %rd191, %rd57;
	setp.eq.s64 	%p44, %rd192, %rd56;
	selp.u64 	%rd193, 1, 0, %p44;
	add.s64 	%rd490, %rd490, %rd193;
$L__BB5_44:
	// begin inline asm
	mov.u32 %r50, %laneid;
	// end inline asm
	mov.b64 	{%r52, %r57}, %rd490;
	mov.b32 	%r58, 1;
	mov.b32 	%r99, 31;
	mov.b32 	%r100, -1;
	// begin inline asm
	shfl.sync.down.b32 %r51, %r52, %r58, %r99, %r100;
	// end inline asm
	// begin inline asm
	shfl.sync.down.b32 %r56, %r57, %r58, %r99, %r100;
	// end inline asm
	mov.b64 	%rd194, {%r51, %r56};
	setp.gt.s32 	%p45, %r50, 30;
	selp.b64 	%rd195, 0, %rd194, %p45;
	add.s64 	%rd196, %rd195, %rd490;
	mov.b64 	{%r62, %r67}, %rd196;
	mov.b32 	%r68, 2;
	// begin inline asm
	shfl.sync.down.b32 %r61, %r62, %r68, %r99, %r100;
	// end inline asm
	// begin inline asm
	shfl.sync.down.b32 %r66, %r67, %r68, %r99, %r100;
	// end inline asm
	mov.b64 	%rd197, {%r61, %r66};
	setp.gt.s32 	%p46, %r50, 29;
	selp.b64 	%rd198, 0, %rd197, %p46;
	add.s64 	%rd199, %rd198, %rd196;
	mov.b64 	{%r72, %r77}, %rd199;
	mov.b32 	%r78, 4;
	// begin inline asm
	shfl.sync.down.b32 %r71, %r72, %r78, %r99, %r100;
	// end inline asm
	// begin inline asm
	shfl.sync.down.b32 %r76, %r77, %r78, %r99, %r100;
	// end inline asm
	mov.b64 	%rd200, {%r71, %r76};
	setp.gt.s32 	%p47, %r50, 27;
	selp.b64 	%rd201, 0, %rd200, %p47;
	add.s64 	%rd202, %rd201, %rd199;
	mov.b64 	{%r82, %r87}, %rd202;
	mov.b32 	%r88, 8;
	// begin inline asm
	shfl.sync.down.b32 %r81, %r82, %r88, %r99, %r100;
	// end inline asm
	// begin inline asm
	shfl.sync.down.b32 %r86, %r87, %r88, %r99, %r100;
	// end inline asm
	mov.b64 	%rd203, {%r81, %r86};
	setp.gt.s32 	%p48, %r50, 23;
	selp.b64 	%rd204, 0, %rd203, %p48;
	add.s64 	%rd205, %rd204, %rd202;
	mov.b64 	{%r92, %r97}, %rd205;
	mov.b32 	%r98, 16;
	// begin inline asm
	shfl.sync.down.b32 %r91, %r92, %r98, %r99, %r100;
	// end inline asm
	// begin inline asm
	shfl.sync.down.b32 %r96, %r97, %r98, %r99, %r100;
	// end inline asm
	mov.b64 	%rd206, {%r91, %r96};
	setp.gt.s32 	%p49, %r50, 15;
	selp.b64 	%rd207, 0, %rd206, %p49;
	add.s64 	%rd491, %rd207, %rd205;
	setp.ne.s32 	%p50, %r50, 0;
	@%p50 bra 	$L__BB5_46;
	shr.u32 	%r101, %r24, 2;
	and.b32  	%r102, %r101, 248;
	mov.u32 	%r103, _ZZN3cub18CUB_300001_SM_10006detail6reduce28DeviceReduceSingleTileKernelINS2_10policy_hubIlyN4cuda3std3__44plusIlEEE10Policy1000EN6thrust24THRUST_300001_SM_1000_NS18transform_iteratorI9is_numberNSD_6detail15normal_iteratorINSD_10device_ptrIyEEEEllEEPlyS9_llNS7_10__identityEEEvT0_T1_T2_T3_T4_T6_E12temp_storage;
	add.s32 	%r104, %r103, %r102;
	st.shared.u64 	[%r104+16], %rd491;
$L__BB5_46:
	bar.sync 	0;
	setp.ne.s32 	%p51, %r24, 0;
	@%p51 bra 	$L__BB5_48;
	ld.shared.u64 	%rd208, [_ZZN3cub18CUB_300001_SM_10006detail6reduce28DeviceReduceSingleTileKernelINS2_10policy_hubIlyN4cuda3std3__44plusIlEEE10Policy1000EN6thrust24THRUST_300001_SM_1000_NS18transform_iteratorI9is_numberNSD_6detail15normal_iteratorINSD_10device_ptrIyEEEEllEEPlyS9_llNS7_10__identityEEEvT0_T1_T2_T3_T4_T6_E12temp_storage+24];
	add.s64 	%rd209, %rd208, %rd491;
	ld.shared.u64 	%rd210, [_ZZN3cub18CUB_300001_SM_10006detail6reduce28DeviceReduceSingleTileKernelINS2_10policy_hubIlyN4cuda3std3__44plusIlEEE10Policy1000EN6thrust24THRUST_300001_SM_1000_NS18transform_iteratorI9is_numberNSD_6detail15normal_iteratorINSD_10device_ptrIyEEEEllEEPlyS9_llNS7_10__identityEEEvT0_T1_T2_T3_T4_T6_E12temp_storage+32];
	add.s64 	%rd211, %rd209, %rd210;
	ld.shared.u64 	%rd212, [_ZZN3cub18CUB_300001_SM_10006detail6reduce28DeviceReduceSingleTileKernelINS2_10policy_hubIlyN4cuda3std3__44plusIlEEE10Policy1000EN6thrust24THRUST_300001_SM_1000_NS18transform_iteratorI9is_numberNSD_6detail15normal_iteratorINSD_10device_ptrIyEEEEllEEPlyS9_llNS7_10__identityEEEvT0_T1_T2_T3_T4_T6_E12temp_storage+40];
	add.s64 	%rd213, %rd211, %rd212;
	ld.shared.u64 	%rd214, [_ZZN3cub18CUB_300001_SM_10006detail6reduce28DeviceReduceSingleTileKernelINS2_10policy_hubIlyN4cuda3std3__44plusIlEEE10Policy1000EN6thrust24THRUST_300001_SM_1000_NS18transform_iteratorI9is_numberNSD_6detail15normal_iteratorINSD_10device_ptrIyEEEEllEEPlyS9_llNS7_10__identityEEEvT0_T1_T2_T3_T4_T6_E12temp_storage+48];
	add.s64 	%rd215, %rd213, %rd214;
	ld.shared.u64 	%rd216, [_ZZN3cub18CUB_300001_SM_10006detail6reduce28DeviceReduceSingleTileKernelINS2_10policy_hubIlyN4cuda3std3__44plusIlEEE10Policy1000EN6thrust24THRUST_300001_SM_1000_NS18transform_iteratorI9is_numberNSD_6detail15normal_iteratorINSD_10device_ptrIyEEEEllEEPlyS9_llNS7_10__identityEEEvT0_T1_T2_T3_T4_T6_E12temp_storage+56];
	add.s64 	%rd217, %rd215, %rd216;
	ld.shared.u64 	%rd218, [_ZZN3cub18CUB_300001_SM_10006detail6reduce28DeviceReduceSingleTileKernelINS2_10policy_hubIlyN4cuda3std3__44plusIlEEE10Policy1000EN6thrust24THRUST_300001_SM_1000_NS18transform_iteratorI9is_numberNSD_6detail15normal_iteratorINSD_10device_ptrIyEEEEllEEPlyS9_llNS7_10__identityEEEvT0_T1_T2_T3_T4_T6_E12temp_storage+64];
	add.s64 	%rd219, %rd217, %rd218;
	ld.shared.u64 	%rd220, [_ZZN3cub18CUB_300001_SM_10006detail6reduce28DeviceReduceSingleTileKernelINS2_10policy_hubIlyN4cuda3std3__44plusIlEEE10Policy1000EN6thrust24THRUST_300001_SM_1000_NS18transform_iteratorI9is_numberNSD_6detail15normal_iteratorINSD_10device_ptrIyEEEEllEEPlyS9_llNS7_10__identityEEEvT0_T1_T2_T3_T4_T6_E12temp_storage+72];
	add.s64 	%rd221, %rd219, %rd220;
	ld.shared.u64 	%rd222, [_ZZN3cub18CUB_300001_SM_10006detail6reduce28DeviceReduceSingleTileKernelINS2_10policy_hubIlyN4cuda3std3__44plusIlEEE10Policy1000EN6thrust24THRUST_300001_SM_1000_NS18transform_iteratorI9is_numberNSD_6detail15normal_iteratorINSD_10device_ptrIyEEEEllEEPlyS9_llNS7_10__identityEEEvT0_T1_T2_T3_T4_T6_E12temp_storage+80];
	add.s64 	%rd223, %rd221, %rd222;
	ld.shared.u64 	%rd224, [_ZZN3cub18CUB_300001_SM_10006detail6reduce28DeviceReduceSingleTileKernelINS2_10policy_hubIlyN4cuda3std3__44plusIlEEE10Policy1000EN6thrust24THRUST_300001_SM_1000_NS18transform_iteratorI9is_numberNSD_6detail15normal_iteratorINSD_10device_ptrIyEEEEllEEPlyS9_llNS7_10__identityEEEvT0_T1_T2_T3_T4_T6_E12temp_storage+88];
	add.s64 	%rd225, %rd223, %rd224;
	ld.shared.u64 	%rd226, [_ZZN3cub18CUB_300001_SM_10006detail6reduce28DeviceReduceSingleTileKernelINS2_10policy_hubIlyN4cuda3std3__44plusIlEEE10Policy1000EN6thrust24THRUST_300001_SM_1000_NS18transform_iteratorI9is_numberNSD_6detail15normal_iteratorINSD_10device_ptrIyEEEEllEEPlyS9_llNS7_10__identityEEEvT0_T1_T2_T3_T4_T6_E12temp_storage+96];
	add.s64 	%rd227, %rd225, %rd226;
	ld.shared.u64 	%rd228, [_ZZN3cub18CUB_300001_SM_10006detail6reduce28DeviceReduceSingleTileKernelINS2_10policy_hubIlyN4cuda3std3__44plusIlEEE10Policy1000EN6thrust24THRUST_300001_SM_1000_NS18transform_iteratorI9is_numberNSD_6detail15normal_iteratorINSD_10device_ptrIyEEEEllEEPlyS9_llNS7_10__identityEEEvT0_T1_T2_T3_T4_T6_E12temp_storage+104];
	add.s64 	%rd229, %rd227, %rd228;
	ld.shared.u64 	%rd230, [_ZZN3cub18CUB_300001_SM_10006detail6reduce28DeviceReduceSingleTileKernelINS2_10policy_hubIlyN4cuda3std3__44plusIlEEE10Policy1000EN6thrust24THRUST_300001_SM_1000_NS18transform_iteratorI9is_numberNSD_6detail15normal_iteratorINSD_10device_ptrIyEEEEllEEPlyS9_llNS7_10__identityEEEvT0_T1_T2_T3_T4_T6_E12temp_storage+112];
	add.s64 	%rd231, %rd229, %rd230;
	ld.shared.u64 	%rd232, [_ZZN3cub18CUB_300001_SM_10006detail6reduce28DeviceReduceSingleTileKernelINS2_10policy_hubIlyN4cuda3std3__44plusIlEEE10Policy1000EN6thrust24THRUST_300001_SM_1000_NS18transform_iteratorI9is_numberNSD_6detail15normal_iteratorINSD_10device_ptrIyEEEEllEEPlyS9_llNS7_10__identityEEEvT0_T1_T2_T3_T4_T6_E12temp_storage+120];
	add.s64 	%rd233, %rd231, %rd232;
	ld.shared.u64 	%rd234, [_ZZN3cub18CUB_300001_SM_10006detail6reduce28DeviceReduceSingleTileKernelINS2_10policy_hubIlyN4cuda3std3__44plusIlEEE10Policy1000EN6thrust24THRUST_300001_SM_1000_NS18transform_iteratorI9is_numberNSD_6detail15normal_iteratorINSD_10device_ptrIyEEEEllEEPlyS9_llNS7_10__identityEEEvT0_T1_T2_T3_T4_T6_E12temp_storage+128];
	add.s64 	%rd235, %rd233, %rd234;
	ld.shared.u64 	%rd236, [_ZZN3cub18CUB_300001_SM_10006detail6reduce28DeviceReduceSingleTileKernelINS2_10policy_hubIlyN4cuda3std3__44plusIlEEE10Policy1000EN6thrust24THRUST_300001_SM_1000_NS18transform_iteratorI9is_numberNSD_6detail15normal_iteratorINSD_10device_ptrIyEEEEllEEPlyS9_llNS7_10__identityEEEvT0_T1_T2_T3_T4_T6_E12temp_storage+136];
	add.s64 	%rd491, %rd235, %rd236;
$L__BB5_48:
	mov.u32 	%r227, %tid.x;
	setp.ne.s32 	%p123, %r227, 0;
	@%p123 bra 	$L__BB5_50;
	add.s64 	%rd466, %rd491, %rd59;
	st.global.u64 	[%rd1], %rd466;
$L__BB5_50:
	ret;

}
	// .globl	_ZN3cub18CUB_300001_SM_10006detail6reduce18DeviceReduceKernelINS2_10policy_hubIlyN4cuda3std3__44plusIlEEE10Policy1000EN6thrust24THRUST_300001_SM_1000_NS18transform_iteratorI9is_numberNSD_6detail15normal_iteratorINSD_10device_ptrIyEEEEllEEyS9_lNS7_10__identityEEEvT0_PT3_T1_NS0_13GridEvenShareISQ_EET2_T4_
.visible .entry _ZN3cub18CUB_300001_SM_10006detail6reduce18DeviceReduceKernelINS2_10policy_hubIlyN4cuda3std3__44plusIlEEE10Policy1000EN6thrust24THRUST_300001_SM_1000_NS18transform_iteratorI9is_numberNSD_6detail15normal_iteratorINSD_10device_ptrIyEEEEllEEyS9_lNS7_10__identityEEEvT0_PT3_T1_NS0_13GridEvenShareISQ_EET2_T4_(
	.param .align 8 .b8 _ZN3cub18CUB_300001_SM_10006detail6reduce18DeviceReduceKernelINS2_10policy_hubIlyN4cuda3std3__44plusIlEEE10Policy1000EN6thrust24THRUST_300001_SM_1000_NS18transform_iteratorI9is_numberNSD_6detail15normal_iteratorINSD_10device_ptrIyEEEEllEEyS9_lNS7_10__identityEEEvT0_PT3_T1_NS0_13GridEvenShareISQ_EET2_T4__param_0[24],
	.param .u64 .ptr .align 1 _ZN3cub18CUB_300001_SM_10006detail6reduce18DeviceReduceKernelINS2_10policy_hubIlyN4cuda3std3__44plusIlEEE10Policy1000EN6thrust24THRUST_300001_SM_1000_NS18transform_iteratorI9is_numberNSD_6detail15normal_iteratorINSD_10device_ptrIyEEEEllEEyS9_lNS7_10__identityEEEvT0_PT3_T1_NS0_13GridEvenShareISQ_EET2_T4__param_1,
	.param .u64 _ZN3cub18CUB_300001_SM_10006detail6reduce18DeviceReduceKernelINS2_10policy_hubIlyN4cuda3std3__44plusIlEEE10Policy1000EN6thrust24THRUST_300001_SM_1000_NS18transform_iteratorI9is_numberNSD_6detail15normal_iteratorINSD_10device_ptrIyEEEEllEEyS9_lNS7_10__identityEEEvT0_PT3_T1_NS0_13GridEvenShareISQ_EET2_T4__param_2,
	.param .align 8 .b8 _ZN3cub18CUB_300001_SM_10006detail6reduce18DeviceReduceKernelINS2_10policy_hubIlyN4cuda3std3__44plusIlEEE10Policy1000EN6thrust24THRUST_300001_SM_1000_NS18transform_iteratorI9is_numberNSD_6detail15normal_iteratorINSD_10device_ptrIyEEEEllEEyS9_lNS7_10__identityEEEvT0_PT3_T1_NS0_13GridEvenShareISQ_EET2_T4__param_3[72],
	.param .align 1 .b8 _ZN3cub18CUB_300001_SM_10006detail6reduce18DeviceReduceKernelINS2_10policy_hubIlyN4cuda3std3__44plusIlEEE10Policy1000EN6thrust24THRUST_300001_SM_1000_NS18transform_iteratorI9is_numberNSD_6detail15normal_iteratorINSD_10device_ptrIyEEEEllEEyS9_lNS7_10__identityEEEvT0_PT3_T1_NS0_13GridEvenShareISQ_EET2_T4__param_4[1],
	.param .align 1 .b8 _ZN3cub18CUB_300001_SM_10006detail6reduce18DeviceReduceKernelINS2_10policy_hubIlyN4cuda3std3__44plusIlEEE10Policy1000EN6thrust24THRUST_300001_SM_1000_NS18transform_iteratorI9is_numberNSD_6detail15normal_iteratorINSD_10device_ptrIyEEEEllEEyS9_lNS7_10__identityEEEvT0_PT3_T1_NS0_13GridEvenShareISQ_EET2_T4__param_5[1]
)
.maxntid 512
{
	.reg .pred 	%p<108>;
	.reg .b32 	%r<266>;
	.reg .b64 	%rd<448>;
	// demoted variable
	.shared .align 8 .b8 _ZZN3cub18CUB_300001_SM_10006detail6reduce18DeviceReduceKernelINS2_10policy_hubIlyN4cuda3std3__44plusIlEEE10Policy1000EN6thrust24THRUST_300001_SM_1000_NS18transform_iteratorI9is_numberNSD_6detail15normal_iteratorINSD_10device_ptrIyEEEEllEEyS9_lNS7_10__identityEEEvT0_PT3_T1_NS0_13GridEvenShareISQ_EET2_T4_E12temp_storage[152];
	ld.param.u64 	%rd59, [_ZN3cub18CUB_300001_SM_10006detail6reduce18DeviceReduceKernelINS2_10policy_hubIlyN4cuda3std3__44plusIlEEE10Policy1000EN6thrust24THRUST_300001_SM_1000_NS18transform_iteratorI9is_numberNSD_6detail15normal_iteratorINSD_10device_ptrIyEEEEllEEyS9_lNS7_10__identityEEEvT0_PT3_T1_NS0_13GridEvenShareISQ_EET2_T4__param_0+16];
	ld.param.u64 	%rd58, [_ZN3cub18CUB_300001_SM_10006detail6reduce18DeviceReduceKernelINS2_10policy_hubIlyN4cuda3std3__44plusIlEEE10Policy1000EN6thrust24THRUST_300001_SM_1000_NS18transform_iteratorI9is_numberNSD_6detail15normal_iteratorINSD_10device_ptrIyEEEEllEEyS9_lNS7_10__identityEEEvT0_PT3_T1_NS0_13GridEvenShareISQ_EET2_T4__param_0+8];
	ld.param.u64 	%rd1, [_ZN3cub18CUB_300001_SM_10006detail6reduce18DeviceReduceKernelINS2_10policy_hubIlyN4cuda3std3__44plusIlEEE10Policy1000EN6thrust24THRUST_300001_SM_1000_NS18transform_iteratorI9is_numberNSD_6detail15normal_iteratorINSD_10device_ptrIyEEEEllEEyS9_lNS7_10__identityEEEvT0_PT3_T1_NS0_13GridEvenShareISQ_EET2_T4__param_3+32];
	ld.param.u32 	%r1, [_ZN3cub18CUB_300001_SM_10006detail6reduce18DeviceReduceKernelINS2_10policy_hubIlyN4cuda3std3__44plusIlEEE10Policy1000EN6thrust24THRUST_300001_SM_1000_NS18transform_iteratorI9is_numberNSD_6detail15normal_iteratorINSD_10device_ptrIyEEEEllEEyS9_lNS7_10__identityEEEvT0_PT3_T1_NS0_13GridEvenShareISQ_EET2_T4__param_3+40];
	ld.param.u64 	%rd57, [_ZN3cub18CUB_300001_SM_10006detail6reduce18DeviceReduceKernelINS2_10policy_hubIlyN4cuda3std3__44plusIlEEE10Policy1000EN6thrust24THRUST_300001_SM_1000_NS18transform_iteratorI9is_numberNSD_6detail15normal_iteratorINSD_10device_ptrIyEEEEllEEyS9_lNS7_10__identityEEEvT0_PT3_T1_NS0_13GridEvenShareISQ_EET2_T4__param_0];
	cvta.to.global.u64 	%rd2, %rd57;
	mov.u32 	%r2, %ctaid.x;
	mul.lo.s32 	%r41, %r1, 3584;
	cvt.s64.s32 	%rd5, %r41;
	mul.lo.s32 	%r42, %r2, 3584;
	cvt.u64.u32 	%rd6, %r42;
	sub.s64 	%rd7, %rd1, %rd6;
	setp.gt.u64 	%p1, %rd7, 3583;
	@%p1 bra 	$L__BB6_24;
	cvt.u32.u64 	%r124, %rd6;
	cvt.u32.u64 	%r3, %rd1;
	sub.s32 	%r4, %r3, %r124;
	mov.u32 	%r5, %tid.x;
	setp.ge.s32 	%p51, %r5, %r4;
	mov.b64 	%rd434, 0;
	mov.u32 	%r256, %r5;
	@%p51 bra 	$L__BB6_3;
	add.s32 	%r126, %r124, %r5;
	mul.wide.u32 	%rd241, %r126, 8;
	add.s64 	%rd242, %rd2, %rd241;
	ld.global.u64 	%rd243, [%rd242];
	and.b64  	%rd244, %rd243, %rd59;
	setp.eq.s64 	%p52, %rd244, %rd58;
	selp.u64 	%rd434, 1, 0, %p52;
	add.s32 	%r256, %r5, 512;
$L__BB6_3:
	setp.ge.s32 	%p53, %r256, %r4;
	@%p53 bra 	$L__BB6_15;
	not.b32 	%r128, %r256;
	add.s32 	%r129, %r128, %r3;
	sub.s32 	%r8, %r129, %r124;
	shr.u32 	%r130, %r8, 9;
	add.s32 	%r9, %r130, 1;
	and.b32  	%r10, %r9, 7;
	setp.lt.u32 	%p54, %r8, 3584;
	@%p54 bra 	$L__BB6_7;
	and.b32  	%r131, %r9, 16777208;
	neg.s32 	%r254, %r131;
	mul.wide.u32 	%rd246, %r2, 28672;
	mul.wide.u32 	%rd247, %r256, 8;
	add.s64 	%rd248, %rd246, %rd247;
	add.s64 	%rd249, %rd248, %rd2;
	add.s64 	%rd426, %rd249, 16384;
$L__BB6_6:
	.pragma "nounroll";
	ld.global.u64 	%rd250, [%rd426+-16384];
	and.b64  	%rd251, %rd250, %rd59;
	setp.eq.s64 	%p55, %rd251, %rd58;
	selp.u64 	%rd252, 1, 0, %p55;
	add.s64 	%rd253, %rd434, %rd252;
	ld.global.u64 	%rd254, [%rd426+-12288];
	and.b64  	%rd255, %rd254, %rd59;
	setp.eq.s64 	%p56, %rd255, %rd58;
	selp.u64 	%rd256, 1, 0, %p56;
	add.s64 	%rd257, %rd253, %rd256;
	ld.global.u64 	%rd258, [%rd426+-8192];
	and.b64  	%rd259, %rd258, %rd59;
	setp.eq.s64 	%p57, %rd259, %rd58;
	selp.u64 	%rd260, 1, 0, %p57;
	add.s64 	%rd261, %rd257, %rd260;
	ld.global.u64 	%rd262, [%rd426+-4096];
	and.b64  	%rd263, %rd262, %rd59;
	setp.eq.s64 	%p58, %rd263, %rd58;
	selp.u64 	%rd264, 1, 0, %p58;
	add.s64 	%rd265, %rd261, %rd264;
	ld.global.u64 	%rd266, [%rd426];
	and.b64  	%rd267, %rd266, %rd59;
	setp.eq.s64 	%p59, %rd267, %rd58;
	selp.u64 	%rd268, 1, 0, %p59;
	add.s64 	%rd269, %rd265, %rd268;
	ld.global.u64 	%rd270, [%rd426+4096];
	and.b64  	%rd271, %rd270, %rd59;
	setp.eq.s64 	%p60, %rd271, %rd58;
	selp.u64 	%rd272, 1, 0, %p60;
	add.s64 	%rd273, %rd269, %rd272;
	ld.global.u64 	%rd274, [%rd426+8192];
	and.b64  	%rd275, %rd274, %rd59;
	setp.eq.s64 	%p61, %rd275, %rd58;
	selp.u64 	%rd276, 1, 0, %p61;
	add.s64 	%rd277, %rd273, %rd276;
	ld.global.u64 	%rd278, [%rd426+12288];
	and.b64  	%rd279, %rd278, %rd59;
	setp.eq.s64 	%p62, %rd279, %rd58;
	selp.u64 	%rd280, 1, 0, %p62;
	add.s64 	%rd434, %rd277, %rd280;
	add.s32 	%r256, %r256, 4096;
	add.s32 	%r254, %r254, 8;
	add.s64 	%rd426, %rd426, 32768;
	setp.ne.s32 	%p63, %r254, 0;
	@%p63 bra 	$L__BB6_6;
$L__BB6_7:
	setp.eq.s32 	%p64, %r10, 0;
	@%p64 bra 	$L__BB6_15;
	setp.lt.u32 	%p65, %r10, 4;
	@%p65 bra 	$L__BB6_10;
	cvt.s64.s32 	%rd282, %r256;
	add.s64 	%rd283, %rd282, %rd6;
	shl.b64 	%rd284, %rd283, 3;
	add.s64 	%rd285, %rd2, %rd284;
	ld.global.u64 	%rd286, [%rd285];
	and.b64  	%rd287, %rd286, %rd59;
	setp.eq.s64 	%p66, %rd287, %rd58;
	selp.u64 	%rd288, 1, 0, %p66;
	add.s64 	%rd289, %rd434, %rd288;
	ld.global.u64 	%rd290, [%rd285+4096];
	and.b64  	%rd291, %rd290, %rd59;
	setp.eq.s64 	%p67, %rd291, %rd58;
	selp.u64 	%rd292, 1, 0, %p67;
	add.s64 	%rd293, %rd289, %rd292;
	ld.global.u64 	%rd294, [%rd285+8192];
	and.b64  	%rd295, %rd294, %rd59;
	setp.eq.s64 	%p68, %rd295, %rd58;
	selp.u64 	%rd296, 1, 0, %p68;
	add.s64 	%rd297, %rd293, %rd296;
	ld.global.u64 	%rd298, [%rd285+12288];
	and.b64  	%rd299, %rd298, %rd59;
	setp.eq.s64 	%p69, %rd299, %rd58;
	selp.u64 	%rd300, 1, 0, %p69;
	add.s64 	%rd434, %rd297, %rd300;
	add.s32 	%r256, %r256, 2048;
$L__BB6_10:
	and.b32  	%r132, %r9, 3;
	setp.eq.s32 	%p70, %r132, 0;
	@%p70 bra 	$L__BB6_15;
	setp.eq.s32 	%p71, %r132, 1;
	@%p71 bra 	$L__BB6_13;
	cvt.s64.s32 	%rd302, %r256;
	add.s64 	%rd303, %rd302, %rd6;
	shl.b64 	%rd304, %rd303, 3;
	add.s64 	%rd305, %rd2, %rd304;
	ld.global.u64 	%rd306, [%rd305];
	and.b64  	%rd307, %rd306, %rd59;
	setp.eq.s64 	%p72, %rd307, %rd58;
	selp.u64 	%rd308, 1, 0, %p72;
	add.s64 	%rd309, %rd434, %rd308;
	ld.global.u64 	%rd310, [%rd305+4096];
	and.b64  	%rd311, %rd310, %rd59;
	setp.eq.s64 	%p73, %rd311, %rd58;
	selp.u64 	%rd312, 1, 0, %p73;
	add.s64 	%rd434, %rd309, %rd312;
	add.s32 	%r256, %r256, 1024;
$L__BB6_13:
	and.b32  	%r133, %r8, 512;
	setp.ne.s32 	%p74, %r133, 0;
	@%p74 bra 	$L__BB6_15;
	cvt.s64.s32 	%rd313, %r256;
	add.s64 	%rd314, %rd313, %rd6;
	shl.b64 	%rd315, %rd314, 3;
	add.s64 	%rd316, %rd2, %rd315;
	ld.global.u64 	%rd317, [%rd316];
	and.b64  	%rd318, %rd317, %rd59;
	setp.eq.s64 	%p75, %rd318, %rd58;
	selp.u64 	%rd319, 1, 0, %p75;
	add.s64 	%rd434, %rd434, %rd319;
$L__BB6_15:
	setp.lt.s32 	%p76, %r4, 512;
	@%p76 bra 	$L__BB6_20;
	// begin inline asm
	mov.u32 %r197, %laneid;
	// end inline asm
	mov.b64 	{%r199, %r204}, %rd434;
	mov.b32 	%r205, 1;
	mov.b32 	%r246, 31;
	mov.b32 	%r247, -1;
	// begin inline asm
	shfl.sync.down.b32 %r198, %r199, %r205, %r246, %r247;
	// end inline asm
	// begin inline asm
	shfl.sync.down.b32 %r203, %r204, %r205, %r246, %r247;
	// end inline asm
	mov.b64 	%rd378, {%r198, %r203};
	setp.gt.s32 	%p100, %r197, 30;
	selp.b64 	%rd379, 0, %rd378, %p100;
	add.s64 	%rd380, %rd379, %rd434;
	mov.b64 	{%r209, %r214}, %rd380;
	mov.b32 	%r215, 2;
	// begin inline asm
	shfl.sync.down.b32 %r208, %r209, %r215, %r246, %r247;
	// end inline asm
	// begin inline asm
	shfl.sync.down.b32 %r213, %r214, %r215, %r246, %r247;
	// end inline asm
	mov.b64 	%rd381, {%r208, %r213};
	setp.gt.s32 	%p101, %r197, 29;
	selp.b64 	%rd382, 0, %rd381, %p101;
	add.s64 	%rd383, %rd382, %rd380;
	mov.b64 	{%r219, %r224}, %rd383;
	mov.b32 	%r225, 4;
	// begin inline asm
	shfl.sync.down.b32 %r218, %r219, %r225, %r246, %r247;
	// end inline asm
	// begin inline asm
	shfl.sync.down.b32 %r223, %r224, %r225, %r246, %r247;
	// end inline asm
	mov.b64 	%rd384, {%r218, %r223};
	setp.gt.s32 	%p102, %r197, 27;
	selp.b64 	%rd385, 0, %rd384, %p102;
	add.s64 	%rd386, %rd385, %rd383;
	mov.b64 	{%r229, %r234}, %rd386;
	mov.b32 	%r235, 8;
	// begin inline asm
	shfl.sync.down.b32 %r228, %r229, %r235, %r246, %r247;
	// end inline asm
	// begin inline asm
	shfl.sync.down.b32 %r233, %r234, %r235, %r246, %r247;
	// end inline asm
	mov.b64 	%rd387, {%r228, %r233};
	setp.gt.s32 	%p103, %r197, 23;
	selp.b64 	%rd388, 0, %rd387, %p103;
	add.s64 	%rd389, %rd388, %rd386;
	mov.b64 	{%r239, %r244}, %rd389;
	mov.b32 	%r245, 16;
	// begin inline asm
	shfl.sync.down.b32 %r238, %r239, %r245, %r246, %r247;
	// end inline asm
	// begin inline asm
	shfl.sync.down.b32 %r243, %r244, %r245, %r246, %r247;
	// end inline asm
	mov.b64 	%rd390, {%r238, %r243};
	setp.gt.s32 	%p104, %r197, 15;
	selp.b64 	%rd391, 0, %rd390, %p104;
	add.s64 	%rd447, %rd391, %rd389;
	setp.ne.s32 	%p105, %r197, 0;
	@%p105 bra 	$L__BB6_18;
	shr.u32 	%r248, %r5, 2;
	and.b32  	%r249, %r248, 248;
	mov.u32 	%r250, _ZZN3cub18CUB_300001_SM_10006detail6reduce18DeviceReduceKernelINS2_10policy_hubIlyN4cuda3std3__44plusIlEEE10Policy1000EN6thrust24THRUST_300001_SM_1000_NS18transform_iteratorI9is_numberNSD_6detail15normal_iteratorINSD_10device_ptrIyEEEEllEEyS9_lNS7_10__identityEEEvT0_PT3_T1_NS0_13GridEvenShareISQ_EET2_T4_E12temp_storage;
	add.s32 	%r251, %r250, %r249;
	st.shared.u64 	[%r251+16], %rd447;
$L__BB6_18:
	bar.sync 	0;
	setp.ne.s32 	%p106, %r5, 0;
	@%p106 bra 	$L__BB6_44;
	ld.shared.u64 	%rd392, [_ZZN3cub18CUB_300001_SM_10006detail6reduce18DeviceReduceKernelINS2_10policy_hubIlyN4cuda3std3__44plusIlEEE10Policy1000EN6thrust24THRUST_300001_SM_1000_NS18transform_iteratorI9is_numberNSD_6detail15normal_iteratorINSD_10device_ptrIyEEEEllEEyS9_lNS7_10__identityEEEvT0_PT3_T1_NS0_13GridEvenShareISQ_EET2_T4_E12temp_storage+24];
	add.s64 	%rd393, %rd392, %rd447;
	ld.shared.u64 	%rd394, [_ZZN3cub18CUB_300001_SM_10006detail6reduce18DeviceReduceKernelINS2_10policy_hubIlyN4cuda3std3__44plusIlEEE10Policy1000EN6thrust24THRUST_300001_SM_1000_NS18transform_iteratorI9is_numberNSD_6detail15normal_iteratorINSD_10device_ptrIyEEEEllEEyS9_lNS7_10__identityEEEvT0_PT3_T1_NS0_13GridEvenShareISQ_EET2_T4_E12temp_storage+32];
	add.s64 	%rd395, %rd393, %rd394;
	ld.shared.u64 	%rd396, [_ZZN3cub18CUB_300001_SM_10006detail6reduce18DeviceReduceKernelINS2_10policy_hubIlyN4cuda3std3__44plusIlEEE10Policy1000EN6thrust24THRUST_300001_SM_1000_NS18transform_iteratorI9is_numberNSD_6detail15normal_iteratorINSD_10device_ptrIyEEEEllEEyS9_lNS7_10__identityEEEvT0_PT3_T1_NS0_13GridEvenShareISQ_EET2_T4_E12temp_storage+40];
	add.s64 	%rd397, %rd395, %rd396;
	ld.shared.u64 	%rd398, [_ZZN3cub18CUB_300001_SM_10006detail6reduce18DeviceReduceKernelINS2_10policy_hubIlyN4cuda3std3__44plusIlEEE10Policy1000EN6thrust24THRUST_300001_SM_1000_NS18transform_iteratorI9is_numberNSD_6detail15normal_iteratorINSD_10device_ptrIyEEEEllEEyS9_lNS7_10__identityEEEvT0_PT3_T1_NS0_13GridEvenShareISQ_EET2_T4_E12temp_storage+48];
	add.s64 	%rd399, %rd397, %rd398;
	ld.shared.u64 	%rd400, [_ZZN3cub18CUB_300001_SM_10006detail6reduce18DeviceReduceKernelINS2_10policy_hubIlyN4cuda3std3__44plusIlEEE10Policy1000EN6thrust24THRUST_300001_SM_1000_NS18transform_iteratorI9is_numberNSD_6detail15normal_iteratorINSD_10device_ptrIyEEEEllEEyS9_lNS7_10__identityEEEvT0_PT3_T1_NS0_13GridEvenShareISQ_EET2_T4_E12temp_storage+56];
	add.s64 	%rd401, %rd399, %rd400;
	ld.shared.u64 	%rd402, [_ZZN3cub18CUB_300001_SM_10006detail6reduce18DeviceReduceKernelINS2_10policy_hubIlyN4cuda3std3__44plusIlEEE10Policy1000EN6thrust24THRUST_300001_SM_1000_NS18transform_iteratorI9is_numberNSD_6detail15normal_iteratorINSD_10device_ptrIyEEEEllEEyS9_lNS7_10__identityEEEvT0_PT3_T1_NS0_13GridEvenShareISQ_EET2_T4_E12temp_storage+64];
	add.s64 	%rd403, %rd401, %rd402;
	ld.shared.u64 	%rd404, [_ZZN3cub18CUB_300001_SM_10006detail6reduce18DeviceReduceKernelINS2_10policy_hubIlyN4cuda3std3__44plusIlEEE10Policy1000EN6thrust24THRUST_300001_SM_1000_NS18transform_iteratorI9is_numberNSD_6detail15normal_iteratorINSD_10device_ptrIyEEEEllEEyS9_lNS7_10__identityEEEvT0_PT3_T1_NS0_13GridEvenShareISQ_EET2_T4_E12temp_storage+72];
	add.s64 	%rd405, %rd403, %rd404;
	ld.shared.u64 	%rd406, [_ZZN3cub18CUB_300001_SM_10006detail6reduce18DeviceReduceKernelINS2_10policy_hubIlyN4cuda3std3__44plusIlEEE10Policy1000EN6thrust24THRUST_300001_SM_1000_NS18transform_iteratorI9is_numberNSD_6detail15normal_iteratorINSD_10device_ptrIyEEEEllEEyS9_lNS7_10__identityEEEvT0_PT3_T1_NS0_13GridEvenShareISQ_EET2_T4_E12temp_storage+80];
	add.s64 	%rd407, %rd405, %rd406;
	ld.shared.u64 	%rd408, [_ZZN3cub18CUB_300001_SM_10006detail6reduce18DeviceReduceKernelINS2_10policy_hubIlyN4cuda3std3__44plusIlEEE10Policy1000EN6thrust24THRUST_300001_SM_1000_NS18transform_iteratorI9is_numberNSD_6detail15normal_iteratorINSD_10device_ptrIyEEEEllEEyS9_lNS7_10__identityEEEvT0_PT3_T1_NS0_13GridEvenShareISQ_EET2_T4_E12temp_storage+88];
	add.s64 	%rd409, %rd407, %rd408;
	ld.shared.u64 	%rd410, [_ZZN3cub18CUB_300001_SM_10006detail6reduce18DeviceReduceKernelINS2_10policy_hubIlyN4cuda3std3__44plusIlEEE10Policy1000EN6thrust24THRUST_300001_SM_1000_NS18transform_iteratorI9is_numberNSD_6detail15normal_iteratorINSD_10device_ptrIyEEEEllEEyS9_lNS7_10__identityEEEvT0_PT3_T1_NS0_13GridEvenShareISQ_EET2_T4_E12temp_storage+96];
	add.s64 	%rd411, %rd409, %rd410;
	ld.shared.u64 	%rd412, [_ZZN3cub18CUB_300001_SM_10006detail6reduce18DeviceReduceKernelINS2_10policy_hubIlyN4cuda3std3__44plusIlEEE10Policy1000EN6thrust24THRUST_300001_SM_1000_NS18transform_iteratorI9is_numberNSD_6detail15normal_iteratorINSD_10device_ptrIyEEEEllEEyS9_lNS7_10__identityEEEvT0_PT3_T1_NS0_13GridEvenShareISQ_EET2_T4_E12temp_storage+104];
	add.s64 	%rd413, %rd411, %rd412;
	ld.shared.u64 	%rd414, [_ZZN3cub18CUB_300001_SM_10006detail6reduce18DeviceReduceKernelINS2_10policy_hubIlyN4cuda3std3__44plusIlEEE10Policy1000EN6thrust24THRUST_300001_SM_1000_NS18transform_iteratorI9is_numberNSD_6detail15normal_iteratorINSD_10device_ptrIyEEEEllEEyS9_lNS7_10__identityEEEvT0_PT3_T1_NS0_13GridEvenShareISQ_EET2_T4_E12temp_storage+112];
	add.s64 	%rd415, %rd413, %rd414;
	ld.shared.u64 	%rd416, [_ZZN3cub18CUB_300001_SM_10006detail6reduce18DeviceReduceKernelINS2_10policy_hubIlyN4cuda3std3__44plusIlEEE10Policy1000EN6thrust24THRUST_300001_SM_1000_NS18transform_iteratorI9is_numberNSD_6detail15normal_iteratorINSD_10device_ptrIyEEEEllEEyS9_lNS7_10__identityEEEvT0_PT3_T1_NS0_13GridEvenShareISQ_EET2_T4_E12temp_storage+120];
	add.s64 	%rd417, %rd415, %rd416;
	ld.shared.u64 	%rd418, [_ZZN3cub18CUB_300001_SM_10006detail6reduce18DeviceReduceKernelINS2_10policy_hubIlyN4cuda3std3__44plusIlEEE10Policy1000EN6thrust24THRUST_300001_SM_1000_NS18transform_iteratorI9is_numberNSD_6detail15normal_iteratorINSD_10device_ptrIyEEEEllEEyS9_lNS7_10__identityEEEvT0_PT3_T1_NS0_13GridEvenShareISQ_EET2_T4_E12temp_storage+128];
	add.s64 	%rd419, %rd417, %rd418;
	ld.shared.u64 	%rd420, [_ZZN3cub18CUB_300001_SM_10006detail6reduce18DeviceReduceKernelINS2_10policy_hubIlyN4cuda3std3__44plusIlEEE10Policy1000EN6thrust24THRUST_300001_SM_1000_NS18transform_iteratorI9is_numberNSD_6detail15normal_iteratorINSD_10device_ptrIyEEEEllEEyS9_lNS7_10__identityEEEvT0_PT3_T1_NS0_13GridEvenShareISQ_EET2_T4_E12temp_storage+136];
	add.s64 	%rd447, %rd419, %rd420;
	bra.uni 	$L__BB6_44;
$L__BB6_20:
	// begin inline asm
	mov.u32 %r134, %laneid;
	// end inline asm
	and.b32  	%r185, %r5, 992;
	add.s32 	%r186, %r185, 32;
	setp.gt.s32 	%p77, %r186, %r4;
	not.b32 	%r187, %r185;
	add.s32 	%r188, %r4, %r187;
	selp.b32 	%r183, %r188, 31, %p77;
	mov.b64 	{%r136, %r141}, %rd434;
	mov.b32 	%r142, 1;
	mov.b32 	%r184, -1;
	// begin inline asm
	shfl.sync.down.b32 %r135, %r136, %r142, %r183, %r184;
	// end inline asm
	// begin inline asm
	shfl.sync.down.b32 %r140, %r141, %r142, %r183, %r184;
	// end inline asm
	mov.b64 	%rd320, {%r135, %r140};
	setp.lt.s32 	%p78, %r134, %r183;
	selp.b64 	%rd321, %rd320, 0, %p78;
	add.s64 	%rd322, %rd321, %rd434;
	mov.b64 	{%r146, %r151}, %rd322;
	mov.b32 	%r152, 2;
	// begin inline asm
	shfl.sync.down.b32 %r145, %r146, %r152, %r183, %r184;
	// end inline asm
	// begin inline asm
	shfl.sync.down.b32 %r150, %r151, %r152, %r183, %r184;
	// end inline asm
	mov.b64 	%rd323, {%r145, %r150};
	add.s32 	%r189, %r134, 2;
	setp.gt.s32 	%p79, %r189, %r183;
	selp.b64 	%rd324, 0, %rd323, %p79;
	add.s64 	%rd325, %rd324, %rd322;
	mov.b64 	{%r156, %r161}, %rd325;
	mov.b32 	%r162, 4;
	// begin inline asm
	shfl.sync.down.b32 %r155, %r156, %r162, %r183, %r184;
	// end inline asm
	// begin inline asm
	shfl.sync.down.b32 %r160, %r161, %r162, %r183, %r184;
	// end inline asm
	mov.b64 	%rd326, {%r155, %r160};
	add.s32 	%r190, %r134, 4;
	setp.gt.s32 	%p80, %r190, %r183;
	selp.b64 	%rd327, 0, %rd326, %p80;
	add.s64 	%rd328, %rd327, %rd325;
	mov.b64 	{%r166, %r171}, %rd328;
	mov.b32 	%r172, 8;
	// begin inline asm
	shfl.sync.down.b32 %r165, %r166, %r172, %r183, %r184;
	// end inline asm
	// begin inline asm
	shfl.sync.down.b32 %r170, %r171, %r172, %r183, %r184;
	// end inline asm
	mov.b64 	%rd329, {%r165, %r170};
	add.s32 	%r191, %r134, 8;
	setp.gt.s32 	%p81, %r191, %r183;
	selp.b64 	%rd330, 0, %rd329, %p81;
	add.s64 	%rd331, %rd330, %rd328;
	mov.b64 	{%r176, %r181}, %rd331;
	mov.b32 	%r182, 16;
	// begin inline asm
	shfl.sync.down.b32 %r175, %r176, %r182, %r183, %r184;
	// end inline asm
	// begin inline asm
	shfl.sync.down.b32 %r180, %r181, %r182, %r183, %r184;
	// end inline asm
	mov.b64 	%rd332, {%r175, %r180};
	add.s32 	%r192, %r134, 16;
	setp.gt.s32 	%p82, %r192, %r183;
	selp.b64 	%rd333, 0, %rd332, %p82;
	add.s64 	%rd447, %rd333, %rd331;
	setp.ne.s32 	%p83, %r134, 0;
	@%p83 bra 	$L__BB6_22;
	shr.u32 	%r193, %r5, 2;
	and.b32  	%r194, %r193, 248;
	mov.u32 	%r195, _ZZN3cub18CUB_300001_SM_10006detail6reduce18DeviceReduceKernelINS2_10policy_hubIlyN4cuda3std3__44plusIlEEE10Policy1000EN6thrust24THRUST_300001_SM_1000_NS18transform_iteratorI9is_numberNSD_6detail15normal_iteratorINSD_10device_ptrIyEEEEllEEyS9_lNS7_10__identityEEEvT0_PT3_T1_NS0_13GridEvenShareISQ_EET2_T4_E12temp_storage;
	add.s32 	%r196, %r195, %r194;
	st.shared.u64 	[%r196+16], %rd447;
$L__BB6_22:
	bar.sync 	0;
	setp.ne.s32 	%p84, %r5, 0;
	@%p84 bra 	$L__BB6_44;
	setp.gt.s32 	%p85, %r4, 32;
	ld.shared.u64 	%rd334, [_ZZN3cub18CUB_300001_SM_10006detail6reduce18DeviceReduceKernelINS2_10policy_hubIlyN4cuda3std3__44plusIlEEE10Policy1000EN6thrust24THRUST_300001_SM_1000_NS18transform_iteratorI9is_numberNSD_6detail15normal_iteratorINSD_10device_ptrIyEEEEllEEyS9_lNS7_10__identityEEEvT0_PT3_T1_NS0_13GridEvenShareISQ_EET2_T4_E12temp_storage+24];
	selp.b64 	%rd335, %rd334, 0, %p85;
	add.s64 	%rd336, %rd335, %rd447;
	setp.gt.s32 	%p86, %r4, 64;
	ld.shared.u64 	%rd337, [_ZZN3cub18CUB_300001_SM_10006detail6reduce18DeviceReduceKernelINS2_10policy_hubIlyN4cuda3std3__44plusIlEEE10Policy1000EN6thrust24THRUST_300001_SM_1000_NS18transform_iteratorI9is_numberNSD_6detail15normal_iteratorINSD_10device_ptrIyEEEEllEEyS9_lNS7_10__identityEEEvT0_PT3_T1_NS0_13GridEvenShareISQ_EET2_T4_E12temp_storage+32];
	selp.b64 	%rd338, %rd337, 0, %p86;
	add.s64 	%rd339, %rd336, %rd338;
	setp.gt.s32 	%p87, %r4, 96;
	ld.shared.u64 	%rd340, [_ZZN3cub18CUB_300001_SM_10006detail6reduce18DeviceReduceKernelINS2_10policy_hubIlyN4cuda3std3__44plusIlEEE10Policy1000EN6thrust24THRUST_300001_SM_1000_NS18transform_iteratorI9is_numberNSD_6detail15normal_iteratorINSD_10device_ptrIyEEEEllEEyS9_lNS7_10__identityEEEvT0_PT3_T1_NS0_13GridEvenShareISQ_EET2_T4_E12temp_storage+40];
	selp.b64 	%rd341, %rd340, 0, %p87;
	add.s64 	%rd342, %rd339, %rd341;
	setp.gt.s32 	%p88, %r4, 128;
	ld.shared.u64 	%rd343, [_ZZN3cub18CUB_300001_SM_10006detail6reduce18DeviceReduceKernelINS2_10policy_hubIlyN4cuda3std3__44plusIlEEE10Policy1000EN6thrust24THRUST_300001_SM_1000_NS18transform_iteratorI9is_numberNSD_6detail15normal_iteratorINSD_10device_ptrIyEEEEllEEyS9_lNS7_10__identityEEEvT0_PT3_T1_NS0_13GridEvenShareISQ_EET2_T4_E12temp_storage+48];
	selp.b64 	%rd344, %rd343, 0, %p88;
	add.s64 	%rd345, %rd342, %rd344;
	setp.gt.s32 	%p89, %r4, 160;
	ld.shared.u64 	%rd346, [_ZZN3cub18CUB_300001_SM_10006detail6reduce18DeviceReduceKernelINS2_10policy_hubIlyN4cuda3std3__44plusIlEEE10Policy1000EN6thrust24THRUST_300001_SM_1000_NS18transform_iteratorI9is_numberNSD_6detail15normal_iteratorINSD_10device_ptrIyEEEEllEEyS9_lNS7_10__identityEEEvT0_PT3_T1_NS0_13GridEvenShareISQ_EET2_T4_E12temp_storage+56];
	selp.b64 	%rd347, %rd346, 0, %p89;
	add.s64 	%rd348, %rd345, %rd347;
	setp.gt.s32 	%p90, %r4, 192;
	ld.shared.u64 	%rd349, [_ZZN3cub18CUB_300001_SM_10006detail6reduce18DeviceReduceKernelINS2_10policy_hubIlyN4cuda3std3__44plusIlEEE10Policy1000EN6thrust24THRUST_300001_SM_1000_NS18transform_iteratorI9is_numberNSD_6detail15normal_iteratorINSD_10device_ptrIyEEEEllEEyS9_lNS7_10__identityEEEvT0_PT3_T1_NS0_13GridEvenShareISQ_EET2_T4_E12temp_storage+64];
	selp.b64 	%rd350, %rd349, 0, %p90;
	add.s64 	%rd351, %rd348, %rd350;
	setp.gt.s32 	%p91, %r4, 224;
	ld.shared.u64 	%rd352, [_ZZN3cub18CUB_300001_SM_10006detail6reduce18DeviceReduceKernelINS2_10policy_hubIlyN4cuda3std3__44plusIlEEE10Policy1000EN6thrust24THRUST_300001_SM_1000_NS18transform_iteratorI9is_numberNSD_6detail15normal_iteratorINSD_10device_ptrIyEEEEllEEyS9_lNS7_10__identityEEEvT0_PT3_T1_NS0_13GridEvenShareISQ_EET2_T4_E12temp_storage+72];
	selp.b64 	%rd353, %rd352, 0, %p91;
	add.s64 	%rd354, %rd351, %rd353;
	setp.gt.s32 	%p92, %r4, 256;
	ld.shared.u64 	%rd355, [_ZZN3cub18CUB_300001_SM_10006detail6reduce18DeviceReduceKernelINS2_10policy_hubIlyN4cuda3std3__44plusIlEEE10Policy1000EN6thrust24THRUST_300001_SM_1000_NS18transform_iteratorI9is_numberNSD_6detail15normal_iteratorINSD_10device_ptrIyEEEEllEEyS9_lNS7_10__identityEEEvT0_PT3_T1_NS0_13GridEvenShareISQ_EET2_T4_E12temp_storage+80];
	selp.b64 	%rd356, %rd355, 0, %p92;
	add.s64 	%rd357, %rd354, %rd356;
	setp.gt.s32 	%p93, %r4, 288;
	ld.shared.u64 	%rd358, [_ZZN3cub18CUB_300001_SM_10006detail6reduce18DeviceReduceKernelINS2_10policy_hubIlyN4cuda3std3__44plusIlEEE10Policy1000EN6thrust24THRUST_300001_SM_1000_NS18transform_iteratorI9is_numberNSD_6detail15normal_iteratorINSD_10device_ptrIyEEEEllEEyS9_lNS7_10__identityEEEvT0_PT3_T1_NS0_13GridEvenShareISQ_EET2_T4_E12temp_storage+88];
	selp.b64 	%rd359, %rd358, 0, %p93;
	add.s64 	%rd360, %rd357, %rd359;
	setp.gt.s32 	%p94, %r4, 320;
	ld.shared.u64 	%rd361, [_ZZN3cub18CUB_300001_SM_10006detail6reduce18DeviceReduceKernelINS2_10policy_hubIlyN4cuda3std3__44plusIlEEE10Policy1000EN6thrust24THRUST_300001_SM_1000_NS18transform_iteratorI9is_numberNSD_6detail15normal_iteratorINSD_10device_ptrIyEEEEllEEyS9_lNS7_10__identityEEEvT0_PT3_T1_NS0_13GridEvenShareISQ_EET2_T4_E12temp_storage+96];
	selp.b64 	%rd362, %rd361, 0, %p94;
	add.s64 	%rd363, %rd360, %rd362;
	setp.gt.s32 	%p95, %r4, 352;
	ld.shared.u64 	%rd364, [_ZZN3cub18CUB_300001_SM_10006detail6reduce18DeviceReduceKernelINS2_10policy_hubIlyN4cuda3std3__44plusIlEEE10Policy1000EN6thrust24THRUST_300001_SM_1000_NS18transform_iteratorI9is_numberNSD_6detail15normal_iteratorINSD_10device_ptrIyEEEEllEEyS9_lNS7_10__identityEEEvT0_PT3_T1_NS0_13GridEvenShareISQ_EET2_T4_E12temp_storage+104];
	selp.b64 	%rd365, %rd364, 0, %p95;
	add.s64 	%rd366, %rd363, %rd365;
	setp.gt.s32 	%p96, %r4, 384;
	ld.shared.u64 	%rd367, [_ZZN3cub18CUB_300001_SM_10006detail6reduce18DeviceReduceKernelINS2_10policy_hubIlyN4cuda3std3__44plusIlEEE10Policy1000EN6thrust24THRUST_300001_SM_1000_NS18transform_iteratorI9is_numberNSD_6detail15normal_iteratorINSD_10device_ptrIyEEEEllEEyS9_lNS7_10__identityEEEvT0_PT3_T1_NS0_13GridEvenShareISQ_EET2_T4_E12temp_storage+112];
	selp.b64 	%rd368, %rd367, 0, %p96;
	add.s64 	%rd369, %rd366, %rd368;
	setp.gt.s32 	%p97, %r4, 416;
	ld.shared.u64 	%rd370, [_ZZN3cub18CUB_300001_SM_10006detail6reduce18DeviceReduceKernelINS2_10policy_hubIlyN4cuda3std3__44plusIlEEE10Policy1000EN6thrust24THRUST_300001_SM_1000_NS18transform_iteratorI9is_numberNSD_6detail15normal_iteratorINSD_10device_ptrIyEEEEllEEyS9_lNS7_10__identityEEEvT0_PT3_T1_NS0_13GridEvenShareISQ_EET2_T4_E12temp_storage+120];
	selp.b64 	%rd371, %rd370, 0, %p97;
	add.s64 	%rd372, %rd369, %rd371;
	setp.gt.s32 	%p98, %r4, 448;
	ld.shared.u64 	%rd373, [_ZZN3cub18CUB_300001_SM_10006detail6reduce18DeviceReduceKernelINS2_10policy_hubIlyN4cuda3std3__44plusIlEEE10Policy1000EN6thrust24THRUST_300001_SM_1000_NS18transform_iteratorI9is_numberNSD_6detail15normal_iteratorINSD_10device_ptrIyEEEEllEEyS9_lNS7_10__identityEEEvT0_PT3_T1_NS0_13GridEvenShareISQ_EET2_T4_E12temp_storage+128];
	selp.b64 	%rd374, %rd373, 0, %p98;
	add.s64 	%rd375, %rd372, %rd374;
	setp.gt.s32 	%p99, %r4, 480;
	ld.shared.u64 	%rd376, [_ZZN3cub18CUB_300001_SM_10006detail6reduce18DeviceReduceKernelINS2_10policy_hubIlyN4cuda3std3__44plusIlEEE10Policy1000EN6thrust24THRUST_300001_SM_1000_NS18transform_iteratorI9is_numberNSD_6detail15normal_iteratorINSD_10device_ptrIyEEEEllEEyS9_lNS7_10__identityEEEvT0_PT3_T1_NS0_13GridEvenShareISQ_EET2_T4_E12temp_storage+136];
	selp.b64 	%rd377, %rd376, 0, %p99;
	add.s64 	%rd447, %rd375, %rd377;
	bra.uni 	$L__BB6_44;
$L__BB6_24:
	cvt.u32.u64 	%r43, %rd6;
	mov.u32 	%r21, %tid.x;
	add.s32 	%r44, %r43, %r21;
	mul.wide.u32 	%rd61, %r44, 8;
	add.s64 	%rd62, %rd2, %rd61;
	ld.global.u64 	%rd63, [%rd62];
	and.b64  	%rd64, %rd63, %rd59;
	setp.eq.s64 	%p2, %rd64, %rd58;
	selp.u64 	%rd65, 1, 0, %p2;
	ld.global.u64 	%rd66, [%rd62+4096];
	and.b64  	%rd67, %rd66, %rd59;
	setp.eq.s64 	%p3, %rd67, %rd58;
	selp.u64 	%rd68, 1, 0, %p3;
	ld.global.u64 	%rd69, [%rd62+8192];
	and.b64  	%rd70, %rd69, %rd59;
	setp.eq.s64 	%p4, %rd70, %rd58;
	selp.u64 	%rd71, 1, 0, %p4;
	ld.global.u64 	%rd72, [%rd62+12288];
	and.b64  	%rd73, %rd72, %rd59;
	setp.eq.s64 	%p5, %rd73, %rd58;
	selp.u64 	%rd74, 1, 0, %p5;
	ld.global.u64 	%rd75, [%rd62+16384];
	and.b64  	%rd76, %rd75, %rd59;
	setp.eq.s64 	%p6, %rd76, %rd58;
	selp.u64 	%rd77, 1, 0, %p6;
	ld.global.u64 	%rd78, [%rd62+20480];
	and.b64  	%rd79, %rd78, %rd59;
	setp.eq.s64 	%p7, %rd79, %rd58;
	selp.u64 	%rd80, 1, 0, %p7;
	ld.global.u64 	%rd81, [%rd62+24576];
	and.b64  	%rd82, %rd81, %rd59;
	setp.eq.s64 	%p8, %rd82, %rd58;
	selp.u64 	%rd83, 1, 0, %p8;
	add.s64 	%rd84, %rd68, %rd65;
	add.s64 	%rd85, %rd84, %rd71;
	add.s64 	%rd86, %rd85, %rd74;
	add.s64 	%rd87, %rd86, %rd77;
	add.s64 	%rd88, %rd87, %rd80;
	add.s64 	%rd446, %rd88, %rd83;
	setp.lt.u64 	%p9, %rd7, %rd5;
	@%p9 bra 	$L__BB6_40;
	cvt.u32.u64 	%r46, %rd5;
	cvt.u64.u32 	%rd30, %r21;
	cvt.u32.u64 	%r22, %rd1;
	not.b32 	%r48, %r21;
	add.s32 	%r49, %r48, %r22;
	sub.s32 	%r50, %r49, %r46;
	sub.s32 	%r259, %r50, %r43;
	add.s64 	%rd89, %rd6, %rd5;
	add.s64 	%rd90, %rd89, %rd30;
	shl.b64 	%rd91, %rd90, 3;
	add.s64 	%rd92, %rd91, %rd2;
	add.s64 	%rd435, %rd92, 16384;
	mov.b32 	%r260, 0;
	mov.u64 	%rd437, %rd6;
$L__BB6_26:
	add.s64 	%rd437, %rd437, %rd5;
	add.s64 	%rd93, %rd1, -3584;
	setp.gt.u64 	%p10, %rd437, %rd93;
	@%p10 bra 	$L__BB6_28;
	cvt.u32.u64 	%r51, %rd5;
	add.s64 	%rd94, %rd437, %rd30;
	shl.b64 	%rd95, %rd94, 3;
	add.s64 	%rd96, %rd2, %rd95;
	ld.global.u64 	%rd97, [%rd96];
	and.b64  	%rd98, %rd97, %rd59;
	setp.eq.s64 	%p11, %rd98, %rd58;
	selp.u64 	%rd99, 1, 0, %p11;
	ld.global.u64 	%rd100, [%rd96+4096];
	and.b64  	%rd101, %rd100, %rd59;
	setp.eq.s64 	%p12, %rd101, %rd58;
	selp.u64 	%rd102, 1, 0, %p12;
	ld.global.u64 	%rd103, [%rd96+8192];
	and.b64  	%rd104, %rd103, %rd59;
	setp.eq.s64 	%p13, %rd104, %rd58;
	selp.u64 	%rd105, 1, 0, %p13;
	ld.global.u64 	%rd106, [%rd96+12288];
	and.b64  	%rd107, %rd106, %rd59;
	setp.eq.s64 	%p14, %rd107, %rd58;
	selp.u64 	%rd108, 1, 0, %p14;
	ld.global.u64 	%rd109, [%rd96+16384];
	and.b64  	%rd110, %rd109, %rd59;
	setp.eq.s64 	%p15, %rd110, %rd58;
	selp.u64 	%rd111, 1, 0, %p15;
	ld.global.u64 	%rd112, [%rd96+20480];
	and.b64  	%rd113, %rd112, %rd59;
	setp.eq.s64 	%p16, %rd113, %rd58;
	selp.u64 	%rd114, 1, 0, %p16;
	ld.global.u64 	%rd115, [%rd96+24576];
	and.b64  	%rd116, %rd115, %rd59;
	setp.eq.s64 	%p17, %rd116, %rd58;
	selp.u64 	%rd117, 1, 0, %p17;
	add.s64 	%rd118, %rd446, %rd99;
	add.s64 	%rd119, %rd118, %rd102;
	add.s64 	%rd120, %rd119, %rd105;
	add.s64 	%rd121, %rd120, %rd108;
	add.s64 	%rd122, %rd121, %rd111;
	add.s64 	%rd123, %rd122, %rd114;
	add.s64 	%rd446, %rd123, %rd117;
	sub.s64 	%rd124, %rd1, %rd437;
	setp.lt.u64 	%p18, %rd124, %rd5;
	add.s32 	%r260, %r260, 1;
	sub.s32 	%r259, %r259, %r51;
	shl.b64 	%rd125, %rd5, 3;
	add.s64 	%rd435, %rd435, %rd125;
	@%p18 bra 	$L__BB6_40;
	bra.uni 	$L__BB6_26;
$L__BB6_28:
	setp.le.u64 	%p19, %rd1, %rd437;
	cvt.u32.u64 	%r52, %rd437;
	cvt.u32.u64 	%r53, %rd1;
	sub.s32 	%r54, %r53, %r52;
	setp.ge.s32 	%p20, %r21, %r54;
	or.pred  	%p21, %p19, %p20;
	@%p21 bra 	$L__BB6_40;
	cvt.u32.u64 	%r56, %rd5;
	cvt.u32.u64 	%r57, %rd6;
	not.b32 	%r58, %r21;
	add.s32 	%r59, %r58, %r22;
	add.s32 	%r60, %r56, %r57;
	sub.s32 	%r61, %r59, %r60;
	mul.lo.s32 	%r62, %r1, %r260;
	mad.lo.s32 	%r28, %r62, -3584, %r61;
	shr.u32 	%r63, %r28, 9;
	add.s32 	%r29, %r63, 1;
	and.b32  	%r30, %r29, 7;
	setp.lt.u32 	%p22, %r28, 3584;
	mov.u32 	%r263, %r21;
	@%p22 bra 	$L__BB6_32;
	shr.u32 	%r64, %r259, 9;
	add.s32 	%r65, %r64, 1;
	and.b32  	%r66, %r65, 16777208;
	neg.s32 	%r261, %r66;
	mov.u32 	%r263, %r21;
$L__BB6_31:
	.pragma "nounroll";
	ld.global.u64 	%rd127, [%rd435+-16384];
	and.b64  	%rd128, %rd127, %rd59;
	setp.eq.s64 	%p23, %rd128, %rd58;
	selp.u64 	%rd129, 1, 0, %p23;
	add.s64 	%rd130, %rd446, %rd129;
	ld.global.u64 	%rd131, [%rd435+-12288];
	and.b64  	%rd132, %rd131, %rd59;
	setp.eq.s64 	%p24, %rd132, %rd58;
	selp.u64 	%rd133, 1, 0, %p24;
	add.s64 	%rd134, %rd130, %rd133;
	ld.global.u64 	%rd135, [%rd435+-8192];
	and.b64  	%rd136, %rd135, %rd59;
	setp.eq.s64 	%p25, %rd136, %rd58;
	selp.u64 	%rd137, 1, 0, %p25;
	add.s64 	%rd138, %rd134, %rd137;
	ld.global.u64 	%rd139, [%rd435+-4096];
	and.b64  	%rd140, %rd139, %rd59;
	setp.eq.s64 	%p26, %rd140, %rd58;
	selp.u64 	%rd141, 1, 0, %p26;
	add.s64 	%rd142, %rd138, %rd141;
	ld.global.u64 	%rd143, [%rd435];
	and.b64  	%rd144, %rd143, %rd59;
	setp.eq.s64 	%p27, %rd144, %rd58;
	selp.u64 	%rd145, 1, 0, %p27;
	add.s64 	%rd146, %rd142, %rd145;
	ld.global.u64 	%rd147, [%rd435+4096];
	and.b64  	%rd148, %rd147, %rd59;
	setp.eq.s64 	%p28, %rd148, %rd58;
	selp.u64 	%rd149, 1, 0, %p28;
	add.s64 	%rd150, %rd146, %rd149;
	ld.global.u64 	%rd151, [%rd435+8192];
	and.b64  	%rd152, %rd151, %rd59;
	setp.eq.s64 	%p29, %rd152, %rd58;
	selp.u64 	%rd153, 1, 0, %p29;
	add.s64 	%rd154, %rd150, %rd153;
	ld.global.u64 	%rd155, [%rd435+12288];
	and.b64  	%rd156, %rd155, %rd59;
	setp.eq.s64 	%p30, %rd156, %rd58;
	selp.u64 	%rd157, 1, 0, %p30;
	add.s64 	%rd446, %rd154, %rd157;
	add.s32 	%r263, %r263, 4096;
	add.s32 	%r261, %r261, 8;
	add.s64 	%rd435, %rd435, 32768;
	setp.ne.s32 	%p31, %r261, 0;
	@%p31 bra 	$L__BB6_31;
$L__BB6_32:
	setp.eq.s32 	%p32, %r30, 0;
	@%p32 bra 	$L__BB6_40;
	setp.lt.u32 	%p33, %r30, 4;
	@%p33 bra 	$L__BB6_35;
	cvt.u64.u32 	%rd159, %r263;
	add.s64 	%rd160, %rd437, %rd159;
	shl.b64 	%rd161, %rd160, 3;
	add.s64 	%rd162, %rd2, %rd161;
	ld.global.u64 	%rd163, [%rd162];
	and.b64  	%rd164, %rd163, %rd59;
	setp.eq.s64 	%p34, %rd164, %rd58;
	selp.u64 	%rd165, 1, 0, %p34;
	add.s64 	%rd166, %rd446, %rd165;
	ld.global.u64 	%rd167, [%rd162+4096];
	and.b64  	%rd168, %rd167, %rd59;
	setp.eq.s64 	%p35, %rd168, %rd58;
	selp.u64 	%rd169, 1, 0, %p35;
	add.s64 	%rd170, %rd166, %rd169;
	ld.global.u64 	%rd171, [%rd162+8192];
	and.b64  	%rd172, %rd171, %rd59;
	setp.eq.s64 	%p36, %rd172, %rd58;
	selp.u64 	%rd173, 1, 0, %p36;
	add.s64 	%rd174, %rd170, %rd173;
	ld.global.u64 	%rd175, [%rd162+12288];
	and.b64  	%rd176, %rd175, %rd59;
	setp.eq.s64 	%p37, %rd176, %rd58;
	selp.u64 	%rd177, 1, 0, %p37;
	add.s64 	%rd446, %rd174, %rd177;
	add.s32 	%r263, %r263, 2048;
$L__BB6_35:
	and.b32  	%r67, %r29, 3;
	setp.eq.s32 	%p38, %r67, 0;
	@%p38 bra 	$L__BB6_40;
	setp.eq.s32 	%p39, %r67, 1;
	@%p39 bra 	$L__BB6_38;
	cvt.u64.u32 	%rd179, %r263;
	add.s64 	%rd180, %rd437, %rd179;
	shl.b64 	%rd181, %rd180, 3;
	add.s64 	%rd182, %rd2, %rd181;
	ld.global.u64 	%rd183, [%rd182];
	and.b64  	%rd184, %rd183, %rd59;
	setp.eq.s64 	%p40, %rd184, %rd58;
	selp.u64 	%rd185, 1, 0, %p40;
	add.s64 	%rd186, %rd446, %rd185;
	ld.global.u64 	%rd187, [%rd182+4096];
	and.b64  	%rd188, %rd187, %rd59;
	setp.eq.s64 	%p41, %rd188, %rd58;
	selp.u64 	%rd189, 1, 0, %p41;
	add.s64 	%rd446, %rd186, %rd189;
	add.s32 	%r263, %r263, 1024;
$L__BB6_38:
	and.b32  	%r68, %r28, 512;
	setp.ne.s32 	%p42, %r68, 0;
	@%p42 bra 	$L__BB6_40;
	cvt.u64.u32 	%rd190, %r263;
	add.s64 	%rd191, %rd437, %rd190;
	shl.b64 	%rd192, %rd191, 3;
	add.s64 	%rd193, %rd2, %rd192;
	ld.global.u64 	%rd194, [%rd193];
	and.b64  	%rd195, %rd194, %rd59;
	setp.eq.s64 	%p43, %rd195, %rd58;
	selp.u64 	%rd196, 1, 0, %p43;
	add.s64 	%rd446, %rd446, %rd196;
$L__BB6_40:
	// begin inline asm
	mov.u32 %r69, %laneid;
	// end inline asm
	mov.b64 	{%r71, %r76}, %rd446;
	mov.b32 	%r77, 1;
	mov.b32 	%r118, 31;
	mov.b32 	%r119, -1;
	// begin inline asm
	shfl.sync.down.b32 %r70, %r71, %r77, %r118, %r119;
	// end inline asm
	// begin inline asm
	shfl.sync.down.b32 %r75, %r76, %r77, %r118, %r119;
	// end inline asm
	mov.b64 	%rd197, {%r70, %r75};
	setp.gt.s32 	%p44, %r69, 30;
	selp.b64 	%rd198, 0, %rd197, %p44;
	add.s64 	%rd199, %rd198, %rd446;
	mov.b64 	{%r81, %r86}, %rd199;
	mov.b32 	%r87, 2;
	// begin inline asm
	shfl.sync.down.b32 %r80, %r81, %r87, %r118, %r119;
	// end inline asm
	// begin inline asm
	shfl.sync.down.b32 %r85, %r86, %r87, %r118, %r119;
	// end inline asm
	mov.b64 	%rd200, {%r80, %r85};
	setp.gt.s32 	%p45, %r69, 29;
	selp.b64 	%rd201, 0, %rd200, %p45;
	add.s64 	%rd202, %rd201, %rd199;
	mov.b64 	{%r91, %r96}, %rd202;
	mov.b32 	%r97, 4;
	// begin inline asm
	shfl.sync.down.b32 %r90, %r91, %r97, %r118, %r119;
	// end inline asm
	// begin inline asm
	shfl.sync.down.b32 %r95, %r96, %r97, %r118, %r119;
	// end inline asm
	mov.b64 	%rd203, {%r90, %r95};
	setp.gt.s32 	%p46, %r69, 27;
	selp.b64 	%rd204, 0, %rd203, %p46;
	add.s64 	%rd205, %rd204, %rd202;
	mov.b64 	{%r101, %r106}, %rd205;
	mov.b32 	%r107, 8;
	// begin inline asm
	shfl.sync.down.b32 %r100, %r101, %r107, %r118, %r119;
	// end inline asm
	// begin inline asm
	shfl.sync.down.b32 %r105, %r106, %r107, %r118, %r119;
	// end inline asm
	mov.b64 	%rd206, {%r100, %r105};
	setp.gt.s32 	%p47, %r69, 23;
	selp.b64 	%rd207, 0, %rd206, %p47;
	add.s64 	%rd208, %rd207, %rd205;
	mov.b64 	{%r111, %r116}, %rd208;
	mov.b32 	%r117, 16;
	// begin inline asm
	shfl.sync.down.b32 %r110, %r111, %r117, %r118, %r119;
	// end inline asm
	// begin inline asm
	shfl.sync.down.b32 %r115, %r116, %r117, %r118, %r119;
	// end inline asm
	mov.b64 	%rd209, {%r110, %r115};
	setp.gt.s32 	%p48, %r69, 15;
	selp.b64 	%rd210, 0, %rd209, %p48;
	add.s64 	%rd447, %rd210, %rd208;
	setp.ne.s32 	%p49, %r69, 0;
	@%p49 bra 	$L__BB6_42;
	shr.u32 	%r120, %r21, 2;
	and.b32  	%r121, %r120, 248;
	mov.u32 	%r122, _ZZN3cub18CUB_300001_SM_10006detail6reduce18DeviceReduceKernelINS2_10policy_hubIlyN4cuda3std3__44plusIlEEE10Policy1000EN6thrust24THRUST_300001_SM_1000_NS18transform_iteratorI9is_numberNSD_6detail15normal_iteratorINSD_10device_ptrIyEEEEllEEyS9_lNS7_10__identityEEEvT0_PT3_T1_NS0_13GridEvenShareISQ_EET2_T4_E12temp_storage;
	add.s32 	%r123, %r122, %r121;
	st.shared.u64 	[%r123+16], %rd447;
$L__BB6_42:
	bar.sync 	0;
	setp.ne.s32 	%p50, %r21, 0;
	@%p50 bra 	$L__BB6_44;
	ld.shared.u64 	%rd211, [_ZZN3cub18CUB_300001_SM_10006detail6reduce18DeviceReduceKernelINS2_10policy_hubIlyN4cuda3std3__44plusIlEEE10Policy1000EN6thrust24THRUST_300001_SM_1000_NS18transform_iteratorI9is_numberNSD_6detail15normal_iteratorINSD_10device_ptrIyEEEEllEEyS9_lNS7_10__identityEEEvT0_PT3_T1_NS0_13GridEvenShareISQ_EET2_T4_E12temp_storage+24];
	add.s64 	%rd212, %rd211, %rd447;
	ld.shared.u64 	%rd213, [_ZZN3cub18CUB_300001_SM_10006detail6reduce18DeviceReduceKernelINS2_10policy_hubIlyN4cuda3std3__44plusIlEEE10Policy1000EN6thrust24THRUST_300001_SM_1000_NS18transform_iteratorI9is_numberNSD_6detail15normal_iteratorINSD_10device_ptrIyEEEEllEEyS9_lNS7_10__identityEEEvT0_PT3_T1_NS0_13GridEvenShareISQ_EET2_T4_E12temp_storage+32];
	add.s64 	%rd214, %rd212, %rd213;
	ld.shared.u64 	%rd215, [_ZZN3cub18CUB_300001_SM_10006detail6reduce18DeviceReduceKernelINS2_10policy_hubIlyN4cuda3std3__44plusIlEEE10Policy1000EN6thrust24THRUST_300001_SM_1000_NS18transform_iteratorI9is_numberNSD_6detail15normal_iteratorINSD_10device_ptrIyEEEEllEEyS9_lNS7_10__identityEEEvT0_PT3_T1_NS0_13GridEvenShareISQ_EET2_T4_E12temp_storage+40];
	add.s64 	%rd216, %rd214, %rd215;
	ld.shared.u64 	%rd217, [_ZZN3cub18CUB_300001_SM_10006detail6reduce18DeviceReduceKernelINS2_10policy_hubIlyN4cuda3std3__44plusIlEEE10Policy1000EN6thrust24THRUST_300001_SM_1000_NS18transform_iteratorI9is_numberNSD_6detail15normal_iteratorINSD_10device_ptrIyEEEEllEEyS9_lNS7_10__identityEEEvT0_PT3_T1_NS0_13GridEvenShareISQ_EET2_T4_E12temp_storage+48];
	add.s64 	%rd218, %rd216, %rd217;
	ld.shared.u64 	%rd219, [_ZZN3cub18CUB_300001_SM_10006detail6reduce18DeviceReduceKernelINS2_10policy_hubIlyN4cuda3std3__44plusIlEEE10Policy1000EN6thrust24THRUST_300001_SM_1000_NS18transform_iteratorI9is_numberNSD_6detail15normal_iteratorINSD_10device_ptrIyEEEEllEEyS9_lNS7_10__identityEEEvT0_PT3_T1_NS0_13GridEvenShareISQ_EET2_T4_E12temp_storage+56];
	add.s64 	%rd220, %rd218, %rd219;
	ld.shared.u64 	%rd221, [_ZZN3cub18CUB_300001_SM_10006detail6reduce18DeviceReduceKernelINS2_10policy_hubIlyN4cuda3std3__44plusIlEEE10Policy1000EN6thrust24THRUST_300001_SM_1000_NS18transform_iteratorI9is_numberNSD_6detail15normal_iteratorINSD_10device_ptrIyEEEEllEEyS9_lNS7_10__identityEEEvT0_PT3_T1_NS0_13GridEvenShareISQ_EET2_T4_E12temp_storage+64];
	add.s64 	%rd222, %rd220, %rd221;
	ld.shared.u64 	%rd223, [_ZZN3cub18CUB_300001_SM_10006detail6reduce18DeviceReduceKernelINS2_10policy_hubIlyN4cuda3std3__44plusIlEEE10Policy1000EN6thrust24THRUST_300001_SM_1000_NS18transform_iteratorI9is_numberNSD_6detail15normal_iteratorINSD_10device_ptrIyEEEEllEEyS9_lNS7_10__identityEEEvT0_PT3_T1_NS0_13GridEvenShareISQ_EET2_T4_E12temp_storage+72];
	add.s64 	%rd224, %rd222, %rd223;
	ld.shared.u64 	%rd225, [_ZZN3cub18CUB_300001_SM_10006detail6reduce18DeviceReduceKernelINS2_10policy_hubIlyN4cuda3std3__44plusIlEEE10Policy1000EN6thrust24THRUST_300001_SM_1000_NS18transform_iteratorI9is_numberNSD_6detail15normal_iteratorINSD_10device_ptrIyEEEEllEEyS9_lNS7_10__identityEEEvT0_PT3_T1_NS0_13GridEvenShareISQ_EET2_T4_E12temp_storage+80];
	add.s64 	%rd226, %rd224, %rd225;
	ld.shared.u64 	%rd227, [_ZZN3cub18CUB_300001_SM_10006detail6reduce18DeviceReduceKernelINS2_10policy_hubIlyN4cuda3std3__44plusIlEEE10Policy1000EN6thrust24THRUST_300001_SM_1000_NS18transform_iteratorI9is_numberNSD_6detail15normal_iteratorINSD_10device_ptrIyEEEEllEEyS9_lNS7_10__identityEEEvT0_PT3_T1_NS0_13GridEvenShareISQ_EET2_T4_E12temp_storage+88];
	add.s64 	%rd228, %rd226, %rd227;
	ld.shared.u64 	%rd229, [_ZZN3cub18CUB_300001_SM_10006detail6reduce18DeviceReduceKernelINS2_10policy_hubIlyN4cuda3std3__44plusIlEEE10Policy1000EN6thrust24THRUST_300001_SM_1000_NS18transform_iteratorI9is_numberNSD_6detail15normal_iteratorINSD_10device_ptrIyEEEEllEEyS9_lNS7_10__identityEEEvT0_PT3_T1_NS0_13GridEvenShareISQ_EET2_T4_E12temp_storage+96];
	add.s64 	%rd230, %rd228, %rd229;
	ld.shared.u64 	%rd231, [_ZZN3cub18CUB_300001_SM_10006detail6reduce18DeviceReduceKernelINS2_10policy_hubIlyN4cuda3std3__44plusIlEEE10Policy1000EN6thrust24THRUST_300001_SM_1000_NS18transform_iteratorI9is_numberNSD_6detail15normal_iteratorINSD_10device_ptrIyEEEEllEEyS9_lNS7_10__identityEEEvT0_PT3_T1_NS0_13GridEvenShareISQ_EET2_T4_E12temp_storage+104];
	add.s64 	%rd232, %rd230, %rd231;
	ld.shared.u64 	%rd233, [_ZZN3cub18CUB_300001_SM_10006detail6reduce18DeviceReduceKernelINS2_10policy_hubIlyN4cuda3std3__44plusIlEEE10Policy1000EN6thrust24THRUST_300001_SM_1000_NS18transform_iteratorI9is_numberNSD_6detail15normal_iteratorINSD_10device_ptrIyEEEEllEEyS9_lNS7_10__identityEEEvT0_PT3_T1_NS0_13GridEvenShareISQ_EET2_T4_E12temp_storage+112];
	add.s64 	%rd234, %rd232, %rd233;
	ld.shared.u64 	%rd235, [_ZZN3cub18CUB_300001_SM_10006detail6reduce18DeviceReduceKernelINS2_10policy_hubIlyN4cuda3std3__44plusIlEEE10Policy1000EN6thrust24THRUST_300001_SM_1000_NS18transform_iteratorI9is_numberNSD_6detail15normal_iteratorINSD_10device_ptrIyEEEEllEEyS9_lNS7_10__identityEEEvT0_PT3_T1_NS0_13GridEvenShareISQ_EET2_T4_E12temp_storage+120];
	add.s64 	%rd236, %rd234, %rd235;
	ld.shared.u64 	%rd237, [_ZZN3cub18CUB_300001_SM_10006detail6reduce18DeviceReduceKernelINS2_10policy_hubIlyN4cuda3std3__44plusIlEEE10Policy1000EN6thrust24THRUST_300001_SM_1000_NS18transform_iteratorI9is_numberNSD_6detail15normal_iteratorINSD_10device_ptrIyEEEEllEEyS9_lNS7_10__identityEEEvT0_PT3_T1_NS0_13GridEvenShareISQ_EET2_T4_E12temp_storage+128];
	add.s64 	%rd238, %rd236, %rd237;
	ld.shared.u64 	%rd239, [_ZZN3cub18CUB_300001_SM_10006detail6reduce18DeviceReduceKernelINS2_10policy_hubIlyN4cuda3std3__44plusIlEEE10Policy1000EN6thrust24THRUST_300001_SM_1000_NS18transform_iteratorI9is_numberNSD_6detail15normal_iteratorINSD_10device_ptrIyEEEEllEEyS9_lNS7_10__identityEEEvT0_PT3_T1_NS0_13GridEvenShareISQ_EET2_T4_E12temp_storage+136];
	add.s64 	%rd447, %rd238, %rd239;
$L__BB6_44:
	mov.u32 	%r252, %tid.x;
	setp.ne.s32 	%p107, %r252, 0;
	@%p107 bra 	$L__BB6_46;
	ld.param.u64 	%rd424, [_ZN3cub18CUB_300001_SM_10006detail6reduce18DeviceReduceKernelINS2_10policy_hubIlyN4cuda3std3__44plusIlEEE10Policy1000EN6thrust24THRUST_300001_SM_1000_NS18transform_iteratorI9is_numberNSD_6detail15normal_iteratorINSD_10device_ptrIyEEEEllEEyS9_lNS7_10__identityEEEvT0_PT3_T1_NS0_13GridEvenShareISQ_EET2_T4__param_1];
	cvta.to.global.u64 	%rd421, %rd424;
	mul.wide.u32 	%rd422, %r2, 8;
	add.s64 	%rd423, %rd421, %rd422;
	st.global.u64 	[%rd423], %rd447;
$L__BB6_46:
	ret;

}
	// .globl	_ZN3cub18CUB_300001_SM_10006detail6reduce28DeviceReduceSingleTileKernelINS2_10policy_hubIlyN4cuda3std3__44plusIlEEE10Policy1000EPlSC_iS9_llNS7_10__identityEEEvT0_T1_T2_T3_T4_T6_
.visible .entry _ZN3cub18CUB_300001_SM_10006detail6reduce28DeviceReduceSingleTileKernelINS2_10policy_hubIlyN4cuda3std3__44plusIlEEE10Policy1000EPlSC_iS9_llNS7_10__identityEEEvT0_T1_T2_T3_T4_T6_(
	.param .u64 .ptr .align 1 _ZN3cub18CUB_300001_SM_10006detail6reduce28DeviceReduceSingleTileKernelINS2_10policy_hubIlyN4cuda3std3__44plusIlEEE10Policy1000EPlSC_iS9_llNS7_10__identityEEEvT0_T1_T2_T3_T4_T6__param_0,
	.param .u64 .ptr .align 1 _ZN3cub18CUB_300001_SM_10006detail6reduce28DeviceReduceSingleTileKernelINS2_10policy_hubIlyN4cuda3std3__44plusIlEEE10Policy1000EPlSC_iS9_llNS7_10__identityEEEvT0_T1_T2_T3_T4_T6__param_1,
	.param .u32 _ZN3cub18CUB_300001_SM_10006detail6reduce28DeviceReduceSingleTileKernelINS2_10policy_hubIlyN4cuda3std3__44plusIlEEE10Policy1000EPlSC_iS9_llNS7_10__identityEEEvT0_T1_T2_T3_T4_T6__param_2,
	.param .align 1 .b8 _ZN3cub18CUB_300001_SM_10006detail6reduce28DeviceReduceSingleTileKernelINS2_10policy_hubIlyN4cuda3std3__44plusIlEEE10Policy1000EPlSC_iS9_llNS7_10__identityEEEvT0_T1_T2_T3_T4_T6__param_3[1],
	.param .u64 _ZN3cub18CUB_300001_SM_10006detail6reduce28DeviceReduceSingleTileKernelINS2_10policy_hubIlyN4cuda3std3__44plusIlEEE10Policy1000EPlSC_iS9_llNS7_10__identityEEEvT0_T1_T2_T3_T4_T6__param_4,
	.param .align 1 .b8 _ZN3cub18CUB_300001_SM_10006detail6reduce28DeviceReduceSingleTileKernelINS2_10policy_hubIlyN4cuda3std3__44plusIlEEE10Policy1000EPlSC_iS9_llNS7_10__identityEEEvT0_T1_T2_T3_T4_T6__param_5[1]
)
.maxntid 512
.minnctapersm 1
{
	.reg .pred 	%p<58>;
	.reg .b32 	%r<238>;
	.reg .b64 	%rd<281>;
	// demoted variable
	.shared .align 8 .b8 _ZZN3cub18CUB_300001_SM_10006detail6reduce28DeviceReduceSingleTileKernelINS2_10policy_hubIlyN4cuda3std3__44plusIlEEE10Policy1000EPlSC_iS9_llNS7_10__identityEEEvT0_T1_T2_T3_T4_T6_E12temp_storage[152];
	ld.param.u64 	%rd35, [_ZN3cub18CUB_300001_SM_10006detail6reduce28DeviceReduceSingleTileKernelINS2_10policy_hubIlyN4cuda3std3__44plusIlEEE10Policy1000EPlSC_iS9_llNS7_10__identityEEEvT0_T1_T2_T3_T4_T6__param_0];
	ld.param.u64 	%rd37, [_ZN3cub18CUB_300001_SM_10006detail6reduce28DeviceReduceSingleTileKernelINS2_10policy_hubIlyN4cuda3std3__44plusIlEEE10Policy1000EPlSC_iS9_llNS7_10__identityEEEvT0_T1_T2_T3_T4_T6__param_1];
	ld.param.u32 	%r34, [_ZN3cub18CUB_300001_SM_10006detail6reduce28DeviceReduceSingleTileKernelINS2_10policy_hubIlyN4cuda3std3__44plusIlEEE10Policy1000EPlSC_iS9_llNS7_10__identityEEEvT0_T1_T2_T3_T4_T6__param_2];
	ld.param.u64 	%rd36, [_ZN3cub18CUB_300001_SM_10006detail6reduce28DeviceReduceSingleTileKernelINS2_10policy_hubIlyN4cuda3std3__44plusIlEEE10Policy1000EPlSC_iS9_llNS7_10__identityEEEvT0_T1_T2_T3_T4_T6__param_4];
	cvta.to.global.u64 	%rd1, %rd37;
	setp.ne.s32 	%p1, %r34, 0;
	@%p1 bra 	$L__BB7_3;
	mov.u32 	%r224, %tid.x;
	setp.ne.s32 	%p57, %r224, 0;
	@%p57 bra 	$L__BB7_39;
	st.global.u64 	[%rd1], %rd36;
	bra.uni 	$L__BB7_39;
$L__BB7_3:
	setp.gt.s32 	%p2, %r34, 3583;
	@%p2 bra 	$L__BB7_21;
	mov.u32 	%r1, %tid.x;
	setp.ge.s32 	%p19, %r1, %r34;
	mov.b64 	%rd271, 0;
	mov.u32 	%r228, %r1;
	@%p19 bra 	$L__BB7_6;
	mul.wide.u32 	%rd146, %r1, 8;
	add.s64 	%rd145, %rd35, %rd146;
	// begin inline asm
	ld.global.nc.u64 %rd271, [%rd145];
	// end inline asm
	add.s32 	%r228, %r1, 512;
$L__BB7_6:
	setp.ge.s32 	%p20, %r228, %r34;
	@%p20 bra 	$L__BB7_12;
	not.b32 	%r100, %r228;
	add.s32 	%r4, %r34, %r100;
	and.b32  	%r101, %r4, 1536;
	setp.eq.s32 	%p21, %r101, 1536;
	@%p21 bra 	$L__BB7_10;
	mul.wide.u32 	%rd148, %r228, 8;
	add.s64 	%rd266, %rd35, %rd148;
	shr.u32 	%r102, %r4, 9;
	add.s32 	%r103, %r102, 1;
	and.b32  	%r104, %r103, 3;
	neg.s32 	%r226, %r104;
$L__BB7_9:
	.pragma "nounroll";
	// begin inline asm
	ld.global.nc.u64 %rd149, [%rd266];
	// end inline asm
	add.s64 	%rd271, %rd149, %rd271;
	add.s32 	%r228, %r228, 512;
	add.s64 	%rd266, %rd266, 4096;
	add.s32 	%r226, %r226, 1;
	setp.ne.s32 	%p22, %r226, 0;
	@%p22 bra 	$L__BB7_9;
$L__BB7_10:
	setp.lt.u32 	%p23, %r4, 1536;
	@%p23 bra 	$L__BB7_12;
$L__BB7_11:
	mul.wide.s32 	%rd159, %r228, 8;
	add.s64 	%rd152, %rd35, %rd159;
	// begin inline asm
	ld.global.nc.u64 %rd151, [%rd152];
	// end inline asm
	add.s64 	%rd160, %rd151, %rd271;
	add.s64 	%rd154, %rd152, 4096;
	// begin inline asm
	ld.global.nc.u64 %rd153, [%rd154];
	// end inline asm
	add.s64 	%rd161, %rd153, %rd160;
	add.s64 	%rd156, %rd152, 8192;
	// begin inline asm
	ld.global.nc.u64 %rd155, [%rd156];
	// end inline asm
	add.s64 	%rd162, %rd155, %rd161;
	add.s64 	%rd158, %rd152, 12288;
	// begin inline asm
	ld.global.nc.u64 %rd157, [%rd158];
	// end inline asm
	add.s64 	%rd271, %rd157, %rd162;
	add.s32 	%r228, %r228, 2048;
	setp.lt.s32 	%p24, %r228, %r34;
	@%p24 bra 	$L__BB7_11;
$L__BB7_12:
	setp.lt.s32 	%p25, %r34, 512;
	@%p25 bra 	$L__BB7_17;
	// begin inline asm
	mov.u32 %r168, %laneid;
	// end inline asm
	mov.b64 	{%r170, %r175}, %rd271;
	mov.b32 	%r176, 1;
	mov.b32 	%r217, 31;
	mov.b32 	%r218, -1;
	// begin inline asm
	shfl.sync.down.b32 %r169, %r170, %r176, %r217, %r218;
	// end inline asm
	// begin inline asm
	shfl.sync.down.b32 %r174, %r175, %r176, %r217, %r218;
	// end inline asm
	mov.b64 	%rd221, {%r169, %r174};
	setp.gt.s32 	%p49, %r168, 30;
	selp.b64 	%rd222, 0, %rd221, %p49;
	add.s64 	%rd223, %rd222, %rd271;
	mov.b64 	{%r180, %r185}, %rd223;
	mov.b32 	%r186, 2;
	// begin inline asm
	shfl.sync.down.b32 %r179, %r180, %r186, %r217, %r218;
	// end inline asm
	// begin inline asm
	shfl.sync.down.b32 %r184, %r185, %r186, %r217, %r218;
	// end inline asm
	mov.b64 	%rd224, {%r179, %r184};
	setp.gt.s32 	%p50, %r168, 29;
	selp.b64 	%rd225, 0, %rd224, %p50;
	add.s64 	%rd226, %rd225, %rd223;
	mov.b64 	{%r190, %r195}, %rd226;
	mov.b32 	%r196, 4;
	// begin inline asm
	shfl.sync.down.b32 %r189, %r190, %r196, %r217, %r218;
	// end inline asm
	// begin inline asm
	shfl.sync.down.b32 %r194, %r195, %r196, %r217, %r218;
	// end inline asm
	mov.b64 	%rd227, {%r189, %r194};
	setp.gt.s32 	%p51, %r168, 27;
	selp.b64 	%rd228, 0, %rd227, %p51;
	add.s64 	%rd229, %rd228, %rd226;
	mov.b64 	{%r200, %r205}, %rd229;
	mov.b32 	%r206, 8;
	// begin inline asm
	shfl.sync.down.b32 %r199, %r200, %r206, %r217, %r218;
	// end inline asm
	// begin inline asm
	shfl.sync.down.b32 %r204, %r205, %r206, %r217, %r218;
	// end inline asm
	mov.b64 	%rd230, {%r199, %r204};
	setp.gt.s32 	%p52, %r168, 23;
	selp.b64 	%rd231, 0, %rd230, %p52;
	add.s64 	%rd232, %rd231, %rd229;
	mov.b64 	{%r210, %r215}, %rd232;
	mov.b32 	%r216, 16;
	// begin inline asm
	shfl.sync.down.b32 %r209, %r210, %r216, %r217, %r218;
	// end inline asm
	// begin inline asm
	shfl.sync.down.b32 %r214, %r215, %r216, %r217, %r218;
	// end inline asm
	mov.b64 	%rd233, {%r209, %r214};
	setp.gt.s32 	%p53, %r168, 15;
	selp.b64 	%rd234, 0, %rd233, %p53;
	add.s64 	%rd280, %rd234, %rd232;
	setp.ne.s32 	%p54, %r168, 0;
	@%p54 bra 	$L__BB7_15;
	shr.u32 	%r219, %r1, 2;
	and.b32  	%r220, %r219, 248;
	mov.u32 	%r221, _ZZN3cub18CUB_300001_SM_10006detail6reduce28DeviceReduceSingleTileKernelINS2_10policy_hubIlyN4cuda3std3__44plusIlEEE10Policy1000EPlSC_iS9_llNS7_10__identityEEEvT0_T1_T2_T3_T4_T6_E12temp_storage;
	add.s32 	%r222, %r221, %r220;
	st.shared.u64 	[%r222+16], %rd280;
$L__BB7_15:
	bar.sync 	0;
	setp.ne.s32 	%p55, %r1, 0;
	@%p55 bra 	$L__BB7_37;
	ld.shared.u64 	%rd235, [_ZZN3cub18CUB_300001_SM_10006detail6reduce28DeviceReduceSingleTileKernelINS2_10policy_hubIlyN4cuda3std3__44plusIlEEE10Policy1000EPlSC_iS9_llNS7_10__identityEEEvT0_T1_T2_T3_T4_T6_E12temp_storage+24];
	add.s64 	%rd236, %rd235, %rd280;
	ld.shared.u64 	%rd237, [_ZZN3cub18CUB_300001_SM_10006detail6reduce28DeviceReduceSingleTileKernelINS2_10policy_hubIlyN4cuda3std3__44plusIlEEE10Policy1000EPlSC_iS9_llNS7_10__identityEEEvT0_T1_T2_T3_T4_T6_E12temp_storage+32];
	add.s64 	%rd238, %rd236, %rd237;
	ld.shared.u64 	%rd239, [_ZZN3cub18CUB_300001_SM_10006detail6reduce28DeviceReduceSingleTileKernelINS2_10policy_hubIlyN4cuda3std3__44plusIlEEE10Policy1000EPlSC_iS9_llNS7_10__identityEEEvT0_T1_T2_T3_T4_T6_E12temp_storage+40];
	add.s64 	%rd240, %rd238, %rd239;
	ld.shared.u64 	%rd241, [_ZZN3cub18CUB_300001_SM_10006detail6reduce28DeviceReduceSingleTileKernelINS2_10policy_hubIlyN4cuda3std3__44plusIlEEE10Policy1000EPlSC_iS9_llNS7_10__identityEEEvT0_T1_T2_T3_T4_T6_E12temp_storage+48];
	add.s64 	%rd242, %rd240, %rd241;
	ld.shared.u64 	%rd243, [_ZZN3cub18CUB_300001_SM_10006detail6reduce28DeviceReduceSingleTileKernelINS2_10policy_hubIlyN4cuda3std3__44plusIlEEE10Policy1000EPlSC_iS9_llNS7_10__identityEEEvT0_T1_T2_T3_T4_T6_E12temp_storage+56];
	add.s64 	%rd244, %rd242, %rd243;
	ld.shared.u64 	%rd245, [_ZZN3cub18CUB_300001_SM_10006detail6reduce28DeviceReduceSingleTileKernelINS2_10policy_hubIlyN4cuda3std3__44plusIlEEE10Policy1000EPlSC_iS9_llNS7_10__identityEEEvT0_T1_T2_T3_T4_T6_E12temp_storage+64];
	add.s64 	%rd246, %rd244, %rd245;
	ld.shared.u64 	%rd247, [_ZZN3cub18CUB_300001_SM_10006detail6reduce28DeviceReduceSingleTileKernelINS2_10policy_hubIlyN4cuda3std3__44plusIlEEE10Policy1000EPlSC_iS9_llNS7_10__identityEEEvT0_T1_T2_T3_T4_T6_E12temp_storage+72];
	add.s64 	%rd248, %rd246, %rd247;
	ld.shared.u64 	%rd249, [_ZZN3cub18CUB_300001_SM_10006detail6reduce28DeviceReduceSingleTileKernelINS2_10policy_hubIlyN4cuda3std3__44plusIlEEE10Policy1000EPlSC_iS9_llNS7_10__identityEEEvT0_T1_T2_T3_T4_T6_E12temp_storage+80];
	add.s64 	%rd250, %rd248, %rd249;
	ld.shared.u64 	%rd251, [_ZZN3cub18CUB_300001_SM_10006detail6reduce28DeviceReduceSingleTileKernelINS2_10policy_hubIlyN4cuda3std3__44plusIlEEE10Policy1000EPlSC_iS9_llNS7_10__identityEEEvT0_T1_T2_T3_T4_T6_E12temp_storage+88];
	add.s64 	%rd252, %rd250, %rd251;
	ld.shared.u64 	%rd253, [_ZZN3cub18CUB_300001_SM_10006detail6reduce28DeviceReduceSingleTileKernelINS2_10policy_hubIlyN4cuda3std3__44plusIlEEE10Policy1000EPlSC_iS9_llNS7_10__identityEEEvT0_T1_T2_T3_T4_T6_E12temp_storage+96];
	add.s64 	%rd254, %rd252, %rd253;
	ld.shared.u64 	%rd255, [_ZZN3cub18CUB_300001_SM_10006detail6reduce28DeviceReduceSingleTileKernelINS2_10policy_hubIlyN4cuda3std3__44plusIlEEE10Policy1000EPlSC_iS9_llNS7_10__identityEEEvT0_T1_T2_T3_T4_T6_E12temp_storage+104];
	add.s64 	%rd256, %rd254, %rd255;
	ld.shared.u64 	%rd257, [_ZZN3cub18CUB_300001_SM_10006detail6reduce28DeviceReduceSingleTileKernelINS2_10policy_hubIlyN4cuda3std3__44plusIlEEE10Policy1000EPlSC_iS9_llNS7_10__identityEEEvT0_T1_T2_T3_T4_T6_E12temp_storage+112];
	add.s64 	%rd258, %rd256, %rd257;
	ld.shared.u64 	%rd259, [_ZZN3cub18CUB_300001_SM_10006detail6reduce28DeviceReduceSingleTileKernelINS2_10policy_hubIlyN4cuda3std3__44plusIlEEE10Policy1000EPlSC_iS9_llNS7_10__identityEEEvT0_T1_T2_T3_T4_T6_E12temp_storage+120];
	add.s64 	%rd260, %rd258, %rd259;
	ld.shared.u64 	%rd261, [_ZZN3cub18CUB_300001_SM_10006detail6reduce28DeviceReduceSingleTileKernelINS2_10policy_hubIlyN4cuda3std3__44plusIlEEE10Policy1000EPlSC_iS9_llNS7_10__identityEEEvT0_T1_T2_T3_T4_T6_E12temp_storage+128];
	add.s64 	%rd262, %rd260, %rd261;
	ld.shared.u64 	%rd263, [_ZZN3cub18CUB_300001_SM_10006detail6reduce28DeviceReduceSingleTileKernelINS2_10policy_hubIlyN4cuda3std3__44plusIlEEE10Policy1000EPlSC_iS9_llNS7_10__identityEEEvT0_T1_T2_T3_T4_T6_E12temp_storage+136];
	add.s64 	%rd280, %rd262, %rd263;
	bra.uni 	$L__BB7_37;
$L__BB7_17:
	// begin inline asm
	mov.u32 %r105, %laneid;
	// end inline asm
	and.b32  	%r156, %r1, 992;
	add.s32 	%r157, %r156, 32;
	setp.gt.s32 	%p26, %r157, %r34;
	not.b32 	%r158, %r156;
	add.s32 	%r159, %r34, %r158;
	selp.b32 	%r154, %r159, 31, %p26;
	mov.b64 	{%r107, %r112}, %rd271;
	mov.b32 	%r113, 1;
	mov.b32 	%r155, -1;
	// begin inline asm
	shfl.sync.down.b32 %r106, %r107, %r113, %r154, %r155;
	// end inline asm
	// begin inline asm
	shfl.sync.down.b32 %r111, %r112, %r113, %r154, %r155;
	// end inline asm
	mov.b64 	%rd163, {%r106, %r111};
	setp.lt.s32 	%p27, %r105, %r154;
	selp.b64 	%rd164, %rd163, 0, %p27;
	add.s64 	%rd165, %rd164, %rd271;
	mov.b64 	{%r117, %r122}, %rd165;
	mov.b32 	%r123, 2;
	// begin inline asm
	shfl.sync.down.b32 %r116, %r117, %r123, %r154, %r155;
	// end inline asm
	// begin inline asm
	shfl.sync.down.b32 %r121, %r122, %r123, %r154, %r155;
	// end inline asm
	mov.b64 	%rd166, {%r116, %r121};
	add.s32 	%r160, %r105, 2;
	setp.gt.s32 	%p28, %r160, %r154;
	selp.b64 	%rd167, 0, %rd166, %p28;
	add.s64 	%rd168, %rd167, %rd165;
	mov.b64 	{%r127, %r132}, %rd168;
	mov.b32 	%r133, 4;
	// begin inline asm
	shfl.sync.down.b32 %r126, %r127, %r133, %r154, %r155;
	// end inline asm
	// begin inline asm
	shfl.sync.down.b32 %r131, %r132, %r133, %r154, %r155;
	// end inline asm
	mov.b64 	%rd169, {%r126, %r131};
	add.s32 	%r161, %r105, 4;
	setp.gt.s32 	%p29, %r161, %r154;
	selp.b64 	%rd170, 0, %rd169, %p29;
	add.s64 	%rd171, %rd170, %rd168;
	mov.b64 	{%r137, %r142}, %rd171;
	mov.b32 	%r143, 8;
	// begin inline asm
	shfl.sync.down.b32 %r136, %r137, %r143, %r154, %r155;
	// end inline asm
	// begin inline asm
	shfl.sync.down.b32 %r141, %r142, %r143, %r154, %r155;
	// end inline asm
	mov.b64 	%rd172, {%r136, %r141};
	add.s32 	%r162, %r105, 8;
	setp.gt.s32 	%p30, %r162, %r154;
	selp.b64 	%rd173, 0, %rd172, %p30;
	add.s64 	%rd174, %rd173, %rd171;
	mov.b64 	{%r147, %r152}, %rd174;
	mov.b32 	%r153, 16;
	// begin inline asm
	shfl.sync.down.b32 %r146, %r147, %r153, %r154, %r155;
	// end inline asm
	// begin inline asm
	shfl.sync.down.b32 %r151, %r152, %r153, %r154, %r155;
	// end inline asm
	mov.b64 	%rd175, {%r146, %r151};
	add.s32 	%r163, %r105, 16;
	setp.gt.s32 	%p31, %r163, %r154;
	selp.b64 	%rd176, 0, %rd175, %p31;
	add.s64 	%rd280, %rd176, %rd174;
	setp.ne.s32 	%p32, %r105, 0;
	@%p32 bra 	$L__BB7_19;
	shr.u32 	%r164, %r1, 2;
	and.b32  	%r165, %r164, 248;
	mov.u32 	%r166, _ZZN3cub18CUB_300001_SM_10006detail6reduce28DeviceReduceSingleTileKernelINS2_10policy_hubIlyN4cuda3std3__44plusIlEEE10Policy1000EPlSC_iS9_llNS7_10__identityEEEvT0_T1_T2_T3_T4_T6_E12temp_storage;
	add.s32 	%r167, %r166, %r165;
	st.shared.u64 	[%r167+16], %rd280;
$L__BB7_19:
	bar.sync 	0;
	setp.ne.s32 	%p33, %r1, 0;
	@%p33 bra 	$L__BB7_37;
	setp.gt.s32 	%p34, %r34, 32;
	ld.shared.u64 	%rd177, [_ZZN3cub18CUB_300001_SM_10006detail6reduce28DeviceReduceSingleTileKernelINS2_10policy_hubIlyN4cuda3std3__44plusIlEEE10Policy1000EPlSC_iS9_llNS7_10__identityEEEvT0_T1_T2_T3_T4_T6_E12temp_storage+24];
	selp.b64 	%rd178, %rd177, 0, %p34;
	add.s64 	%rd179, %rd178, %rd280;
	setp.gt.s32 	%p35, %r34, 64;
	ld.shared.u64 	%rd180, [_ZZN3cub18CUB_300001_SM_10006detail6reduce28DeviceReduceSingleTileKernelINS2_10policy_hubIlyN4cuda3std3__44plusIlEEE10Policy1000EPlSC_iS9_llNS7_10__identityEEEvT0_T1_T2_T3_T4_T6_E12temp_storage+32];
	selp.b64 	%rd181, %rd180, 0, %p35;
	add.s64 	%rd182, %rd179, %rd181;
	setp.gt.s32 	%p36, %r34, 96;
	ld.shared.u64 	%rd183, [_ZZN3cub18CUB_300001_SM_10006detail6reduce28DeviceReduceSingleTileKernelINS2_10policy_hubIlyN4cuda3std3__44plusIlEEE10Policy1000EPlSC_iS9_llNS7_10__identityEEEvT0_T1_T2_T3_T4_T6_E12temp_storage+40];
	selp.b64 	%rd184, %rd183, 0, %p36;
	add.s64 	%rd185, %rd182, %rd184;
	setp.gt.s32 	%p37, %r34, 128;
	ld.shared.u64 	%rd186, [_ZZN3cub18CUB_300001_SM_10006detail6reduce28DeviceReduceSingleTileKernelINS2_10policy_hubIlyN4cuda3std3__44plusIlEEE10Policy1000EPlSC_iS9_llNS7_10__identityEEEvT0_T1_T2_T3_T4_T6_E12temp_storage+48];
	selp.b64 	%rd187, %rd186, 0, %p37;
	add.s64 	%rd188, %rd185, %rd187;
	setp.gt.s32 	%p38, %r34, 160;
	ld.shared.u64 	%rd189, [_ZZN3cub18CUB_300001_SM_10006detail6reduce28DeviceReduceSingleTileKernelINS2_10policy_hubIlyN4cuda3std3__44plusIlEEE10Policy1000EPlSC_iS9_llNS7_10__identityEEEvT0_T1_T2_T3_T4_T6_E12temp_storage+56];
	selp.b64 	%rd190, %rd189, 0, %p38;
	add.s64 	%rd191, %rd188, %rd190;
	setp.gt.s32 	%p39, %r34, 192;
	ld.shared.u64 	%rd192, [_ZZN3cub18CUB_300001_SM_10006detail6reduce28DeviceReduceSingleTileKernelINS2_10policy_hubIlyN4cuda3std3__44plusIlEEE10Policy1000EPlSC_iS9_llNS7_10__identityEEEvT0_T1_T2_T3_T4_T6_E12temp_storage+64];
	selp.b64 	%rd193, %rd192, 0, %p39;
	add.s64 	%rd194, %rd191, %rd193;
	setp.gt.s32 	%p40, %r34, 224;
	ld.shared.u64 	%rd195, [_ZZN3cub18CUB_300001_SM_10006detail6reduce28DeviceReduceSingleTileKernelINS2_10policy_hubIlyN4cuda3std3__44plusIlEEE10Policy1000EPlSC_iS9_llNS7_10__identityEEEvT0_T1_T2_T3_T4_T6_E12temp_storage+72];
	selp.b64 	%rd196, %rd195, 0, %p40;
	add.s64 	%rd197, %rd194, %rd196;
	setp.gt.s32 	%p41, %r34, 256;
	ld.shared.u64 	%rd198, [_ZZN3cub18CUB_300001_SM_10006detail6reduce28DeviceReduceSingleTileKernelINS2_10policy_hubIlyN4cuda3std3__44plusIlEEE10Policy1000EPlSC_iS9_llNS7_10__identityEEEvT0_T1_T2_T3_T4_T6_E12temp_storage+80];
	selp.b64 	%rd199, %rd198, 0, %p41;
	add.s64 	%rd200, %rd197, %rd199;
	setp.gt.s32 	%p42, %r34, 288;
	ld.shared.u64 	%rd201, [_ZZN3cub18CUB_300001_SM_10006detail6reduce28DeviceReduceSingleTileKernelINS2_10policy_hubIlyN4cuda3std3__44plusIlEEE10Policy1000EPlSC_iS9_llNS7_10__identityEEEvT0_T1_T2_T3_T4_T6_E12temp_storage+88];
	selp.b64 	%rd202, %rd201, 0, %p42;
	add.s64 	%rd203, %rd200, %rd202;
	setp.gt.s32 	%p43, %r34, 320;
	ld.shared.u64 	%rd204, [_ZZN3cub18CUB_300001_SM_10006detail6reduce28DeviceReduceSingleTileKernelINS2_10policy_hubIlyN4cuda3std3__44plusIlEEE10Policy1000EPlSC_iS9_llNS7_10__identityEEEvT0_T1_T2_T3_T4_T6_E12temp_storage+96];
	selp.b64 	%rd205, %rd204, 0, %p43;
	add.s64 	%rd206, %rd203, %rd205;
	setp.gt.s32 	%p44, %r34, 352;
	ld.shared.u64 	%rd207, [_ZZN3cub18CUB_300001_SM_10006detail6reduce28DeviceReduceSingleTileKernelINS2_10policy_hubIlyN4cuda3std3__44plusIlEEE10Policy1000EPlSC_iS9_llNS7_10__identityEEEvT0_T1_T2_T3_T4_T6_E12temp_storage+104];
	selp.b64 	%rd208, %rd207, 0, %p44;
	add.s64 	%rd209, %rd206, %rd208;
	setp.gt.s32 	%p45, %r34, 384;
	ld.shared.u64 	%rd210, [_ZZN3cub18CUB_300001_SM_10006detail6reduce28DeviceReduceSingleTileKernelINS2_10policy_hubIlyN4cuda3std3__44plusIlEEE10Policy1000EPlSC_iS9_llNS7_10__identityEEEvT0_T1_T2_T3_T4_T6_E12temp_storage+112];
	selp.b64 	%rd211, %rd210, 0, %p45;
	add.s64 	%rd212, %rd209, %rd211;
	setp.gt.s32 	%p46, %r34, 416;
	ld.shared.u64 	%rd213, [_ZZN3cub18CUB_300001_SM_10006detail6reduce28DeviceReduceSingleTileKernelINS2_10policy_hubIlyN4cuda3std3__44plusIlEEE10Policy1000EPlSC_iS9_llNS7_10__identityEEEvT0_T1_T2_T3_T4_T6_E12temp_storage+120];
	selp.b64 	%rd214, %rd213, 0, %p46;
	add.s64 	%rd215, %rd212, %rd214;
	setp.gt.s32 	%p47, %r34, 448;
	ld.shared.u64 	%rd216, [_ZZN3cub18CUB_300001_SM_10006detail6reduce28DeviceReduceSingleTileKernelINS2_10policy_hubIlyN4cuda3std3__44plusIlEEE10Policy1000EPlSC_iS9_llNS7_10__identityEEEvT0_T1_T2_T3_T4_T6_E12temp_storage+128];
	selp.b64 	%rd217, %rd216, 0, %p47;
	add.s64 	%rd218, %rd215, %rd217;
	setp.gt.s32 	%p48, %r34, 480;
	ld.shared.u64 	%rd219, [_ZZN3cub18CUB_300001_SM_10006detail6reduce28DeviceReduceSingleTileKernelINS2_10policy_hubIlyN4cuda3std3__44plusIlEEE10Policy1000EPlSC_iS9_llNS7_10__identityEEEvT0_T1_T2_T3_T4_T6_E12temp_storage+136];
	selp.b64 	%rd220, %rd219, 0, %p48;
	add.s64 	%rd280, %rd218, %rd220;
	bra.uni 	$L__BB7_37;
$L__BB7_21:
	mov.u32 	%r13, %tid.x;
	mul.wide.u32 	%rd52, %r13, 8;
	add.s64 	%rd39, %rd35, %rd52;
	// begin inline asm
	ld.global.nc.u64 %rd38, [%rd39];
	// end inline asm
	add.s64 	%rd41, %rd39, 4096;
	// begin inline asm
	ld.global.nc.u64 %rd40, [%rd41];
	// end inline asm
	add.s64 	%rd43, %rd39, 8192;
	// begin inline asm
	ld.global.nc.u64 %rd42, [%rd43];
	// end inline asm
	add.s64 	%rd45, %rd39, 12288;
	// begin inline asm
	ld.global.nc.u64 %rd44, [%rd45];
	// end inline asm
	add.s64 	%rd47, %rd39, 16384;
	// begin inline asm
	ld.global.nc.u64 %rd46, [%rd47];
	// end inline asm
	add.s64 	%rd49, %rd39, 20480;
	// begin inline asm
	ld.global.nc.u64 %rd48, [%rd49];
	// end inline asm
	add.s64 	%rd51, %rd39, 24576;
	// begin inline asm
	ld.global.nc.u64 %rd50, [%rd51];
	// end inline asm
	add.s64 	%rd53, %rd40, %rd38;
	add.s64 	%rd54, %rd42, %rd53;
	add.s64 	%rd55, %rd44, %rd54;
	add.s64 	%rd56, %rd46, %rd55;
	add.s64 	%rd57, %rd48, %rd56;
	add.s64 	%rd279, %rd50, %rd57;
	setp.lt.u32 	%p3, %r34, 7168;
	mov.b32 	%r231, 3584;
	@%p3 bra 	$L__BB7_25;
	add.s32 	%r14, %r34, -3584;
	mov.b32 	%r231, 3584;
$L__BB7_23:
	add.s32 	%r37, %r231, %r13;
	mul.wide.u32 	%rd72, %r37, 8;
	add.s64 	%rd59, %rd35, %rd72;
	// begin inline asm
	ld.global.nc.u64 %rd58, [%rd59];
	// end inline asm
	add.s64 	%rd61, %rd59, 4096;
	// begin inline asm
	ld.global.nc.u64 %rd60, [%rd61];
	// end inline asm
	add.s64 	%rd63, %rd59, 8192;
	// begin inline asm
	ld.global.nc.u64 %rd62, [%rd63];
	// end inline asm
	add.s64 	%rd65, %rd59, 12288;
	// begin inline asm
	ld.global.nc.u64 %rd64, [%rd65];
	// end inline asm
	add.s64 	%rd67, %rd59, 16384;
	// begin inline asm
	ld.global.nc.u64 %rd66, [%rd67];
	// end inline asm
	add.s64 	%rd69, %rd59, 20480;
	// begin inline asm
	ld.global.nc.u64 %rd68, [%rd69];
	// end inline asm
	add.s64 	%rd71, %rd59, 24576;
	// begin inline asm
	ld.global.nc.u64 %rd70, [%rd71];
	// end inline asm
	add.s64 	%rd73, %rd58, %rd279;
	add.s64 	%rd74, %rd60, %rd73;
	add.s64 	%rd75, %rd62, %rd74;
	add.s64 	%rd76, %rd64, %rd75;
	add.s64 	%rd77, %rd66, %rd76;
	add.s64 	%rd78, %rd68, %rd77;
	add.s64 	%rd279, %rd70, %rd78;
	sub.s32 	%r38, %r34, %r231;
	setp.lt.s32 	%p4, %r38, 3584;
	@%p4 bra 	$L__BB7_33;
	add.s32 	%r231, %r231, 3584;
	setp.le.s32 	%p5, %r231, %r14;
	@%p5 bra 	$L__BB7_23;
$L__BB7_25:
	setp.le.s32 	%p6, %r34, %r231;
	@%p6 bra 	$L__BB7_33;
	sub.s32 	%r18, %r34, %r231;
	setp.ge.s32 	%p7, %r13, %r18;
	@%p7 bra 	$L__BB7_33;
	not.b32 	%r39, %r13;
	add.s32 	%r40, %r34, %r39;
	sub.s32 	%r19, %r40, %r231;
	and.b32  	%r41, %r19, 1536;
	setp.eq.s32 	%p8, %r41, 1536;
	mov.u32 	%r235, %r13;
	@%p8 bra 	$L__BB7_30;
	add.s32 	%r233, %r13, %r231;
	shr.u32 	%r42, %r19, 9;
	add.s32 	%r43, %r42, 1;
	and.b32  	%r44, %r43, 3;
	neg.s32 	%r232, %r44;
	mov.u32 	%r235, %r13;
$L__BB7_29:
	.pragma "nounroll";
	mul.wide.u32 	%rd82, %r233, 8;
	add.s64 	%rd81, %rd35, %rd82;
	// begin inline asm
	ld.global.nc.u64 %rd80, [%rd81];
	// end inline asm
	add.s64 	%rd279, %rd80, %rd279;
	add.s32 	%r235, %r235, 512;
	add.s32 	%r233, %r233, 512;
	add.s32 	%r232, %r232, 1;
	setp.ne.s32 	%p9, %r232, 0;
	@%p9 bra 	$L__BB7_29;
$L__BB7_30:
	setp.lt.u32 	%p10, %r19, 1536;
	@%p10 bra 	$L__BB7_33;
	cvt.u64.u32 	%rd83, %r235;
	cvt.u64.u32 	%rd84, %r231;
	add.s64 	%rd85, %rd83, %rd84;
	shl.b64 	%rd86, %rd85, 3;
	add.s64 	%rd87, %rd86, %rd35;
	add.s64 	%rd277, %rd87, 8192;
	add.s32 	%r236, %r235, %r231;
$L__BB7_32:
	mul.wide.u32 	%rd96, %r236, 8;
	add.s64 	%rd89, %rd35, %rd96;
	// begin inline asm
	ld.global.nc.u64 %rd88, [%rd89];
	// end inline asm
	add.s64 	%rd97, %rd88, %rd279;
	add.s64 	%rd91, %rd277, -4096;
	// begin inline asm
	ld.global.nc.u64 %rd90, [%rd91];
	// end inline asm
	add.s64 	%rd98, %rd90, %rd97;
	// begin inline asm
	ld.global.nc.u64 %rd92, [%rd277];
	// end inline asm
	add.s64 	%rd99, %rd92, %rd98;
	add.s64 	%rd95, %rd277, 4096;
	// begin inline asm
	ld.global.nc.u64 %rd94, [%rd95];
	// end inline asm
	add.s64 	%rd279, %rd94, %rd99;
	add.s32 	%r235, %r235, 2048;
	add.s64 	%rd277, %rd277, 16384;
	add.s32 	%r236, %r236, 2048;
	setp.lt.s32 	%p11, %r235, %r18;
	@%p11 bra 	$L__BB7_32;
$L__BB7_33:
	// begin inline asm
	mov.u32 %r45, %laneid;
	// end inline asm
	mov.b64 	{%r47, %r52}, %rd279;
	mov.b32 	%r53, 1;
	mov.b32 	%r94, 31;
	mov.b32 	%r95, -1;
	// begin inline asm
	shfl.sync.down.b32 %r46, %r47, %r53, %r94, %r95;
	// end inline asm
	// begin inline asm
	shfl.sync.down.b32 %r51, %r52, %r53, %r94, %r95;
	// end inline asm
	mov.b64 	%rd100, {%r46, %r51};
	setp.gt.s32 	%p12, %r45, 30;
	selp.b64 	%rd101, 0, %rd100, %p12;
	add.s64 	%rd102, %rd101, %rd279;
	mov.b64 	{%r57, %r62}, %rd102;
	mov.b32 	%r63, 2;
	// begin inline asm
	shfl.sync.down.b32 %r56, %r57, %r63, %r94, %r95;
	// end inline asm
	// begin inline asm
	shfl.sync.down.b32 %r61, %r62, %r63, %r94, %r95;
	// end inline asm
	mov.b64 	%rd103, {%r56, %r61};
	setp.gt.s32 	%p13, %r45, 29;
	selp.b64 	%rd104, 0, %rd103, %p13;
	add.s64 	%rd105, %rd104, %rd102;
	mov.b64 	{%r67, %r72}, %rd105;
	mov.b32 	%r73, 4;
	// begin inline asm
	shfl.sync.down.b32 %r66, %r67, %r73, %r94, %r95;
	// end inline asm
	// begin inline asm
	shfl.sync.down.b32 %r71, %r72, %r73, %r94, %r95;
	// end inline asm
	mov.b64 	%rd106, {%r66, %r71};
	setp.gt.s32 	%p14, %r45, 27;
	selp.b64 	%rd107, 0, %rd106, %p14;
	add.s64 	%rd108, %rd107, %rd105;
	mov.b64 	{%r77, %r82}, %rd108;
	mov.b32 	%r83, 8;
	// begin inline asm
	shfl.sync.down.b32 %r76, %r77, %r83, %r94, %r95;
	// end inline asm
	// begin inline asm
	shfl.sync.down.b32 %r81, %r82, %r83, %r94, %r95;
	// end inline asm
	mov.b64 	%rd109, {%r76, %r81};
	setp.gt.s32 	%p15, %r45, 23;
	selp.b64 	%rd110, 0, %rd109, %p15;
	add.s64 	%rd111, %rd110, %rd108;
	mov.b64 	{%r87, %r92}, %rd111;
	mov.b32 	%r93, 16;
	// begin inline asm
	shfl.sync.down.b32 %r86, %r87, %r93, %r94, %r95;
	// end inline asm
	// begin inline asm
	shfl.sync.down.b32 %r91, %r92, %r93, %r94, %r95;
	// end inline asm
	mov.b64 	%rd112, {%r86, %r91};
	setp.gt.s32 	%p16, %r45, 15;
	selp.b64 	%rd113, 0, %rd112, %p16;
	add.s64 	%rd280, %rd113, %rd111;
	setp.ne.s32 	%p17, %r45, 0;
	@%p17 bra 	$L__BB7_35;
	shr.u32 	%r96, %r13, 2;
	and.b32  	%r97, %r96, 248;
	mov.u32 	%r98, _ZZN3cub18CUB_300001_SM_10006detail6reduce28DeviceReduceSingleTileKernelINS2_10policy_hubIlyN4cuda3std3__44plusIlEEE10Policy1000EPlSC_iS9_llNS7_10__identityEEEvT0_T1_T2_T3_T4_T6_E12temp_storage;
	add.s32 	%r99, %r98, %r97;
	st.shared.u64 	[%r99+16], %rd280;
$L__BB7_35:
	bar.sync 	0;
	setp.ne.s32 	%p18, %r13, 0;
	@%p18 bra 	$L__BB7_37;
	ld.shared.u64 	%rd114, [_ZZN3cub18CUB_300001_SM_10006detail6reduce28DeviceReduceSingleTileKernelINS2_10policy_hubIlyN4cuda3std3__44plusIlEEE10Policy1000EPlSC_iS9_llNS7_10__identityEEEvT0_T1_T2_T3_T4_T6_E12temp_storage+24];
	add.s64 	%rd115, %rd114, %rd280;
	ld.shared.u64 	%rd116, [_ZZN3cub18CUB_300001_SM_10006detail6reduce28DeviceReduceSingleTileKernelINS2_10policy_hubIlyN4cuda3std3__44plusIlEEE10Policy1000EPlSC_iS9_llNS7_10__identityEEEvT0_T1_T2_T3_T4_T6_E12temp_storage+32];
	add.s64 	%rd117, %rd115, %rd116;
	ld.shared.u64 	%rd118, [_ZZN3cub18CUB_300001_SM_10006detail6reduce28DeviceReduceSingleTileKernelINS2_10policy_hubIlyN4cuda3std3__44plusIlEEE10Policy1000EPlSC_iS9_llNS7_10__identityEEEvT0_T1_T2_T3_T4_T6_E12temp_storage+40];
	add.s64 	%rd119, %rd117, %rd118;
	ld.shared.u64 	%rd120, [_ZZN3cub18CUB_300001_SM_10006detail6reduce28DeviceReduceSingleTileKernelINS2_10policy_hubIlyN4cuda3std3__44plusIlEEE10Policy1000EPlSC_iS9_llNS7_10__identityEEEvT0_T1_T2_T3_T4_T6_E12temp_storage+48];
	add.s64 	%rd121, %rd119, %rd120;
	ld.shared.u64 	%rd122, [_ZZN3cub18CUB_300001_SM_10006detail6reduce28DeviceReduceSingleTileKernelINS2_10policy_hubIlyN4cuda3std3__44plusIlEEE10Policy1000EPlSC_iS9_llNS7_10__identityEEEvT0_T1_T2_T3_T4_T6_E12temp_storage+56];
	add.s64 	%rd123, %rd121, %rd122;
	ld.shared.u64 	%rd124, [_ZZN3cub18CUB_300001_SM_10006detail6reduce28DeviceReduceSingleTileKernelINS2_10policy_hubIlyN4cuda3std3__44plusIlEEE10Policy1000EPlSC_iS9_llNS7_10__identityEEEvT0_T1_T2_T3_T4_T6_E12temp_storage+64];
	add.s64 	%rd125, %rd123, %rd124;
	ld.shared.u64 	%rd126, [_ZZN3cub18CUB_300001_SM_10006detail6reduce28DeviceReduceSingleTileKernelINS2_10policy_hubIlyN4cuda3std3__44plusIlEEE10Policy1000EPlSC_iS9_llNS7_10__identityEEEvT0_T1_T2_T3_T4_T6_E12temp_storage+72];
	add.s64 	%rd127, %rd125, %rd126;
	ld.shared.u64 	%rd128, [_ZZN3cub18CUB_300001_SM_10006detail6reduce28DeviceReduceSingleTileKernelINS2_10policy_hubIlyN4cuda3std3__44plusIlEEE10Policy1000EPlSC_iS9_llNS7_10__identityEEEvT0_T1_T2_T3_T4_T6_E12temp_storage+80];
	add.s64 	%rd129, %rd127, %rd128;
	ld.shared.u64 	%rd130, [_ZZN3cub18CUB_300001_SM_10006detail6reduce28DeviceReduceSingleTileKernelINS2_10policy_hubIlyN4cuda3std3__44plusIlEEE10Policy1000EPlSC_iS9_llNS7_10__identityEEEvT0_T1_T2_T3_T4_T6_E12temp_storage+88];
	add.s64 	%rd131, %rd129, %rd130;
	ld.shared.u64 	%rd132, [_ZZN3cub18CUB_300001_SM_10006detail6reduce28DeviceReduceSingleTileKernelINS2_10policy_hubIlyN4cuda3std3__44plusIlEEE10Policy1000EPlSC_iS9_llNS7_10__identityEEEvT0_T1_T2_T3_T4_T6_E12temp_storage+96];
	add.s64 	%rd133, %rd131, %rd132;
	ld.shared.u64 	%rd134, [_ZZN3cub18CUB_300001_SM_10006detail6reduce28DeviceReduceSingleTileKernelINS2_10policy_hubIlyN4cuda3std3__44plusIlEEE10Policy1000EPlSC_iS9_llNS7_10__identityEEEvT0_T1_T2_T3_T4_T6_E12temp_storage+104];
	add.s64 	%rd135, %rd133, %rd134;
	ld.shared.u64 	%rd136, [_ZZN3cub18CUB_300001_SM_10006detail6reduce28DeviceReduceSingleTileKernelINS2_10policy_hubIlyN4cuda3std3__44plusIlEEE10Policy1000EPlSC_iS9_llNS7_10__identityEEEvT0_T1_T2_T3_T4_T6_E12temp_storage+112];
	add.s64 	%rd137, %rd135, %rd136;
	ld.shared.u64 	%rd138, [_ZZN3cub18CUB_300001_SM_10006detail6reduce28DeviceReduceSingleTileKernelINS2_10policy_hubIlyN4cuda3std3__44plusIlEEE10Policy1000EPlSC_iS9_llNS7_10__identityEEEvT0_T1_T2_T3_T4_T6_E12temp_storage+120];
	add.s64 	%rd139, %rd137, %rd138;
	ld.shared.u64 	%rd140, [_ZZN3cub18CUB_300001_SM_10006detail6reduce28DeviceReduceSingleTileKernelINS2_10policy_hubIlyN4cuda3std3__44plusIlEEE10Policy1000EPlSC_iS9_llNS7_10__identityEEEvT0_T1_T2_T3_T4_T6_E12temp_storage+128];
	add.s64 	%rd141, %rd139, %rd140;
	ld.shared.u64 	%rd142, [_ZZN3cub18CUB_300001_SM_10006detail6reduce28DeviceReduceSingleTileKernelINS2_10policy_hubIlyN4cuda3std3__44plusIlEEE10Policy1000EPlSC_iS9_llNS7_10__identityEEEvT0_T1_T2_T3_T4_T6_E12temp_storage+136];
	add.s64 	%rd280, %rd141, %rd142;
$L__BB7_37:
	mov.u32 	%r223, %tid.x;
	setp.ne.s32 	%p56, %r223, 0;
	@%p56 bra 	$L__BB7_39;
	add.s64 	%rd264, %rd280, %rd36;
	st.global.u64 	[%rd1], %rd264;
$L__BB7_39:
	ret;

}
	// .globl	_ZN3cub18CUB_300001_SM_10006detail4scan20DeviceScanInitKernelINS0_13ScanTileStateIyLb1EEEEEvT_i
.visible .entry _ZN3cub18CUB_300001_SM_10006detail4scan20DeviceScanInitKernelINS0_13ScanTileStateIyLb1EEEEEvT_i(
	.param .align 8 .b8 _ZN3cub18CUB_300001_SM_10006detail4scan20DeviceScanInitKernelINS0_13ScanTileStateIyLb1EEEEEvT_i_param_0[8],
	.param .u32 _ZN3cub18CUB_300001_SM_10006detail4scan20DeviceScanInitKernelINS0_13ScanTileStateIyLb1EEEEEvT_i_param_1
)
{
	.reg .pred 	%p<5>;
	.reg .b32 	%r<7>;
	.reg .b64 	%rd<10>;

	ld.param.u64 	%rd2, [_ZN3cub18CUB_300001_SM_10006detail4scan20DeviceScanInitKernelINS0_13ScanTileStateIyLb1EEEEEvT_i_param_0];
	ld.param.u32 	%r4, [_ZN3cub18CUB_300001_SM_10006detail4scan20DeviceScanInitKernelINS0_13ScanTileStateIyLb1EEEEEvT_i_param_1];
	cvta.to.global.u64 	%rd1, %rd2;
	mov.u32 	%r1, %ctaid.x;
	mov.u32 	%r5, %ntid.x;
	mov.u32 	%r2, %tid.x;
	mad.lo.s32 	%r3, %r1, %r5, %r2;
	setp.ge.s32 	%p1, %r3, %r4;
	@%p1 bra 	$L__BB8_2;
	mul.wide.s32 	%rd3, %r3, 16;
	add.s64 	%rd4, %rd1, %rd3;
	mov.b64 	%rd5, 0;
	mov.b64 	%rd6, 99;
	st.global.v2.u64 	[%rd4+512], {%rd6, %rd5};
$L__BB8_2:
	setp.ne.s32 	%p2, %r1, 0;
	setp.gt.u32 	%p3, %r2, 31;
	or.pred  	%p4, %p2, %p3;
	@%p4 bra 	$L__BB8_4;
	mul.wide.u32 	%rd7, %r2, 16;
	add.s64 	%rd8, %rd1, %rd7;
	mov.b64 	%rd9, 0;
	st.global.v2.u64 	[%rd8], {%rd9, %rd9};
$L__BB8_4:
	ret;

}
	// .globl	_ZN3cub18CUB_300001_SM_10006detail4scan16DeviceScanKernelINS2_10policy_hubIyyyjN4cuda3std3__44plusIvEEE10Policy1000EN6thrust24THRUST_300001_SM_1000_NS6detail15normal_iteratorINSD_10device_ptrIyEEEESI_NS0_13ScanTileStateIyLb1EEES9_NS1_10InputValueIyPyEEjyLb0EyEEvT0_T1_T2_iT3_T4_T5_
.visible .entry _ZN3cub18CUB_300001_SM_10006detail4scan16DeviceScanKernelINS2_10policy_hubIyyyjN4cuda3std3__44plusIvEEE10Policy1000EN6thrust24THRUST_300001_SM_1000_NS6detail15normal_iteratorINSD_10device_ptrIyEEEESI_NS0_13ScanTileStateIyLb1EEES9_NS1_10InputValueIyPyEEjyLb0EyEEvT0_T1_T2_iT3_T4_T5_(
	.param .align 8 .b8 _ZN3cub18CUB_300001_SM_10006detail4scan16DeviceScanKernelINS2_10policy_hubIyyyjN4cuda3std3__44plusIvEEE10Policy1000EN6thrust24THRUST_300001_SM_1000_NS6detail15normal_iteratorINSD_10device_ptrIyEEEESI_NS0_13ScanTileStateIyLb1EEES9_NS1_10InputValueIyPyEEjyLb0EyEEvT0_T1_T2_iT3_T4_T5__param_0[8],
	.param .align 8 .b8 _ZN3cub18CUB_300001_SM_10006detail4scan16DeviceScanKernelINS2_10policy_hubIyyyjN4cuda3std3__44plusIvEEE10Policy1000EN6thrust24THRUST_300001_SM_1000_NS6detail15normal_iteratorINSD_10device_ptrIyEEEESI_NS0_13ScanTileStateIyLb1EEES9_NS1_10InputValueIyPyEEjyLb0EyEEvT0_T1_T2_iT3_T4_T5__param_1[8],
	.param .align 8 .b8 _ZN3cub18CUB_300001_SM_10006detail4scan16DeviceScanKernelINS2_10policy_hubIyyyjN4cuda3std3__44plusIvEEE10Policy1000EN6thrust24THRUST_300001_SM_1000_NS6detail15normal_iteratorINSD_10device_ptrIyEEEESI_NS0_13ScanTileStateIyLb1EEES9_NS1_10InputValueIyPyEEjyLb0EyEEvT0_T1_T2_iT3_T4_T5__param_2[8],
	.param .u32 _ZN3cub18CUB_300001_SM_10006detail4scan16DeviceScanKernelINS2_10policy_hubIyyyjN4cuda3std3__44plusIvEEE10Policy1000EN6thrust24THRUST_300001_SM_1000_NS6detail15normal_iteratorINSD_10device_ptrIyEEEESI_NS0_13ScanTileStateIyLb1EEES9_NS1_10InputValueIyPyEEjyLb0EyEEvT0_T1_T2_iT3_T4_T5__param_3,
	.param .align 1 .b8 _ZN3cub18CUB_300001_SM_10006detail4scan16DeviceScanKernelINS2_10policy_hubIyyyjN4cuda3std3__44plusIvEEE10Policy1000EN6thrust24THRUST_300001_SM_1000_NS6detail15normal_iteratorINSD_10device_ptrIyEEEESI_NS0_13ScanTileStateIyLb1EEES9_NS1_10InputValueIyPyEEjyLb0EyEEvT0_T1_T2_iT3_T4_T5__param_4[1],
	.param .align 8 .b8 _ZN3cub18CUB_300001_SM_10006detail4scan16DeviceScanKernelINS2_10policy_hubIyyyjN4cuda3std3__44plusIvEEE10Policy1000EN6thrust24THRUST_300001_SM_1000_NS6detail15normal_iteratorINSD_10device_ptrIyEEEESI_NS0_13ScanTileStateIyLb1EEES9_NS1_10InputValueIyPyEEjyLb0EyEEvT0_T1_T2_iT3_T4_T5__param_5[16],
	.param .u32 _ZN3cub18CUB_300001_SM_10006detail4scan16DeviceScanKernelINS2_10policy_hubIyyyjN4cuda3std3__44plusIvEEE10Policy1000EN6thrust24THRUST_300001_SM_1000_NS6detail15normal_iteratorINSD_10device_ptrIyEEEESI_NS0_13ScanTileStateIyLb1EEES9_NS1_10InputValueIyPyEEjyLb0EyEEvT0_T1_T2_iT3_T4_T5__param_6
)
.maxntid 416
{
	.reg .pred 	%p<142>;
	.reg .b16 	%rs<3>;
	.reg .b32 	%r<565>;
	.reg .b64 	%rd<590>;
	// demoted variable
	.shared .align 16 .b8 _ZZN3cub18CUB_300001_SM_10006detail4scan16DeviceScanKernelINS2_10policy_hubIyyyjN4cuda3std3__44plusIvEEE10Policy1000EN6thrust24THRUST_300001_SM_1000_NS6detail15normal_iteratorINSD_10device_ptrIyEEEESI_NS0_13ScanTileStateIyLb1EEES9_NS1_10InputValueIyPyEEjyLb0EyEEvT0_T1_T2_iT3_T4_T5_E12temp_storage[36624];
	ld.param.u32 	%r48, [_ZN3cub18CUB_300001_SM_10006detail4scan16DeviceScanKernelINS2_10policy_hubIyyyjN4cuda3std3__44plusIvEEE10Policy1000EN6thrust24THRUST_300001_SM_1000_NS6detail15normal_iteratorINSD_10device_ptrIyEEEESI_NS0_13ScanTileStateIyLb1EEES9_NS1_10InputValueIyPyEEjyLb0EyEEvT0_T1_T2_iT3_T4_T5__param_5];
	bfe.u32 	%r49, %r48, 0, 8;
	cvt.u16.u32 	%rs1, %r49;
	and.b16  	%rs2, %rs1, 255;
	ld.param.u64 	%rd134, [_ZN3cub18CUB_300001_SM_10006detail4scan16DeviceScanKernelINS2_10policy_hubIyyyjN4cuda3std3__44plusIvEEE10Policy1000EN6thrust24THRUST_300001_SM_1000_NS6detail15normal_iteratorINSD_10device_ptrIyEEEESI_NS0_13ScanTileStateIyLb1EEES9_NS1_10InputValueIyPyEEjyLb0EyEEvT0_T1_T2_iT3_T4_T5__param_2];
	ld.param.u64 	%rd133, [_ZN3cub18CUB_300001_SM_10006detail4scan16DeviceScanKernelINS2_10policy_hubIyyyjN4cuda3std3__44plusIvEEE10Policy1000EN6thrust24THRUST_300001_SM_1000_NS6detail15normal_iteratorINSD_10device_ptrIyEEEESI_NS0_13ScanTileStateIyLb1EEES9_NS1_10InputValueIyPyEEjyLb0EyEEvT0_T1_T2_iT3_T4_T5__param_1];
	ld.param.u64 	%rd132, [_ZN3cub18CUB_300001_SM_10006detail4scan16DeviceScanKernelINS2_10policy_hubIyyyjN4cuda3std3__44plusIvEEE10Policy1000EN6thrust24THRUST_300001_SM_1000_NS6detail15normal_iteratorINSD_10device_ptrIyEEEESI_NS0_13ScanTileStateIyLb1EEES9_NS1_10InputValueIyPyEEjyLb0EyEEvT0_T1_T2_iT3_T4_T5__param_0];
	ld.param.u64 	%rd562, [_ZN3cub18CUB_300001_SM_10006detail4scan16DeviceScanKernelINS2_10policy_hubIyyyjN4cuda3std3__44plusIvEEE10Policy1000EN6thrust24THRUST_300001_SM_1000_NS6detail15normal_iteratorINSD_10device_ptrIyEEEESI_NS0_13ScanTileStateIyLb1EEES9_NS1_10InputValueIyPyEEjyLb0EyEEvT0_T1_T2_iT3_T4_T5__param_5+8];
	setp.eq.s16 	%p1, %rs2, 0;
	@%p1 bra 	$L__BB9_2;
	cvta.to.global.u64 	%rd135, %rd562;
	ld.global.u64 	%rd562, [%rd135];
$L__BB9_2:
	ld.param.u32 	%r549, [_ZN3cub18CUB_300001_SM_10006detail4scan16DeviceScanKernelINS2_10policy_hubIyyyjN4cuda3std3__44plusIvEEE10Policy1000EN6thrust24THRUST_300001_SM_1000_NS6detail15normal_iteratorINSD_10device_ptrIyEEEESI_NS0_13ScanTileStateIyLb1EEES9_NS1_10InputValueIyPyEEjyLb0EyEEvT0_T1_T2_iT3_T4_T5__param_6];
	ld.param.u32 	%r541, [_ZN3cub18CUB_300001_SM_10006detail4scan16DeviceScanKernelINS2_10policy_hubIyyyjN4cuda3std3__44plusIvEEE10Policy1000EN6thrust24THRUST_300001_SM_1000_NS6detail15normal_iteratorINSD_10device_ptrIyEEEESI_NS0_13ScanTileStateIyLb1EEES9_NS1_10InputValueIyPyEEjyLb0EyEEvT0_T1_T2_iT3_T4_T5__param_3];
	cvta.to.global.u64 	%rd5, %rd132;
	cvta.to.global.u64 	%rd6, %rd133;
	mov.u32 	%r50, %ctaid.x;
	add.s32 	%r551, %r541, %r50;
	mul.lo.s32 	%r2, %r551, 4576;
	sub.s32 	%r3, %r549, %r2;
	setp.lt.u32 	%p2, %r3, 4577;
	@%p2 bra 	$L__BB9_28;
	cvt.u64.u32 	%rd334, %r2;
	mov.u32 	%r4, %tid.x;
	and.b32  	%r336, %r4, 31;
	and.b32  	%r337, %r4, 992;
	mul.lo.s32 	%r338, %r337, 11;
	or.b32  	%r339, %r338, %r336;
	cvt.u64.u32 	%rd335, %r339;
	add.s64 	%rd336, %rd335, %rd334;
	shl.b64 	%rd337, %rd336, 3;
	add.s64 	%rd338, %rd5, %rd337;
	ld.global.u64 	%rd339, [%rd338];
	ld.global.u64 	%rd340, [%rd338+256];
	ld.global.u64 	%rd341, [%rd338+512];
	ld.global.u64 	%rd342, [%rd338+768];
	ld.global.u64 	%rd343, [%rd338+1024];
	ld.global.u64 	%rd344, [%rd338+1280];
	ld.global.u64 	%rd345, [%rd338+1536];
	ld.global.u64 	%rd346, [%rd338+1792];
	ld.global.u64 	%rd347, [%rd338+2048];
	ld.global.u64 	%rd348, [%rd338+2304];
	ld.global.u64 	%rd349, [%rd338+2560];
	// begin inline asm
	mov.u32 %r335, %laneid;
	// end inline asm
	shr.u32 	%r6, %r4, 5;
	mad.lo.s32 	%r340, %r6, 352, %r335;
	shl.b32 	%r341, %r340, 3;
	mov.u32 	%r342, _ZZN3cub18CUB_300001_SM_10006detail4scan16DeviceScanKernelINS2_10policy_hubIyyyjN4cuda3std3__44plusIvEEE10Policy1000EN6thrust24THRUST_300001_SM_1000_NS6detail15normal_iteratorINSD_10device_ptrIyEEEESI_NS0_13ScanTileStateIyLb1EEES9_NS1_10InputValueIyPyEEjyLb0EyEEvT0_T1_T2_iT3_T4_T5_E12temp_storage;
	add.s32 	%r7, %r342, %r341;
	st.shared.u64 	[%r7], %rd339;
	st.shared.u64 	[%r7+256], %rd340;
	st.shared.u64 	[%r7+512], %rd341;
	st.shared.u64 	[%r7+768], %rd342;
	st.shared.u64 	[%r7+1024], %rd343;
	st.shared.u64 	[%r7+1280], %rd344;
	st.shared.u64 	[%r7+1536], %rd345;
	st.shared.u64 	[%r7+1792], %rd346;
	st.shared.u64 	[%r7+2048], %rd347;
	st.shared.u64 	[%r7+2304], %rd348;
	st.shared.u64 	[%r7+2560], %rd349;
	bar.warp.sync 	-1;
	mad.lo.s32 	%r8, %r335, 80, %r7;
	ld.shared.u64 	%rd7, [%r8];
	ld.shared.u64 	%rd8, [%r8+8];
	ld.shared.u64 	%rd9, [%r8+16];
	ld.shared.u64 	%rd10, [%r8+24];
	ld.shared.u64 	%rd11, [%r8+32];
	ld.shared.u64 	%rd12, [%r8+40];
	ld.shared.u64 	%rd13, [%r8+48];
	ld.shared.u64 	%rd14, [%r8+56];
	ld.shared.u64 	%rd15, [%r8+64];
	ld.shared.u64 	%rd16, [%r8+72];
	ld.shared.u64 	%rd17, [%r8+80];
	bar.sync 	0;
	setp.ne.s32 	%p84, %r551, 0;
	@%p84 bra 	$L__BB9_8;
	add.s64 	%rd484, %rd8, %rd7;
	add.s64 	%rd485, %rd9, %rd484;
	add.s64 	%rd486, %rd10, %rd485;
	add.s64 	%rd487, %rd11, %rd486;
	add.s64 	%rd488, %rd12, %rd487;
	add.s64 	%rd489, %rd13, %rd488;
	add.s64 	%rd490, %rd14, %rd489;
	add.s64 	%rd491, %rd15, %rd490;
	add.s64 	%rd492, %rd16, %rd491;
	add.s64 	%rd471, %rd17, %rd492;
	mov.b32 	%r514, 1;
	mov.b32 	%r527, 0;
	mov.b32 	%r528, -1;
	// begin inline asm
	{  .reg .u64 r0;  .reg .u32 lo;  .reg .u32 hi;  .reg .pred p;  mov.b64 {lo, hi}, %rd471;  shfl.sync.up.b32 lo|p, lo, %r514, %r527, %r528;  shfl.sync.up.b32 hi|p, hi, %r514, %r527, %r528;  mov.b64 r0, {lo, hi};  @p add.u64 r0, r0, %rd471;  mov.u64 %rd469, r0;}
	// end inline asm
	mov.b32 	%r517, 2;
	// begin inline asm
	{  .reg .u64 r0;  .reg .u32 lo;  .reg .u32 hi;  .reg .pred p;  mov.b64 {lo, hi}, %rd469;  shfl.sync.up.b32 lo|p, lo, %r517, %r527, %r528;  shfl.sync.up.b32 hi|p, hi, %r517, %r527, %r528;  mov.b64 r0, {lo, hi};  @p add.u64 r0, r0, %rd469;  mov.u64 %rd472, r0;}
	// end inline asm
	mov.b32 	%r520, 4;
	// begin inline asm
	{  .reg .u64 r0;  .reg .u32 lo;  .reg .u32 hi;  .reg .pred p;  mov.b64 {lo, hi}, %rd472;  shfl.sync.up.b32 lo|p, lo, %r520, %r527, %r528;  shfl.sync.up.b32 hi|p, hi, %r520, %r527, %r528;  mov.b64 r0, {lo, hi};  @p add.u64 r0, r0, %rd472;  mov.u64 %rd475, r0;}
	// end inline asm
	mov.b32 	%r523, 8;
	// begin inline asm
	{  .reg .u64 r0;  .reg .u32 lo;  .reg .u32 hi;  .reg .pred p;  mov.b64 {lo, hi}, %rd475;  shfl.sync.up.b32 lo|p, lo, %r523, %r527, %r528;  shfl.sync.up.b32 hi|p, hi, %r523, %r527, %r528;  mov.b64 r0, {lo, hi};  @p add.u64 r0, r0, %rd475;  mov.u64 %rd478, r0;}
	// end inline asm
	mov.b32 	%r526, 16;
	// begin inline asm
	{  .reg .u64 r0;  .reg .u32 lo;  .reg .u32 hi;  .reg .pred p;  mov.b64 {lo, hi}, %rd478;  shfl.sync.up.b32 lo|p, lo, %r526, %r527, %r528;  shfl.sync.up.b32 hi|p, hi, %r526, %r527, %r528;  mov.b64 r0, {lo, hi};  @p add.u64 r0, r0, %rd478;  mov.u64 %rd481, r0;}
	// end inline asm
	setp.ne.s32 	%p127, %r335, 31;
	@%p127 bra 	$L__BB9_6;
	shl.b32 	%r529, %r6, 3;
	mov.u32 	%r530, _ZZN3cub18CUB_300001_SM_10006detail4scan16DeviceScanKernelINS2_10policy_hubIyyyjN4cuda3std3__44plusIvEEE10Policy1000EN6thrust24THRUST_300001_SM_1000_NS6detail15normal_iteratorINSD_10device_ptrIyEEEESI_NS0_13ScanTileStateIyLb1EEES9_NS1_10InputValueIyPyEEjyLb0EyEEvT0_T1_T2_iT3_T4_T5_E12temp_storage;
	add.s32 	%r531, %r530, %r529;
	st.shared.u64 	[%r531+32], %rd481;
$L__BB9_6:
	bar.sync 	0;
	ld.shared.v2.u64 	{%rd493, %rd494}, [_ZZN3cub18CUB_300001_SM_10006detail4scan16DeviceScanKernelINS2_10policy_hubIyyyjN4cuda3std3__44plusIvEEE10Policy1000EN6thrust24THRUST_300001_SM_1000_NS6detail15normal_iteratorINSD_10device_ptrIyEEEESI_NS0_13ScanTileStateIyLb1EEES9_NS1_10InputValueIyPyEEjyLb0EyEEvT0_T1_T2_iT3_T4_T5_E12temp_storage+32];
	add.s64 	%rd495, %rd494, %rd493;
	setp.eq.s32 	%p128, %r6, 2;
	selp.b64 	%rd496, %rd495, %rd493, %p128;
	ld.shared.v2.u64 	{%rd497, %rd498}, [_ZZN3cub18CUB_300001_SM_10006detail4scan16DeviceScanKernelINS2_10policy_hubIyyyjN4cuda3std3__44plusIvEEE10Policy1000EN6thrust24THRUST_300001_SM_1000_NS6detail15normal_iteratorINSD_10device_ptrIyEEEESI_NS0_13ScanTileStateIyLb1EEES9_NS1_10InputValueIyPyEEjyLb0EyEEvT0_T1_T2_iT3_T4_T5_E12temp_storage+48];
	add.s64 	%rd499, %rd495, %rd497;
	setp.eq.s32 	%p129, %r6, 3;
	selp.b64 	%rd500, %rd499, %rd496, %p129;
	add.s64 	%rd501, %rd499, %rd498;
	setp.eq.s32 	%p130, %r6, 4;
	selp.b64 	%rd502, %rd501, %rd500, %p130;
	ld.shared.v2.u64 	{%rd503, %rd504}, [_ZZN3cub18CUB_300001_SM_10006detail4scan16DeviceScanKernelINS2_10policy_hubIyyyjN4cuda3std3__44plusIvEEE10Policy1000EN6thrust24THRUST_300001_SM_1000_NS6detail15normal_iteratorINSD_10device_ptrIyEEEESI_NS0_13ScanTileStateIyLb1EEES9_NS1_10InputValueIyPyEEjyLb0EyEEvT0_T1_T2_iT3_T4_T5_E12temp_storage+64];
	add.s64 	%rd505, %rd501, %rd503;
	setp.eq.s32 	%p131, %r6, 5;
	selp.b64 	%rd506, %rd505, %rd502, %p131;
	add.s64 	%rd507, %rd505, %rd504;
	setp.eq.s32 	%p132, %r6, 6;
	selp.b64 	%rd508, %rd507, %rd506, %p132;
	ld.shared.v2.u64 	{%rd509, %rd510}, [_ZZN3cub18CUB_300001_SM_10006detail4scan16DeviceScanKernelINS2_10policy_hubIyyyjN4cuda3std3__44plusIvEEE10Policy1000EN6thrust24THRUST_300001_SM_1000_NS6detail15normal_iteratorINSD_10device_ptrIyEEEESI_NS0_13ScanTileStateIyLb1EEES9_NS1_10InputValueIyPyEEjyLb0EyEEvT0_T1_T2_iT3_T4_T5_E12temp_storage+80];
	add.s64 	%rd511, %rd507, %rd509;
	setp.eq.s32 	%p133, %r6, 7;
	selp.b64 	%rd512, %rd511, %rd508, %p133;
	add.s64 	%rd513, %rd511, %rd510;
	setp.eq.s32 	%p134, %r6, 8;
	selp.b64 	%rd514, %rd513, %rd512, %p134;
	ld.shared.v2.u64 	{%rd515, %rd516}, [_ZZN3cub18CUB_300001_SM_10006detail4scan16DeviceScanKernelINS2_10policy_hubIyyyjN4cuda3std3__44plusIvEEE10Policy1000EN6thrust24THRUST_300001_SM_1000_NS6detail15normal_iteratorINSD_10device_ptrIyEEEESI_NS0_13ScanTileStateIyLb1EEES9_NS1_10InputValueIyPyEEjyLb0EyEEvT0_T1_T2_iT3_T4_T5_E12temp_storage+96];
	add.s64 	%rd517, %rd513, %rd515;
	setp.eq.s32 	%p135, %r6, 9;
	selp.b64 	%rd518, %rd517, %rd514, %p135;
	add.s64 	%rd519, %rd517, %rd516;
	setp.eq.s32 	%p136, %r6, 10;
	selp.b64 	%rd520, %rd519, %rd518, %p136;
	ld.shared.v2.u64 	{%rd521, %rd522}, [_ZZN3cub18CUB_300001_SM_10006detail4scan16DeviceScanKernelINS2_10policy_hubIyyyjN4cuda3std3__44plusIvEEE10Policy1000EN6thrust24THRUST_300001_SM_1000_NS6detail15normal_iteratorINSD_10device_ptrIyEEEESI_NS0_13ScanTileStateIyLb1EEES9_NS1_10InputValueIyPyEEjyLb0EyEEvT0_T1_T2_iT3_T4_T5_E12temp_storage+112];
	add.s64 	%rd523, %rd519, %rd521;
	setp.eq.s32 	%p137, %r6, 11;
	selp.b64 	%rd524, %rd523, %rd520, %p137;
	add.s64 	%rd525, %rd523, %rd522;
	setp.eq.s32 	%p138, %r6, 12;
	selp.b64 	%rd526, %rd525, %rd524, %p138;
	ld.shared.u64 	%rd527, [_ZZN3cub18CUB_300001_SM_10006detail4scan16DeviceScanKernelINS2_10policy_hubIyyyjN4cuda3std3__44plusIvEEE10Policy1000EN6thrust24THRUST_300001_SM_1000_NS6detail15normal_iteratorINSD_10device_ptrIyEEEESI_NS0_13ScanTileStateIyLb1EEES9_NS1_10InputValueIyPyEEjyLb0EyEEvT0_T1_T2_iT3_T4_T5_E12temp_storage+128];
	mov.u32 	%r532, %tid.x;
	setp.lt.u32 	%p139, %r532, 32;
	selp.b64 	%rd528, 0, %rd526, %p139;
	setp.eq.s32 	%p140, %r335, 0;
	sub.s64 	%rd529, %rd481, %rd471;
	selp.b64 	%rd530, 0, %rd529, %p140;
	add.s64 	%rd531, %rd530, %rd562;
	add.s64 	%rd570, %rd531, %rd528;
	add.s64 	%rd532, %rd527, %rd562;
	add.s64 	%rd21, %rd532, %rd525;
	setp.ne.s32 	%p141, %r532, 0;
	@%p141 bra 	$L__BB9_27;
	add.s64 	%rd533, %rd134, 512;
	mov.b64 	%rd534, 101;
	// begin inline asm
	st.relaxed.gpu.v2.u64 [%rd533], {%rd534, %rd21};
	// end inline asm
	bra.uni 	$L__BB9_27;
$L__BB9_8:
	add.s64 	%rd365, %rd8, %rd7;
	add.s64 	%rd366, %rd9, %rd365;
	add.s64 	%rd367, %rd10, %rd366;
	add.s64 	%rd368, %rd11, %rd367;
	add.s64 	%rd369, %rd12, %rd368;
	add.s64 	%rd370, %rd13, %rd369;
	add.s64 	%rd371, %rd14, %rd370;
	add.s64 	%rd372, %rd15, %rd371;
	add.s64 	%rd373, %rd16, %rd372;
	add.s64 	%rd352, %rd17, %rd373;
	mov.b32 	%r343, 1;
	mov.b32 	%r356, 0;
	mov.b32 	%r357, -1;
	// begin inline asm
	{  .reg .u64 r0;  .reg .u32 lo;  .reg .u32 hi;  .reg .pred p;  mov.b64 {lo, hi}, %rd352;  shfl.sync.up.b32 lo|p, lo, %r343, %r356, %r357;  shfl.sync.up.b32 hi|p, hi, %r343, %r356, %r357;  mov.b64 r0, {lo, hi};  @p add.u64 r0, r0, %rd352;  mov.u64 %rd350, r0;}
	// end inline asm
	mov.b32 	%r346, 2;
	// begin inline asm
	{  .reg .u64 r0;  .reg .u32 lo;  .reg .u32 hi;  .reg .pred p;  mov.b64 {lo, hi}, %rd350;  shfl.sync.up.b32 lo|p, lo, %r346, %r356, %r357;  shfl.sync.up.b32 hi|p, hi, %r346, %r356, %r357;  mov.b64 r0, {lo, hi};  @p add.u64 r0, r0, %rd350;  mov.u64 %rd353, r0;}
	// end inline asm
	mov.b32 	%r349, 4;
	// begin inline asm
	{  .reg .u64 r0;  .reg .u32 lo;  .reg .u32 hi;  .reg .pred p;  mov.b64 {lo, hi}, %rd353;  shfl.sync.up.b32 lo|p, lo, %r349, %r356, %r357;  shfl.sync.up.b32 hi|p, hi, %r349, %r356, %r357;  mov.b64 r0, {lo, hi};  @p add.u64 r0, r0, %rd353;  mov.u64 %rd356, r0;}
	// end inline asm
	mov.b32 	%r352, 8;
	// begin inline asm
	{  .reg .u64 r0;  .reg .u32 lo;  .reg .u32 hi;  .reg .pred p;  mov.b64 {lo, hi}, %rd356;  shfl.sync.up.b32 lo|p, lo, %r352, %r356, %r357;  shfl.sync.up.b32 hi|p, hi, %r352, %r356, %r357;  mov.b64 r0, {lo, hi};  @p add.u64 r0, r0, %rd356;  mov.u64 %rd359, r0;}
	// end inline asm
	mov.b32 	%r355, 16;
	// begin inline asm
	{  .reg .u64 r0;  .reg .u32 lo;  .reg .u32 hi;  .reg .pred p;  mov.b64 {lo, hi}, %rd359;  shfl.sync.up.b32 lo|p, lo, %r355, %r356, %r357;  shfl.sync.up.b32 hi|p, hi, %r355, %r356, %r357;  mov.b64 r0, {lo, hi};  @p add.u64 r0, r0, %rd359;  mov.u64 %rd362, r0;}
	// end inline asm
	setp.ne.s32 	%p85, %r335, 31;
	@%p85 bra 	$L__BB9_10;
	shl.b32 	%r358, %r6, 3;
	mov.u32 	%r359, _ZZN3cub18CUB_300001_SM_10006detail4scan16DeviceScanKernelINS2_10policy_hubIyyyjN4cuda3std3__44plusIvEEE10Policy1000EN6thrust24THRUST_300001_SM_1000_NS6detail15normal_iteratorINSD_10device_ptrIyEEEESI_NS0_13ScanTileStateIyLb1EEES9_NS1_10InputValueIyPyEEjyLb0EyEEvT0_T1_T2_iT3_T4_T5_E12temp_storage;
	add.s32 	%r360, %r359, %r358;
	st.shared.u64 	[%r360+32], %rd362;
$L__BB9_10:
	sub.s64 	%rd374, %rd362, %rd352;
	bar.sync 	0;
	ld.shared.v2.u64 	{%rd375, %rd376}, [_ZZN3cub18CUB_300001_SM_10006detail4scan16DeviceScanKernelINS2_10policy_hubIyyyjN4cuda3std3__44plusIvEEE10Policy1000EN6thrust24THRUST_300001_SM_1000_NS6detail15normal_iteratorINSD_10device_ptrIyEEEESI_NS0_13ScanTileStateIyLb1EEES9_NS1_10InputValueIyPyEEjyLb0EyEEvT0_T1_T2_iT3_T4_T5_E12temp_storage+32];
	add.s64 	%rd377, %rd376, %rd375;
	setp.eq.s32 	%p86, %r6, 2;
	selp.b64 	%rd378, %rd377, %rd375, %p86;
	ld.shared.v2.u64 	{%rd379, %rd380}, [_ZZN3cub18CUB_300001_SM_10006detail4scan16DeviceScanKernelINS2_10policy_hubIyyyjN4cuda3std3__44plusIvEEE10Policy1000EN6thrust24THRUST_300001_SM_1000_NS6detail15normal_iteratorINSD_10device_ptrIyEEEESI_NS0_13ScanTileStateIyLb1EEES9_NS1_10InputValueIyPyEEjyLb0EyEEvT0_T1_T2_iT3_T4_T5_E12temp_storage+48];
	add.s64 	%rd381, %rd377, %rd379;
	setp.eq.s32 	%p87, %r6, 3;
	selp.b64 	%rd382, %rd381, %rd378, %p87;
	add.s64 	%rd383, %rd381, %rd380;
	setp.eq.s32 	%p88, %r6, 4;
	selp.b64 	%rd384, %rd383, %rd382, %p88;
	ld.shared.v2.u64 	{%rd385, %rd386}, [_ZZN3cub18CUB_300001_SM_10006detail4scan16DeviceScanKernelINS2_10policy_hubIyyyjN4cuda3std3__44plusIvEEE10Policy1000EN6thrust24THRUST_300001_SM_1000_NS6detail15normal_iteratorINSD_10device_ptrIyEEEESI_NS0_13ScanTileStateIyLb1EEES9_NS1_10InputValueIyPyEEjyLb0EyEEvT0_T1_T2_iT3_T4_T5_E12temp_storage+64];
	add.s64 	%rd387, %rd383, %rd385;
	setp.eq.s32 	%p89, %r6, 5;
	selp.b64 	%rd388, %rd387, %rd384, %p89;
	add.s64 	%rd389, %rd387, %rd386;
	setp.eq.s32 	%p90, %r6, 6;
	selp.b64 	%rd390, %rd389, %rd388, %p90;
	ld.shared.v2.u64 	{%rd391, %rd392}, [_ZZN3cub18CUB_300001_SM_10006detail4scan16DeviceScanKernelINS2_10policy_hubIyyyjN4cuda3std3__44plusIvEEE10Policy1000EN6thrust24THRUST_300001_SM_1000_NS6detail15normal_iteratorINSD_10device_ptrIyEEEESI_NS0_13ScanTileStateIyLb1EEES9_NS1_10InputValueIyPyEEjyLb0EyEEvT0_T1_T2_iT3_T4_T5_E12temp_storage+80];
	add.s64 	%rd393, %rd389, %rd391;
	setp.eq.s32 	%p91, %r6, 7;
	selp.b64 	%rd394, %rd393, %rd390, %p91;
	add.s64 	%rd395, %rd393, %rd392;
	setp.eq.s32 	%p92, %r6, 8;
	selp.b64 	%rd396, %rd395, %rd394, %p92;
	ld.shared.v2.u64 	{%rd397, %rd398}, [_ZZN3cub18CUB_300001_SM_10006detail4scan16DeviceScanKernelINS2_10policy_hubIyyyjN4cuda3std3__44plusIvEEE10Policy1000EN6thrust24THRUST_300001_SM_1000_NS6detail15normal_iteratorINSD_10device_ptrIyEEEESI_NS0_13ScanTileStateIyLb1EEES9_NS1_10InputValueIyPyEEjyLb0EyEEvT0_T1_T2_iT3_T4_T5_E12temp_storage+96];
	add.s64 	%rd399, %rd395, %rd397;
	setp.eq.s32 	%p93, %r6, 9;
	selp.b64 	%rd400, %rd399, %rd396, %p93;
	add.s64 	%rd401, %rd399, %rd398;
	setp.eq.s32 	%p94, %r6, 10;
	selp.b64 	%rd402, %rd401, %rd400, %p94;
	ld.shared.v2.u64 	{%rd403, %rd404}, [_ZZN3cub18CUB_300001_SM_10006detail4scan16DeviceScanKernelINS2_10policy_hubIyyyjN4cuda3std3__44plusIvEEE10Policy1000EN6thrust24THRUST_300001_SM_1000_NS6detail15normal_iteratorINSD_10device_ptrIyEEEESI_NS0_13ScanTileStateIyLb1EEES9_NS1_10InputValueIyPyEEjyLb0EyEEvT0_T1_T2_iT3_T4_T5_E12temp_storage+112];
	add.s64 	%rd405, %rd401, %rd403;
	setp.eq.s32 	%p95, %r6, 11;
	selp.b64 	%rd406, %rd405, %rd402, %p95;
	add.s64 	%rd407, %rd405, %rd404;
	setp.eq.s32 	%p96, %r6, 12;
	selp.b64 	%rd408, %rd407, %rd406, %p96;
	ld.shared.u64 	%rd409, [_ZZN3cub18CUB_300001_SM_10006detail4scan16DeviceScanKernelINS2_10policy_hubIyyyjN4cuda3std3__44plusIvEEE10Policy1000EN6thrust24THRUST_300001_SM_1000_NS6detail15normal_iteratorINSD_10device_ptrIyEEEESI_NS0_13ScanTileStateIyLb1EEES9_NS1_10InputValueIyPyEEjyLb0EyEEvT0_T1_T2_iT3_T4_T5_E12temp_storage+128];
	add.s64 	%rd24, %rd407, %rd409;
	setp.gt.u32 	%p97, %r4, 31;
	setp.lt.u32 	%p98, %r4, 32;
	setp.eq.s32 	%p99, %r335, 0;
	selp.b64 	%rd410, 0, %rd374, %p99;
	add.s64 	%rd569, %rd408, %rd410;
	selp.b64 	%rd26, %rd374, %rd569, %p98;
	@%p97 bra 	$L__BB9_26;
	setp.ne.s32 	%p100, %r4, 0;
	mul.wide.s32 	%rd411, %r551, 16;
	add.s64 	%rd27, %rd134, %rd411;
	@%p100 bra 	$L__BB9_13;
	st.shared.u64 	[_ZZN3cub18CUB_300001_SM_10006detail4scan16DeviceScanKernelINS2_10policy_hubIyyyjN4cuda3std3__44plusIvEEE10Policy1000EN6thrust24THRUST_300001_SM_1000_NS6detail15normal_iteratorINSD_10device_ptrIyEEEESI_NS0_13ScanTileStateIyLb1EEES9_NS1_10InputValueIyPyEEjyLb0EyEEvT0_T1_T2_iT3_T4_T5_E12temp_storage+24], %rd24;
	add.s64 	%rd412, %rd27, 512;
	mov.b64 	%rd413, 100;
	// begin inline asm
	st.relaxed.gpu.v2.u64 [%rd412], {%rd413, %rd24};
	// end inline asm
$L__BB9_13:
	not.b32 	%r363, %r4;
	add.s32 	%r364, %r551, %r363;
	mov.b32 	%r361, 710;
	// begin inline asm
	nanosleep.u32 %r361;
	// end inline asm
	mul.wide.s32 	%rd418, %r364, 16;
	add.s64 	%rd419, %rd134, %rd418;
	add.s64 	%rd417, %rd419, 512;
	// begin inline asm
	ld.relaxed.gpu.v2.u64 {%rd567, %rd564}, [%rd417];
	// end inline asm
	mov.b32 	%r552, 386;
$L__BB9_14:
	setp.eq.s64 	%p101, %rd567, 99;
	mov.b32 	%r365, -1;
	vote.sync.any.pred 	%p102, %p101, %r365;
	not.pred 	%p103, %p102;
	@%p103 bra 	$L__BB9_16;
	ld.param.u32 	%r547, [_ZN3cub18CUB_300001_SM_10006detail4scan16DeviceScanKernelINS2_10policy_hubIyyyjN4cuda3std3__44plusIvEEE10Policy1000EN6thrust24THRUST_300001_SM_1000_NS6detail15normal_iteratorINSD_10device_ptrIyEEEESI_NS0_13ScanTileStateIyLb1EEES9_NS1_10InputValueIyPyEEjyLb0EyEEvT0_T1_T2_iT3_T4_T5__param_3];
	shr.u32 	%r11, %r552, 1;
	mul.lo.s32 	%r505, %r551, 16807;
	and.b32  	%r551, %r505, 2147483647;
	sub.s32 	%r506, %r552, %r11;
	add.s32 	%r507, %r506, 1;
	rem.u32 	%r508, %r551, %r507;
	add.s32 	%r504, %r508, %r11;
	// begin inline asm
	nanosleep.u32 %r504;
	// end inline asm
	mov.u32 	%r509, %ctaid.x;
	add.s32 	%r510, %r547, %r509;
	mov.u32 	%r511, %tid.x;
	not.b32 	%r512, %r511;
	add.s32 	%r513, %r510, %r512;
	mul.wide.s32 	%rd467, %r513, 16;
	add.s64 	%rd468, %rd134, %rd467;
	add.s64 	%rd466, %rd468, 512;
	// begin inline asm
	ld.relaxed.gpu.v2.u64 {%rd567, %rd564}, [%rd466];
	// end inline asm
	mov.u32 	%r552, %r11;
	bra.uni 	$L__BB9_14;
$L__BB9_16:
	ld.param.u32 	%r546, [_ZN3cub18CUB_300001_SM_10006detail4scan16DeviceScanKernelINS2_10policy_hubIyyyjN4cuda3std3__44plusIvEEE10Policy1000EN6thrust24THRUST_300001_SM_1000_NS6detail15normal_iteratorINSD_10device_ptrIyEEEESI_NS0_13ScanTileStateIyLb1EEES9_NS1_10InputValueIyPyEEjyLb0EyEEvT0_T1_T2_iT3_T4_T5__param_3];
	mov.u32 	%r419, %ctaid.x;
	add.s32 	%r420, %r546, %r419;
	mov.u32 	%r421, %tid.x;
	not.b32 	%r422, %r421;
	add.s32 	%r555, %r420, %r422;
	setp.eq.s64 	%p104, %rd567, 101;
	mov.b32 	%r417, -1;
	vote.sync.ballot.b32 	%r423, %p104, %r417;
	// begin inline asm
	mov.u32 %r367, %lanemask_ge;
	// end inline asm
	and.b32  	%r424, %r423, %r367;
	or.b32  	%r425, %r424, -2147483648;
	add.s32 	%r426, %r425, -1;
	not.b32 	%r427, %r425;
	and.b32  	%r428, %r427, %r426;
	popc.b32 	%r371, %r428;
	mov.b64 	{%r369, %r374}, %rd564;
	mov.b32 	%r375, 1;
	// begin inline asm
	shfl.sync.down.b32 %r368, %r369, %r375, %r371, %r417;
	// end inline asm
	// begin inline asm
	shfl.sync.down.b32 %r373, %r374, %r375, %r371, %r417;
	// end inline asm
	mov.b64 	%rd420, {%r368, %r373};
	setp.lt.s32 	%p106, %r335, %r371;
	selp.b64 	%rd421, %rd420, 0, %p106;
	add.s64 	%rd422, %rd421, %rd564;
	mov.b64 	{%r379, %r384}, %rd422;
	mov.b32 	%r385, 2;
	// begin inline asm
	shfl.sync.down.b32 %r378, %r379, %r385, %r371, %r417;
	// end inline asm
	// begin inline asm
	shfl.sync.down.b32 %r383, %r384, %r385, %r371, %r417;
	// end inline asm
	mov.b64 	%rd423, {%r378, %r383};
	add.s32 	%r429, %r335, 2;
	setp.gt.s32 	%p107, %r429, %r371;
	selp.b64 	%rd424, 0, %rd423, %p107;
	add.s64 	%rd425, %rd424, %rd422;
	mov.b64 	{%r389, %r394}, %rd425;
	mov.b32 	%r395, 4;
	// begin inline asm
	shfl.sync.down.b32 %r388, %r389, %r395, %r371, %r417;
	// end inline asm
	// begin inline asm
	shfl.sync.down.b32 %r393, %r394, %r395, %r371, %r417;
	// end inline asm
	mov.b64 	%rd426, {%r388, %r393};
	add.s32 	%r430, %r335, 4;
	setp.gt.s32 	%p108, %r430, %r371;
	selp.b64 	%rd427, 0, %rd426, %p108;
	add.s64 	%rd428, %rd427, %rd425;
	mov.b64 	{%r399, %r404}, %rd428;
	mov.b32 	%r405, 8;
	// begin inline asm
	shfl.sync.down.b32 %r398, %r399, %r405, %r371, %r417;
	// end inline asm
	// begin inline asm
	shfl.sync.down.b32 %r403, %r404, %r405, %r371, %r417;
	// end inline asm
	mov.b64 	%rd429, {%r398, %r403};
	add.s32 	%r431, %r335, 8;
	setp.gt.s32 	%p109, %r431, %r371;
	selp.b64 	%rd430, 0, %rd429, %p109;
	add.s64 	%rd431, %rd430, %rd428;
	mov.b64 	{%r409, %r414}, %rd431;
	mov.b32 	%r415, 16;
	// begin inline asm
	shfl.sync.down.b32 %r408, %r409, %r415, %r371, %r417;
	// end inline asm
	// begin inline asm
	shfl.sync.down.b32 %r413, %r414, %r415, %r371, %r417;
	// end inline asm
	mov.b64 	%rd432, {%r408, %r413};
	add.s32 	%r432, %r335, 16;
	setp.gt.s32 	%p110, %r432, %r371;
	selp.b64 	%rd433, 0, %rd432, %p110;
	add.s64 	%rd566, %rd433, %rd431;
	add.s64 	%rd37, %rd134, 512;
	mov.b32 	%r553, 386;
$L__BB9_17:
	setp.ne.s64 	%p111, %rd567, 101;
	mov.b32 	%r433, -1;
	vote.sync.all.pred 	%p112, %p111, %r433;
	not.pred 	%p113, %p112;
	@%p113 bra 	$L__BB9_22;
	shr.u32 	%r553, %r553, 1;
	mul.wide.s32 	%rd442, %r555, 16;
	add.s64 	%rd443, %rd37, %rd442;
	add.s64 	%rd441, %rd443, -512;
	// begin inline asm
	ld.relaxed.gpu.v2.u64 {%rd567, %rd568}, [%rd441];
	// end inline asm
	mov.u32 	%r557, %r553;
$L__BB9_19:
	setp.eq.s64 	%p117, %rd567, 99;
	mov.b32 	%r437, -1;
	vote.sync.any.pred 	%p118, %p117, %r437;
	not.pred 	%p119, %p118;
	@%p119 bra 	$L__BB9_21;
	shr.u32 	%r21, %r557, 1;
	mul.lo.s32 	%r500, %r551, 16807;
	and.b32  	%r551, %r500, 2147483647;
	sub.s32 	%r501, %r557, %r21;
	add.s32 	%r502, %r501, 1;
	rem.u32 	%r503, %r551, %r502;
	add.s32 	%r499, %r503, %r21;
	// begin inline asm
	nanosleep.u32 %r499;
	// end inline asm
	mul.wide.s32 	%rd462, %r555, 16;
	add.s64 	%rd463, %rd37, %rd462;
	add.s64 	%rd461, %rd463, -512;
	// begin inline asm
	ld.relaxed.gpu.v2.u64 {%rd567, %rd568}, [%rd461];
	// end inline asm
	mov.u32 	%r557, %r21;
	bra.uni 	$L__BB9_19;
$L__BB9_21:
	setp.eq.s64 	%p120, %rd567, 101;
	mov.b32 	%r488, -1;
	vote.sync.ballot.b32 	%r489, %p120, %r488;
	and.b32  	%r490, %r489, %r367;
	or.b32  	%r491, %r490, -2147483648;
	add.s32 	%r492, %r491, -1;
	not.b32 	%r493, %r491;
	and.b32  	%r494, %r493, %r492;
	popc.b32 	%r442, %r494;
	mov.b64 	{%r440, %r445}, %rd568;
	mov.b32 	%r446, 1;
	// begin inline asm
	shfl.sync.down.b32 %r439, %r440, %r446, %r442, %r488;
	// end inline asm
	// begin inline asm
	shfl.sync.down.b32 %r444, %r445, %r446, %r442, %r488;
	// end inline asm
	mov.b64 	%rd444, {%r439, %r444};
	setp.lt.s32 	%p122, %r335, %r442;
	selp.b64 	%rd445, %rd444, 0, %p122;
	add.s64 	%rd446, %rd445, %rd568;
	mov.b64 	{%r450, %r455}, %rd446;
	mov.b32 	%r456, 2;
	// begin inline asm
	shfl.sync.down.b32 %r449, %r450, %r456, %r442, %r488;
	// end inline asm
	// begin inline asm
	shfl.sync.down.b32 %r454, %r455, %r456, %r442, %r488;
	// end inline asm
	mov.b64 	%rd447, {%r449, %r454};
	add.s32 	%r495, %r335, 2;
	setp.gt.s32 	%p123, %r495, %r442;
	selp.b64 	%rd448, 0, %rd447, %p123;
	add.s64 	%rd449, %rd446, %rd448;
	mov.b64 	{%r460, %r465}, %rd449;
	mov.b32 	%r466, 4;
	// begin inline asm
	shfl.sync.down.b32 %r459, %r460, %r466, %r442, %r488;
	// end inline asm
	// begin inline asm
	shfl.sync.down.b32 %r464, %r465, %r466, %r442, %r488;
	// end inline asm
	mov.b64 	%rd450, {%r459, %r464};
	add.s32 	%r496, %r335, 4;
	setp.gt.s32 	%p124, %r496, %r442;
	selp.b64 	%rd451, 0, %rd450, %p124;
	add.s64 	%rd452, %rd451, %rd449;
	mov.b64 	{%r470, %r475}, %rd452;
	mov.b32 	%r476, 8;
	// begin inline asm
	shfl.sync.down.b32 %r469, %r470, %r476, %r442, %r488;
	// end inline asm
	// begin inline asm
	shfl.sync.down.b32 %r474, %r475, %r476, %r442, %r488;
	// end inline asm
	mov.b64 	%rd453, {%r469, %r474};
	add.s32 	%r497, %r335, 8;
	setp.gt.s32 	%p125, %r497, %r442;
	selp.b64 	%rd454, 0, %rd453, %p125;
	add.s64 	%rd455, %rd454, %rd452;
	mov.b64 	{%r480, %r485}, %rd455;
	mov.b32 	%r486, 16;
	// begin inline asm
	shfl.sync.down.b32 %r479, %r480, %r486, %r442, %r488;
	// end inline asm
	// begin inline asm
	shfl.sync.down.b32 %r484, %r485, %r486, %r442, %r488;
	// end inline asm
	mov.b64 	%rd456, {%r479, %r484};
	add.s32 	%r498, %r335, 16;
	setp.gt.s32 	%p126, %r498, %r442;
	selp.b64 	%rd457, 0, %rd456, %p126;
	add.s64 	%rd458, %rd455, %rd566;
	add.s64 	%rd566, %rd458, %rd457;
	add.s32 	%r555, %r555, -32;
	bra.uni 	$L__BB9_17;
$L__BB9_22:
	mov.u32 	%r435, %tid.x;
	setp.ne.s32 	%p114, %r435, 0;
	@%p114 bra 	$L__BB9_24;
	add.s64 	%rd436, %rd566, %rd24;
	add.s64 	%rd434, %rd27, 512;
	mov.b64 	%rd435, 101;
	// begin inline asm
	st.relaxed.gpu.v2.u64 [%rd434], {%rd435, %rd436};
	// end inline asm
	st.shared.u64 	[_ZZN3cub18CUB_300001_SM_10006detail4scan16DeviceScanKernelINS2_10policy_hubIyyyjN4cuda3std3__44plusIvEEE10Policy1000EN6thrust24THRUST_300001_SM_1000_NS6detail15normal_iteratorINSD_10device_ptrIyEEEESI_NS0_13ScanTileStateIyLb1EEES9_NS1_10InputValueIyPyEEjyLb0EyEEvT0_T1_T2_iT3_T4_T5_E12temp_storage+8], %rd566;
	st.shared.u64 	[_ZZN3cub18CUB_300001_SM_10006detail4scan16DeviceScanKernelINS2_10policy_hubIyyyjN4cuda3std3__44plusIvEEE10Policy1000EN6thrust24THRUST_300001_SM_1000_NS6detail15normal_iteratorINSD_10device_ptrIyEEEESI_NS0_13ScanTileStateIyLb1EEES9_NS1_10InputValueIyPyEEjyLb0EyEEvT0_T1_T2_iT3_T4_T5_E12temp_storage+16], %rd436;
$L__BB9_24:
	setp.ne.s32 	%p115, %r335, 0;
	mov.u64 	%rd569, %rd26;
	@%p115 bra 	$L__BB9_26;
	st.shared.u64 	[_ZZN3cub18CUB_300001_SM_10006detail4scan16DeviceScanKernelINS2_10policy_hubIyyyjN4cuda3std3__44plusIvEEE10Policy1000EN6thrust24THRUST_300001_SM_1000_NS6detail15normal_iteratorINSD_10device_ptrIyEEEESI_NS0_13ScanTileStateIyLb1EEES9_NS1_10InputValueIyPyEEjyLb0EyEEvT0_T1_T2_iT3_T4_T5_E12temp_storage+152], %rd566;
	mov.u64 	%rd569, %rd566;
$L__BB9_26:
	bar.sync 	0;
	mov.u32 	%r436, %tid.x;
	setp.eq.s32 	%p116, %r436, 0;
	ld.shared.u64 	%rd437, [_ZZN3cub18CUB_300001_SM_10006detail4scan16DeviceScanKernelINS2_10policy_hubIyyyjN4cuda3std3__44plusIvEEE10Policy1000EN6thrust24THRUST_300001_SM_1000_NS6detail15normal_iteratorINSD_10device_ptrIyEEEESI_NS0_13ScanTileStateIyLb1EEES9_NS1_10InputValueIyPyEEjyLb0EyEEvT0_T1_T2_iT3_T4_T5_E12temp_storage+152];
	selp.b64 	%rd438, 0, %rd437, %p116;
	add.s64 	%rd570, %rd438, %rd569;
$L__BB9_27:
	ld.param.u32 	%r548, [_ZN3cub18CUB_300001_SM_10006detail4scan16DeviceScanKernelINS2_10policy_hubIyyyjN4cuda3std3__44plusIvEEE10Policy1000EN6thrust24THRUST_300001_SM_1000_NS6detail15normal_iteratorINSD_10device_ptrIyEEEESI_NS0_13ScanTileStateIyLb1EEES9_NS1_10InputValueIyPyEEjyLb0EyEEvT0_T1_T2_iT3_T4_T5__param_3];
	add.s64 	%rd536, %rd570, %rd7;
	add.s64 	%rd537, %rd8, %rd536;
	add.s64 	%rd538, %rd9, %rd537;
	add.s64 	%rd539, %rd10, %rd538;
	add.s64 	%rd540, %rd11, %rd539;
	add.s64 	%rd541, %rd12, %rd540;
	add.s64 	%rd542, %rd13, %rd541;
	add.s64 	%rd543, %rd14, %rd542;
	add.s64 	%rd544, %rd15, %rd543;
	add.s64 	%rd545, %rd16, %rd544;
	bar.sync 	0;
	st.shared.u64 	[%r8], %rd570;
	st.shared.u64 	[%r8+8], %rd536;
	st.shared.u64 	[%r8+16], %rd537;
	st.shared.u64 	[%r8+24], %rd538;
	st.shared.u64 	[%r8+32], %rd539;
	st.shared.u64 	[%r8+40], %rd540;
	st.shared.u64 	[%r8+48], %rd541;
	st.shared.u64 	[%r8+56], %rd542;
	st.shared.u64 	[%r8+64], %rd543;
	st.shared.u64 	[%r8+72], %rd544;
	st.shared.u64 	[%r8+80], %rd545;
	bar.warp.sync 	-1;
	ld.shared.u64 	%rd546, [%r7];
	ld.shared.u64 	%rd547, [%r7+256];
	ld.shared.u64 	%rd548, [%r7+512];
	ld.shared.u64 	%rd549, [%r7+768];
	ld.shared.u64 	%rd550, [%r7+1024];
	ld.shared.u64 	%rd551, [%r7+1280];
	ld.shared.u64 	%rd552, [%r7+1536];
	ld.shared.u64 	%rd553, [%r7+1792];
	ld.shared.u64 	%rd554, [%r7+2048];
	ld.shared.u64 	%rd555, [%r7+2304];
	ld.shared.u64 	%rd556, [%r7+2560];
	mov.u32 	%r533, %tid.x;
	and.b32  	%r534, %r533, 992;
	mul.lo.s32 	%r535, %r534, 11;
	and.b32  	%r536, %r533, 31;
	or.b32  	%r537, %r535, %r536;
	cvt.u64.u32 	%rd557, %r537;
	mov.u32 	%r538, %ctaid.x;
	add.s32 	%r539, %r548, %r538;
	mul.lo.s32 	%r540, %r539, 4576;
	cvt.u64.u32 	%rd558, %r540;
	add.s64 	%rd559, %rd557, %rd558;
	shl.b64 	%rd560, %rd559, 3;
	add.s64 	%rd561, %rd6, %rd560;
	st.global.u64 	[%rd561], %rd546;
	st.global.u64 	[%rd561+256], %rd547;
	st.global.u64 	[%rd561+512], %rd548;
	st.global.u64 	[%rd561+768], %rd549;
	st.global.u64 	[%rd561+1024], %rd550;
	st.global.u64 	[%rd561+1280], %rd551;
	st.global.u64 	[%rd561+1536], %rd552;
	st.global.u64 	[%rd561+1792], %rd553;
	st.global.u64 	[%rd561+2048], %rd554;
	st.global.u64 	[%rd561+2304], %rd555;
	st.global.u64 	[%rd561+2560], %rd556;
	bra.uni 	$L__BB9_98;
$L__BB9_28:
	setp.eq.s32 	%p3, %r3, 0;
	@%p3 bra 	$L__BB9_98;
	mul.wide.u32 	%rd136, %r2, 8;
	add.s64 	%rd137, %rd5, %rd136;
	mov.u32 	%r24, %tid.x;
	ld.global.u64 	%rd581, [%rd137];
	and.b32  	%r51, %r24, 31;
	and.b32  	%r52, %r24, 992;
	mul.lo.s32 	%r53, %r52, 11;
	or.b32  	%r25, %r53, %r51;
	setp.ge.u32 	%p4, %r25, %r3;
	shl.b32 	%r54, %r25, 3;
	cvt.u64.u32 	%rd138, %r54;
	add.s64 	%rd53, %rd137, %rd138;
	mov.u64 	%rd571, %rd581;
	@%p4 bra 	$L__BB9_31;
	ld.global.u64 	%rd571, [%rd53];
$L__BB9_31:
	add.s32 	%r55, %r25, 32;
	setp.ge.u32 	%p5, %r55, %r3;
	mov.u64 	%rd572, %rd581;
	@%p5 bra 	$L__BB9_33;
	ld.global.u64 	%rd572, [%rd53+256];
$L__BB9_33:
	add.s32 	%r56, %r25, 64;
	setp.ge.u32 	%p6, %r56, %r3;
	mov.u64 	%rd573, %rd581;
	@%p6 bra 	$L__BB9_35;
	ld.global.u64 	%rd573, [%rd53+512];
$L__BB9_35:
	add.s32 	%r57, %r25, 96;
	setp.ge.u32 	%p7, %r57, %r3;
	mov.u64 	%rd574, %rd581;
	@%p7 bra 	$L__BB9_37;
	ld.global.u64 	%rd574, [%rd53+768];
$L__BB9_37:
	add.s32 	%r58, %r25, 128;
	setp.ge.u32 	%p8, %r58, %r3;
	mov.u64 	%rd575, %rd581;
	@%p8 bra 	$L__BB9_39;
	ld.global.u64 	%rd575, [%rd53+1024];
$L__BB9_39:
	add.s32 	%r59, %r25, 160;
	setp.ge.u32 	%p9, %r59, %r3;
	mov.u64 	%rd576, %rd581;
	@%p9 bra 	$L__BB9_41;
	ld.global.u64 	%rd576, [%rd53+1280];
$L__BB9_41:
	add.s32 	%r60, %r25, 192;
	setp.ge.u32 	%p10, %r60, %r3;
	mov.u64 	%rd577, %rd581;
	@%p10 bra 	$L__BB9_43;
	ld.global.u64 	%rd577, [%rd53+1536];
$L__BB9_43:
	add.s32 	%r61, %r25, 224;
	setp.ge.u32 	%p11, %r61, %r3;
	mov.u64 	%rd578, %rd581;
	@%p11 bra 	$L__BB9_45;
	ld.global.u64 	%rd578, [%rd53+1792];
$L__BB9_45:
	add.s32 	%r62, %r25, 256;
	setp.ge.u32 	%p12, %r62, %r3;
	mov.u64 	%rd579, %rd581;
	@%p12 bra 	$L__BB9_47;
	ld.global.u64 	%rd579, [%rd53+2048];
$L__BB9_47:
	add.s32 	%r63, %r25, 288;
	setp.ge.u32 	%p13, %r63, %r3;
	mov.u64 	%rd580, %rd581;
	@%p13 bra 	$L__BB9_49;
	ld.global.u64 	%rd580, [%rd53+2304];
$L__BB9_49:
	add.s32 	%r64, %r25, 320;
	setp.ge.u32 	%p14, %r64, %r3;
	@%p14 bra 	$L__BB9_51;
	ld.global.u64 	%rd581, [%rd53+2560];
$L__BB9_51:
	// begin inline asm
	mov.u32 %r65, %laneid;
	// end inline asm
	shr.u32 	%r27, %r24, 5;
	mad.lo.s32 	%r66, %r27, 352, %r65;
	shl.b32 	%r67, %r66, 3;
	mov.u32 	%r68, _ZZN3cub18CUB_300001_SM_10006detail4scan16DeviceScanKernelINS2_10policy_hubIyyyjN4cuda3std3__44plusIvEEE10Policy1000EN6thrust24THRUST_300001_SM_1000_NS6detail15normal_iteratorINSD_10device_ptrIyEEEESI_NS0_13ScanTileStateIyLb1EEES9_NS1_10InputValueIyPyEEjyLb0EyEEvT0_T1_T2_iT3_T4_T5_E12temp_storage;
	add.s32 	%r28, %r68, %r67;
	st.shared.u64 	[%r28], %rd571;
	st.shared.u64 	[%r28+256], %rd572;
	st.shared.u64 	[%r28+512], %rd573;
	st.shared.u64 	[%r28+768], %rd574;
	st.shared.u64 	[%r28+1024], %rd575;
	st.shared.u64 	[%r28+1280], %rd576;
	st.shared.u64 	[%r28+1536], %rd577;
	st.shared.u64 	[%r28+1792], %rd578;
	st.shared.u64 	[%r28+2048], %rd579;
	st.shared.u64 	[%r28+2304], %rd580;
	st.shared.u64 	[%r28+2560], %rd581;
	bar.warp.sync 	-1;
	mad.lo.s32 	%r29, %r65, 80, %r28;
	ld.shared.u64 	%rd76, [%r29];
	ld.shared.u64 	%rd77, [%r29+8];
	ld.shared.u64 	%rd78, [%r29+16];
	ld.shared.u64 	%rd79, [%r29+24];
	ld.shared.u64 	%rd80, [%r29+32];
	ld.shared.u64 	%rd81, [%r29+40];
	ld.shared.u64 	%rd82, [%r29+48];
	ld.shared.u64 	%rd83, [%r29+56];
	ld.shared.u64 	%rd84, [%r29+64];
	ld.shared.u64 	%rd85, [%r29+72];
	ld.shared.u64 	%rd86, [%r29+80];
	bar.sync 	0;
	setp.ne.s32 	%p15, %r551, 0;
	@%p15 bra 	$L__BB9_55;
	add.s64 	%rd273, %rd77, %rd76;
	add.s64 	%rd274, %rd78, %rd273;
	add.s64 	%rd275, %rd79, %rd274;
	add.s64 	%rd276, %rd80, %rd275;
	add.s64 	%rd277, %rd81, %rd276;
	add.s64 	%rd278, %rd82, %rd277;
	add.s64 	%rd279, %rd83, %rd278;
	add.s64 	%rd280, %rd84, %rd279;
	add.s64 	%rd281, %rd85, %rd280;
	add.s64 	%rd260, %rd86, %rd281;
	mov.b32 	%r242, 1;
	mov.b32 	%r255, 0;
	mov.b32 	%r256, -1;
	// begin inline asm
	{  .reg .u64 r0;  .reg .u32 lo;  .reg .u32 hi;  .reg .pred p;  mov.b64 {lo, hi}, %rd260;  shfl.sync.up.b32 lo|p, lo, %r242, %r255, %r256;  shfl.sync.up.b32 hi|p, hi, %r242, %r255, %r256;  mov.b64 r0, {lo, hi};  @p add.u64 r0, r0, %rd260;  mov.u64 %rd258, r0;}
	// end inline asm
	mov.b32 	%r245, 2;
	// begin inline asm
	{  .reg .u64 r0;  .reg .u32 lo;  .reg .u32 hi;  .reg .pred p;  mov.b64 {lo, hi}, %rd258;  shfl.sync.up.b32 lo|p, lo, %r245, %r255, %r256;  shfl.sync.up.b32 hi|p, hi, %r245, %r255, %r256;  mov.b64 r0, {lo, hi};  @p add.u64 r0, r0, %rd258;  mov.u64 %rd261, r0;}
	// end inline asm
	mov.b32 	%r248, 4;
	// begin inline asm
	{  .reg .u64 r0;  .reg .u32 lo;  .reg .u32 hi;  .reg .pred p;  mov.b64 {lo, hi}, %rd261;  shfl.sync.up.b32 lo|p, lo, %r248, %r255, %r256;  shfl.sync.up.b32 hi|p, hi, %r248, %r255, %r256;  mov.b64 r0, {lo, hi};  @p add.u64 r0, r0, %rd261;  mov.u64 %rd264, r0;}
	// end inline asm
	mov.b32 	%r251, 8;
	// begin inline asm
	{  .reg .u64 r0;  .reg .u32 lo;  .reg .u32 hi;  .reg .pred p;  mov.b64 {lo, hi}, %rd264;  shfl.sync.up.b32 lo|p, lo, %r251, %r255, %r256;  shfl.sync.up.b32 hi|p, hi, %r251, %r255, %r256;  mov.b64 r0, {lo, hi};  @p add.u64 r0, r0, %rd264;  mov.u64 %rd267, r0;}
	// end inline asm
	mov.b32 	%r254, 16;
	// begin inline asm
	{  .reg .u64 r0;  .reg .u32 lo;  .reg .u32 hi;  .reg .pred p;  mov.b64 {lo, hi}, %rd267;  shfl.sync.up.b32 lo|p, lo, %r254, %r255, %r256;  shfl.sync.up.b32 hi|p, hi, %r254, %r255, %r256;  mov.b64 r0, {lo, hi};  @p add.u64 r0, r0, %rd267;  mov.u64 %rd270, r0;}
	// end inline asm
	setp.ne.s32 	%p58, %r65, 31;
	@%p58 bra 	$L__BB9_54;
	shl.b32 	%r257, %r27, 3;
	mov.u32 	%r258, _ZZN3cub18CUB_300001_SM_10006detail4scan16DeviceScanKernelINS2_10policy_hubIyyyjN4cuda3std3__44plusIvEEE10Policy1000EN6thrust24THRUST_300001_SM_1000_NS6detail15normal_iteratorINSD_10device_ptrIyEEEESI_NS0_13ScanTileStateIyLb1EEES9_NS1_10InputValueIyPyEEjyLb0EyEEvT0_T1_T2_iT3_T4_T5_E12temp_storage;
	add.s32 	%r259, %r258, %r257;
	st.shared.u64 	[%r259+32], %rd270;
$L__BB9_54:
	bar.sync 	0;
	ld.shared.v2.u64 	{%rd282, %rd283}, [_ZZN3cub18CUB_300001_SM_10006detail4scan16DeviceScanKernelINS2_10policy_hubIyyyjN4cuda3std3__44plusIvEEE10Policy1000EN6thrust24THRUST_300001_SM_1000_NS6detail15normal_iteratorINSD_10device_ptrIyEEEESI_NS0_13ScanTileStateIyLb1EEES9_NS1_10InputValueIyPyEEjyLb0EyEEvT0_T1_T2_iT3_T4_T5_E12temp_storage+32];
	mov.u32 	%r260, %tid.x;
	shr.u32 	%r261, %r260, 5;
	add.s64 	%rd284, %rd283, %rd282;
	setp.eq.s32 	%p59, %r261, 2;
	selp.b64 	%rd285, %rd284, %rd282, %p59;
	ld.shared.v2.u64 	{%rd286, %rd287}, [_ZZN3cub18CUB_300001_SM_10006detail4scan16DeviceScanKernelINS2_10policy_hubIyyyjN4cuda3std3__44plusIvEEE10Policy1000EN6thrust24THRUST_300001_SM_1000_NS6detail15normal_iteratorINSD_10device_ptrIyEEEESI_NS0_13ScanTileStateIyLb1EEES9_NS1_10InputValueIyPyEEjyLb0EyEEvT0_T1_T2_iT3_T4_T5_E12temp_storage+48];
	add.s64 	%rd288, %rd284, %rd286;
	setp.eq.s32 	%p60, %r261, 3;
	selp.b64 	%rd289, %rd288, %rd285, %p60;
	add.s64 	%rd290, %rd288, %rd287;
	setp.eq.s32 	%p61, %r261, 4;
	selp.b64 	%rd291, %rd290, %rd289, %p61;
	ld.shared.v2.u64 	{%rd292, %rd293}, [_ZZN3cub18CUB_300001_SM_10006detail4scan16DeviceScanKernelINS2_10policy_hubIyyyjN4cuda3std3__44plusIvEEE10Policy1000EN6thrust24THRUST_300001_SM_1000_NS6detail15normal_iteratorINSD_10device_ptrIyEEEESI_NS0_13ScanTileStateIyLb1EEES9_NS1_10InputValueIyPyEEjyLb0EyEEvT0_T1_T2_iT3_T4_T5_E12temp_storage+64];
	add.s64 	%rd294, %rd290, %rd292;
	setp.eq.s32 	%p62, %r261, 5;
	selp.b64 	%rd295, %rd294, %rd291, %p62;
	add.s64 	%rd296, %rd294, %rd293;
	setp.eq.s32 	%p63, %r261, 6;
	selp.b64 	%rd297, %rd296, %rd295, %p63;
	ld.shared.v2.u64 	{%rd298, %rd299}, [_ZZN3cub18CUB_300001_SM_10006detail4scan16DeviceScanKernelINS2_10policy_hubIyyyjN4cuda3std3__44plusIvEEE10Policy1000EN6thrust24THRUST_300001_SM_1000_NS6detail15normal_iteratorINSD_10device_ptrIyEEEESI_NS0_13ScanTileStateIyLb1EEES9_NS1_10InputValueIyPyEEjyLb0EyEEvT0_T1_T2_iT3_T4_T5_E12temp_storage+80];
	add.s64 	%rd300, %rd296, %rd298;
	setp.eq.s32 	%p64, %r261, 7;
	selp.b64 	%rd301, %rd300, %rd297, %p64;
	add.s64 	%rd302, %rd300, %rd299;
	setp.eq.s32 	%p65, %r261, 8;
	selp.b64 	%rd303, %rd302, %rd301, %p65;
	ld.shared.v2.u64 	{%rd304, %rd305}, [_ZZN3cub18CUB_300001_SM_10006detail4scan16DeviceScanKernelINS2_10policy_hubIyyyjN4cuda3std3__44plusIvEEE10Policy1000EN6thrust24THRUST_300001_SM_1000_NS6detail15normal_iteratorINSD_10device_ptrIyEEEESI_NS0_13ScanTileStateIyLb1EEES9_NS1_10InputValueIyPyEEjyLb0EyEEvT0_T1_T2_iT3_T4_T5_E12temp_storage+96];
	add.s64 	%rd306, %rd302, %rd304;
	setp.eq.s32 	%p66, %r261, 9;
	selp.b64 	%rd307, %rd306, %rd303, %p66;
	add.s64 	%rd308, %rd306, %rd305;
	setp.eq.s32 	%p67, %r261, 10;
	selp.b64 	%rd309, %rd308, %rd307, %p67;
	ld.shared.v2.u64 	{%rd310, %rd311}, [_ZZN3cub18CUB_300001_SM_10006detail4scan16DeviceScanKernelINS2_10policy_hubIyyyjN4cuda3std3__44plusIvEEE10Policy1000EN6thrust24THRUST_300001_SM_1000_NS6detail15normal_iteratorINSD_10device_ptrIyEEEESI_NS0_13ScanTileStateIyLb1EEES9_NS1_10InputValueIyPyEEjyLb0EyEEvT0_T1_T2_iT3_T4_T5_E12temp_storage+112];
	add.s64 	%rd312, %rd308, %rd310;
	setp.eq.s32 	%p68, %r261, 11;
	selp.b64 	%rd313, %rd312, %rd309, %p68;
	add.s64 	%rd314, %rd312, %rd311;
	setp.eq.s32 	%p69, %r261, 12;
	selp.b64 	%rd315, %rd314, %rd313, %p69;
	setp.lt.u32 	%p70, %r260, 32;
	selp.b64 	%rd316, 0, %rd315, %p70;
	setp.eq.s32 	%p71, %r65, 0;
	sub.s64 	%rd317, %rd270, %rd260;
	selp.b64 	%rd318, 0, %rd317, %p71;
	add.s64 	%rd319, %rd318, %rd562;
	add.s64 	%rd589, %rd319, %rd316;
	bra.uni 	$L__BB9_74;
$L__BB9_55:
	add.s64 	%rd154, %rd77, %rd76;
	add.s64 	%rd155, %rd78, %rd154;
	add.s64 	%rd156, %rd79, %rd155;
	add.s64 	%rd157, %rd80, %rd156;
	add.s64 	%rd158, %rd81, %rd157;
	add.s64 	%rd159, %rd82, %rd158;
	add.s64 	%rd160, %rd83, %rd159;
	add.s64 	%rd161, %rd84, %rd160;
	add.s64 	%rd162, %rd85, %rd161;
	add.s64 	%rd141, %rd86, %rd162;
	mov.b32 	%r69, 1;
	mov.b32 	%r82, 0;
	mov.b32 	%r83, -1;
	// begin inline asm
	{  .reg .u64 r0;  .reg .u32 lo;  .reg .u32 hi;  .reg .pred p;  mov.b64 {lo, hi}, %rd141;  shfl.sync.up.b32 lo|p, lo, %r69, %r82, %r83;  shfl.sync.up.b32 hi|p, hi, %r69, %r82, %r83;  mov.b64 r0, {lo, hi};  @p add.u64 r0, r0, %rd141;  mov.u64 %rd139, r0;}
	// end inline asm
	mov.b32 	%r72, 2;
	// begin inline asm
	{  .reg .u64 r0;  .reg .u32 lo;  .reg .u32 hi;  .reg .pred p;  mov.b64 {lo, hi}, %rd139;  shfl.sync.up.b32 lo|p, lo, %r72, %r82, %r83;  shfl.sync.up.b32 hi|p, hi, %r72, %r82, %r83;  mov.b64 r0, {lo, hi};  @p add.u64 r0, r0, %rd139;  mov.u64 %rd142, r0;}
	// end inline asm
	mov.b32 	%r75, 4;
	// begin inline asm
	{  .reg .u64 r0;  .reg .u32 lo;  .reg .u32 hi;  .reg .pred p;  mov.b64 {lo, hi}, %rd142;  shfl.sync.up.b32 lo|p, lo, %r75, %r82, %r83;  shfl.sync.up.b32 hi|p, hi, %r75, %r82, %r83;  mov.b64 r0, {lo, hi};  @p add.u64 r0, r0, %rd142;  mov.u64 %rd145, r0;}
	// end inline asm
	mov.b32 	%r78, 8;
	// begin inline asm
	{  .reg .u64 r0;  .reg .u32 lo;  .reg .u32 hi;  .reg .pred p;  mov.b64 {lo, hi}, %rd145;  shfl.sync.up.b32 lo|p, lo, %r78, %r82, %r83;  shfl.sync.up.b32 hi|p, hi, %r78, %r82, %r83;  mov.b64 r0, {lo, hi};  @p add.u64 r0, r0, %rd145;  mov.u64 %rd148, r0;}
	// end inline asm
	mov.b32 	%r81, 16;
	// begin inline asm
	{  .reg .u64 r0;  .reg .u32 lo;  .reg .u32 hi;  .reg .pred p;  mov.b64 {lo, hi}, %rd148;  shfl.sync.up.b32 lo|p, lo, %r81, %r82, %r83;  shfl.sync.up.b32 hi|p, hi, %r81, %r82, %r83;  mov.b64 r0, {lo, hi};  @p add.u64 r0, r0, %rd148;  mov.u64 %rd151, r0;}
	// end inline asm
	setp.ne.s32 	%p16, %r65, 31;
	@%p16 bra 	$L__BB9_57;
	shl.b32 	%r84, %r27, 3;
	mov.u32 	%r85, _ZZN3cub18CUB_300001_SM_10006detail4scan16DeviceScanKernelINS2_10policy_hubIyyyjN4cuda3std3__44plusIvEEE10Policy1000EN6thrust24THRUST_300001_SM_1000_NS6detail15normal_iteratorINSD_10device_ptrIyEEEESI_NS0_13ScanTileStateIyLb1EEES9_NS1_10InputValueIyPyEEjyLb0EyEEvT0_T1_T2_iT3_T4_T5_E12temp_storage;
	add.s32 	%r86, %r85, %r84;
	st.shared.u64 	[%r86+32], %rd151;
$L__BB9_57:
	sub.s64 	%rd163, %rd151, %rd141;
	bar.sync 	0;
	ld.shared.v2.u64 	{%rd164, %rd165}, [_ZZN3cub18CUB_300001_SM_10006detail4scan16DeviceScanKernelINS2_10policy_hubIyyyjN4cuda3std3__44plusIvEEE10Policy1000EN6thrust24THRUST_300001_SM_1000_NS6detail15normal_iteratorINSD_10device_ptrIyEEEESI_NS0_13ScanTileStateIyLb1EEES9_NS1_10InputValueIyPyEEjyLb0EyEEvT0_T1_T2_iT3_T4_T5_E12temp_storage+32];
	shr.u32 	%r87, %r24, 5;
	add.s64 	%rd166, %rd165, %rd164;
	setp.eq.s32 	%p17, %r87, 2;
	selp.b64 	%rd167, %rd166, %rd164, %p17;
	ld.shared.v2.u64 	{%rd168, %rd169}, [_ZZN3cub18CUB_300001_SM_10006detail4scan16DeviceScanKernelINS2_10policy_hubIyyyjN4cuda3std3__44plusIvEEE10Policy1000EN6thrust24THRUST_300001_SM_1000_NS6detail15normal_iteratorINSD_10device_ptrIyEEEESI_NS0_13ScanTileStateIyLb1EEES9_NS1_10InputValueIyPyEEjyLb0EyEEvT0_T1_T2_iT3_T4_T5_E12temp_storage+48];
	add.s64 	%rd170, %rd166, %rd168;
	setp.eq.s32 	%p18, %r87, 3;
	selp.b64 	%rd171, %rd170, %rd167, %p18;
	add.s64 	%rd172, %rd170, %rd169;
	setp.eq.s32 	%p19, %r87, 4;
	selp.b64 	%rd173, %rd172, %rd171, %p19;
	ld.shared.v2.u64 	{%rd174, %rd175}, [_ZZN3cub18CUB_300001_SM_10006detail4scan16DeviceScanKernelINS2_10policy_hubIyyyjN4cuda3std3__44plusIvEEE10Policy1000EN6thrust24THRUST_300001_SM_1000_NS6detail15normal_iteratorINSD_10device_ptrIyEEEESI_NS0_13ScanTileStateIyLb1EEES9_NS1_10InputValueIyPyEEjyLb0EyEEvT0_T1_T2_iT3_T4_T5_E12temp_storage+64];
	add.s64 	%rd176, %rd172, %rd174;
	setp.eq.s32 	%p20, %r87, 5;
	selp.b64 	%rd177, %rd176, %rd173, %p20;
	add.s64 	%rd178, %rd176, %rd175;
	setp.eq.s32 	%p21, %r87, 6;
	selp.b64 	%rd179, %rd178, %rd177, %p21;
	ld.shared.v2.u64 	{%rd180, %rd181}, [_ZZN3cub18CUB_300001_SM_10006detail4scan16DeviceScanKernelINS2_10policy_hubIyyyjN4cuda3std3__44plusIvEEE10Policy1000EN6thrust24THRUST_300001_SM_1000_NS6detail15normal_iteratorINSD_10device_ptrIyEEEESI_NS0_13ScanTileStateIyLb1EEES9_NS1_10InputValueIyPyEEjyLb0EyEEvT0_T1_T2_iT3_T4_T5_E12temp_storage+80];
	add.s64 	%rd182, %rd178, %rd180;
	setp.eq.s32 	%p22, %r87, 7;
	selp.b64 	%rd183, %rd182, %rd179, %p22;
	add.s64 	%rd184, %rd182, %rd181;
	setp.eq.s32 	%p23, %r87, 8;
	selp.b64 	%rd185, %rd184, %rd183, %p23;
	ld.shared.v2.u64 	{%rd186, %rd187}, [_ZZN3cub18CUB_300001_SM_10006detail4scan16DeviceScanKernelINS2_10policy_hubIyyyjN4cuda3std3__44plusIvEEE10Policy1000EN6thrust24THRUST_300001_SM_1000_NS6detail15normal_iteratorINSD_10device_ptrIyEEEESI_NS0_13ScanTileStateIyLb1EEES9_NS1_10InputValueIyPyEEjyLb0EyEEvT0_T1_T2_iT3_T4_T5_E12temp_storage+96];
	add.s64 	%rd188, %rd184, %rd186;
	setp.eq.s32 	%p24, %r87, 9;
	selp.b64 	%rd189, %rd188, %rd185, %p24;
	add.s64 	%rd190, %rd188, %rd187;
	setp.eq.s32 	%p25, %r87, 10;
	selp.b64 	%rd191, %rd190, %rd189, %p25;
	ld.shared.v2.u64 	{%rd192, %rd193}, [_ZZN3cub18CUB_300001_SM_10006detail4scan16DeviceScanKernelINS2_10policy_hubIyyyjN4cuda3std3__44plusIvEEE10Policy1000EN6thrust24THRUST_300001_SM_1000_NS6detail15normal_iteratorINSD_10device_ptrIyEEEESI_NS0_13ScanTileStateIyLb1EEES9_NS1_10InputValueIyPyEEjyLb0EyEEvT0_T1_T2_iT3_T4_T5_E12temp_storage+112];
	add.s64 	%rd194, %rd190, %rd192;
	setp.eq.s32 	%p26, %r87, 11;
	selp.b64 	%rd195, %rd194, %rd191, %p26;
	add.s64 	%rd196, %rd194, %rd193;
	setp.eq.s32 	%p27, %r87, 12;
	selp.b64 	%rd197, %rd196, %rd195, %p27;
	ld.shared.u64 	%rd198, [_ZZN3cub18CUB_300001_SM_10006detail4scan16DeviceScanKernelINS2_10policy_hubIyyyjN4cuda3std3__44plusIvEEE10Policy1000EN6thrust24THRUST_300001_SM_1000_NS6detail15normal_iteratorINSD_10device_ptrIyEEEESI_NS0_13ScanTileStateIyLb1EEES9_NS1_10InputValueIyPyEEjyLb0EyEEvT0_T1_T2_iT3_T4_T5_E12temp_storage+128];
	add.s64 	%rd92, %rd196, %rd198;
	setp.gt.u32 	%p28, %r24, 31;
	setp.lt.u32 	%p29, %r24, 32;
	setp.eq.s32 	%p30, %r65, 0;
	selp.b64 	%rd199, 0, %rd163, %p30;
	add.s64 	%rd588, %rd197, %rd199;
	selp.b64 	%rd94, %rd163, %rd588, %p29;
	@%p28 bra 	$L__BB9_73;
	setp.ne.s32 	%p31, %r24, 0;
	mul.wide.s32 	%rd200, %r551, 16;
	add.s64 	%rd95, %rd134, %rd200;
	@%p31 bra 	$L__BB9_60;
	st.shared.u64 	[_ZZN3cub18CUB_300001_SM_10006detail4scan16DeviceScanKernelINS2_10policy_hubIyyyjN4cuda3std3__44plusIvEEE10Policy1000EN6thrust24THRUST_300001_SM_1000_NS6detail15normal_iteratorINSD_10device_ptrIyEEEESI_NS0_13ScanTileStateIyLb1EEES9_NS1_10InputValueIyPyEEjyLb0EyEEvT0_T1_T2_iT3_T4_T5_E12temp_storage+24], %rd92;
	add.s64 	%rd201, %rd95, 512;
	mov.b64 	%rd202, 100;
	// begin inline asm
	st.relaxed.gpu.v2.u64 [%rd201], {%rd202, %rd92};
	// end inline asm
$L__BB9_60:
	mov.u32 	%r90, %tid.x;
	not.b32 	%r91, %r90;
	add.s32 	%r92, %r551, %r91;
	mov.b32 	%r88, 710;
	// begin inline asm
	nanosleep.u32 %r88;
	// end inline asm
	mul.wide.s32 	%rd207, %r92, 16;
	add.s64 	%rd208, %rd134, %rd207;
	add.s64 	%rd206, %rd208, 512;
	// begin inline asm
	ld.relaxed.gpu.v2.u64 {%rd586, %rd583}, [%rd206];
	// end inline asm
	mov.b32 	%r559, 386;
$L__BB9_61:
	setp.eq.s64 	%p32, %rd586, 99;
	mov.b32 	%r93, -1;
	vote.sync.any.pred 	%p33, %p32, %r93;
	not.pred 	%p34, %p33;
	@%p34 bra 	$L__BB9_63;
	ld.param.u32 	%r543, [_ZN3cub18CUB_300001_SM_10006detail4scan16DeviceScanKernelINS2_10policy_hubIyyyjN4cuda3std3__44plusIvEEE10Policy1000EN6thrust24THRUST_300001_SM_1000_NS6detail15normal_iteratorINSD_10device_ptrIyEEEESI_NS0_13ScanTileStateIyLb1EEES9_NS1_10InputValueIyPyEEjyLb0EyEEvT0_T1_T2_iT3_T4_T5__param_3];
	shr.u32 	%r32, %r559, 1;
	mul.lo.s32 	%r233, %r551, 16807;
	and.b32  	%r551, %r233, 2147483647;
	sub.s32 	%r234, %r559, %r32;
	add.s32 	%r235, %r234, 1;
	rem.u32 	%r236, %r551, %r235;
	add.s32 	%r232, %r236, %r32;
	// begin inline asm
	nanosleep.u32 %r232;
	// end inline asm
	mov.u32 	%r237, %ctaid.x;
	add.s32 	%r238, %r543, %r237;
	mov.u32 	%r239, %tid.x;
	not.b32 	%r240, %r239;
	add.s32 	%r241, %r238, %r240;
	mul.wide.s32 	%rd256, %r241, 16;
	add.s64 	%rd257, %rd134, %rd256;
	add.s64 	%rd255, %rd257, 512;
	// begin inline asm
	ld.relaxed.gpu.v2.u64 {%rd586, %rd583}, [%rd255];
	// end inline asm
	mov.u32 	%r559, %r32;
	bra.uni 	$L__BB9_61;
$L__BB9_63:
	ld.param.u32 	%r542, [_ZN3cub18CUB_300001_SM_10006detail4scan16DeviceScanKernelINS2_10policy_hubIyyyjN4cuda3std3__44plusIvEEE10Policy1000EN6thrust24THRUST_300001_SM_1000_NS6detail15normal_iteratorINSD_10device_ptrIyEEEESI_NS0_13ScanTileStateIyLb1EEES9_NS1_10InputValueIyPyEEjyLb0EyEEvT0_T1_T2_iT3_T4_T5__param_3];
	mov.u32 	%r147, %ctaid.x;
	add.s32 	%r148, %r542, %r147;
	mov.u32 	%r149, %tid.x;
	not.b32 	%r150, %r149;
	add.s32 	%r562, %r148, %r150;
	setp.eq.s64 	%p35, %rd586, 101;
	mov.b32 	%r145, -1;
	vote.sync.ballot.b32 	%r151, %p35, %r145;
	// begin inline asm
	mov.u32 %r95, %lanemask_ge;
	// end inline asm
	and.b32  	%r152, %r151, %r95;
	or.b32  	%r153, %r152, -2147483648;
	add.s32 	%r154, %r153, -1;
	not.b32 	%r155, %r153;
	and.b32  	%r156, %r155, %r154;
	popc.b32 	%r99, %r156;
	mov.b64 	{%r97, %r102}, %rd583;
	mov.b32 	%r103, 1;
	// begin inline asm
	shfl.sync.down.b32 %r96, %r97, %r103, %r99, %r145;
	// end inline asm
	// begin inline asm
	shfl.sync.down.b32 %r101, %r102, %r103, %r99, %r145;
	// end inline asm
	mov.b64 	%rd209, {%r96, %r101};
	setp.lt.s32 	%p37, %r65, %r99;
	selp.b64 	%rd210, %rd209, 0, %p37;
	add.s64 	%rd211, %rd210, %rd583;
	mov.b64 	{%r107, %r112}, %rd211;
	mov.b32 	%r113, 2;
	// begin inline asm
	shfl.sync.down.b32 %r106, %r107, %r113, %r99, %r145;
	// end inline asm
	// begin inline asm
	shfl.sync.down.b32 %r111, %r112, %r113, %r99, %r145;
	// end inline asm
	mov.b64 	%rd212, {%r106, %r111};
	add.s32 	%r157, %r65, 2;
	setp.gt.s32 	%p38, %r157, %r99;
	selp.b64 	%rd213, 0, %rd212, %p38;
	add.s64 	%rd214, %rd213, %rd211;
	mov.b64 	{%r117, %r122}, %rd214;
	mov.b32 	%r123, 4;
	// begin inline asm
	shfl.sync.down.b32 %r116, %r117, %r123, %r99, %r145;
	// end inline asm
	// begin inline asm
	shfl.sync.down.b32 %r121, %r122, %r123, %r99, %r145;
	// end inline asm
	mov.b64 	%rd215, {%r116, %r121};
	add.s32 	%r158, %r65, 4;
	setp.gt.s32 	%p39, %r158, %r99;
	selp.b64 	%rd216, 0, %rd215, %p39;
	add.s64 	%rd217, %rd216, %rd214;
	mov.b64 	{%r127, %r132}, %rd217;
	mov.b32 	%r133, 8;
	// begin inline asm
	shfl.sync.down.b32 %r126, %r127, %r133, %r99, %r145;
	// end inline asm
	// begin inline asm
	shfl.sync.down.b32 %r131, %r132, %r133, %r99, %r145;
	// end inline asm
	mov.b64 	%rd218, {%r126, %r131};
	add.s32 	%r159, %r65, 8;
	setp.gt.s32 	%p40, %r159, %r99;
	selp.b64 	%rd219, 0, %rd218, %p40;
	add.s64 	%rd220, %rd219, %rd217;
	mov.b64 	{%r137, %r142}, %rd220;
	mov.b32 	%r143, 16;
	// begin inline asm
	shfl.sync.down.b32 %r136, %r137, %r143, %r99, %r145;
	// end inline asm
	// begin inline asm
	shfl.sync.down.b32 %r141, %r142, %r143, %r99, %r145;
	// end inline asm
	mov.b64 	%rd221, {%r136, %r141};
	add.s32 	%r160, %r65, 16;
	setp.gt.s32 	%p41, %r160, %r99;
	selp.b64 	%rd222, 0, %rd221, %p41;
	add.s64 	%rd584, %rd222, %rd220;
	add.s64 	%rd105, %rd134, 512;
	mov.b32 	%r561, 386;
$L__BB9_64:
	setp.ne.s64 	%p42, %rd586, 101;
	mov.b32 	%r161, -1;
	vote.sync.all.pred 	%p43, %p42, %r161;
	not.pred 	%p44, %p43;
	@%p44 bra 	$L__BB9_69;
	shr.u32 	%r561, %r561, 1;
	mul.wide.s32 	%rd231, %r562, 16;
	add.s64 	%rd232, %rd105, %rd231;
	add.s64 	%rd230, %rd232, -512;
	// begin inline asm
	ld.relaxed.gpu.v2.u64 {%rd586, %rd587}, [%rd230];
	// end inline asm
	mov.u32 	%r564, %r561;
$L__BB9_66:
	setp.eq.s64 	%p48, %rd586, 99;
	mov.b32 	%r165, -1;
	vote.sync.any.pred 	%p49, %p48, %r165;
	not.pred 	%p50, %p49;
	@%p50 bra 	$L__BB9_68;
	shr.u32 	%r42, %r564, 1;
	mul.lo.s32 	%r228, %r551, 16807;
	and.b32  	%r551, %r228, 2147483647;
	sub.s32 	%r229, %r564, %r42;
	add.s32 	%r230, %r229, 1;
	rem.u32 	%r231, %r551, %r230;
	add.s32 	%r227, %r231, %r42;
	// begin inline asm
	nanosleep.u32 %r227;
	// end inline asm
	mul.wide.s32 	%rd251, %r562, 16;
	add.s64 	%rd252, %rd105, %rd251;
	add.s64 	%rd250, %rd252, -512;
	// begin inline asm
	ld.relaxed.gpu.v2.u64 {%rd586, %rd587}, [%rd250];
	// end inline asm
	mov.u32 	%r564, %r42;
	bra.uni 	$L__BB9_66;
$L__BB9_68:
	setp.eq.s64 	%p51, %rd586, 101;
	mov.b32 	%r216, -1;
	vote.sync.ballot.b32 	%r217, %p51, %r216;
	and.b32  	%r218, %r217, %r95;
	or.b32  	%r219, %r218, -2147483648;
	add.s32 	%r220, %r219, -1;
	not.b32 	%r221, %r219;
	and.b32  	%r222, %r221, %r220;
	popc.b32 	%r170, %r222;
	mov.b64 	{%r168, %r173}, %rd587;
	mov.b32 	%r174, 1;
	// begin inline asm
	shfl.sync.down.b32 %r167, %r168, %r174, %r170, %r216;
	// end inline asm
	// begin inline asm
	shfl.sync.down.b32 %r172, %r173, %r174, %r170, %r216;
	// end inline asm
	mov.b64 	%rd233, {%r167, %r172};
	setp.lt.s32 	%p53, %r65, %r170;
	selp.b64 	%rd234, %rd233, 0, %p53;
	add.s64 	%rd235, %rd234, %rd587;
	mov.b64 	{%r178, %r183}, %rd235;
	mov.b32 	%r184, 2;
	// begin inline asm
	shfl.sync.down.b32 %r177, %r178, %r184, %r170, %r216;
	// end inline asm
	// begin inline asm
	shfl.sync.down.b32 %r182, %r183, %r184, %r170, %r216;
	// end inline asm
	mov.b64 	%rd236, {%r177, %r182};
	add.s32 	%r223, %r65, 2;
	setp.gt.s32 	%p54, %r223, %r170;
	selp.b64 	%rd237, 0, %rd236, %p54;
	add.s64 	%rd238, %rd235, %rd237;
	mov.b64 	{%r188, %r193}, %rd238;
	mov.b32 	%r194, 4;
	// begin inline asm
	shfl.sync.down.b32 %r187, %r188, %r194, %r170, %r216;
	// end inline asm
	// begin inline asm
	shfl.sync.down.b32 %r192, %r193, %r194, %r170, %r216;
	// end inline asm
	mov.b64 	%rd239, {%r187, %r192};
	add.s32 	%r224, %r65, 4;
	setp.gt.s32 	%p55, %r224, %r170;
	selp.b64 	%rd240, 0, %rd239, %p55;
	add.s64 	%rd241, %rd240, %rd238;
	mov.b64 	{%r198, %r203}, %rd241;
	mov.b32 	%r204, 8;
	// begin inline asm
	shfl.sync.down.b32 %r197, %r198, %r204, %r170, %r216;
	// end inline asm
	// begin inline asm
	shfl.sync.down.b32 %r202, %r203, %r204, %r170, %r216;
	// end inline asm
	mov.b64 	%rd242, {%r197, %r202};
	add.s32 	%r225, %r65, 8;
	setp.gt.s32 	%p56, %r225, %r170;
	selp.b64 	%rd243, 0, %rd242, %p56;
	add.s64 	%rd244, %rd243, %rd241;
	mov.b64 	{%r208, %r213}, %rd244;
	mov.b32 	%r214, 16;
	// begin inline asm
	shfl.sync.down.b32 %r207, %r208, %r214, %r170, %r216;
	// end inline asm
	// begin inline asm
	shfl.sync.down.b32 %r212, %r213, %r214, %r170, %r216;
	// end inline asm
	mov.b64 	%rd245, {%r207, %r212};
	add.s32 	%r226, %r65, 16;
	setp.gt.s32 	%p57, %r226, %r170;
	selp.b64 	%rd246, 0, %rd245, %p57;
	add.s64 	%rd247, %rd244, %rd584;
	add.s64 	%rd584, %rd247, %rd246;
	add.s32 	%r562, %r562, -32;
	bra.uni 	$L__BB9_64;
$L__BB9_69:
	mov.u32 	%r163, %tid.x;
	setp.ne.s32 	%p45, %r163, 0;
	@%p45 bra 	$L__BB9_71;
	add.s64 	%rd225, %rd584, %rd92;
	add.s64 	%rd223, %rd95, 512;
	mov.b64 	%rd224, 101;
	// begin inline asm
	st.relaxed.gpu.v2.u64 [%rd223], {%rd224, %rd225};
	// end inline asm
	st.shared.u64 	[_ZZN3cub18CUB_300001_SM_10006detail4scan16DeviceScanKernelINS2_10policy_hubIyyyjN4cuda3std3__44plusIvEEE10Policy1000EN6thrust24THRUST_300001_SM_1000_NS6detail15normal_iteratorINSD_10device_ptrIyEEEESI_NS0_13ScanTileStateIyLb1EEES9_NS1_10InputValueIyPyEEjyLb0EyEEvT0_T1_T2_iT3_T4_T5_E12temp_storage+8], %rd584;
	st.shared.u64 	[_ZZN3cub18CUB_300001_SM_10006detail4scan16DeviceScanKernelINS2_10policy_hubIyyyjN4cuda3std3__44plusIvEEE10Policy1000EN6thrust24THRUST_300001_SM_1000_NS6detail15normal_iteratorINSD_10device_ptrIyEEEESI_NS0_13ScanTileStateIyLb1EEES9_NS1_10InputValueIyPyEEjyLb0EyEEvT0_T1_T2_iT3_T4_T5_E12temp_storage+16], %rd225;
$L__BB9_71:
	setp.ne.s32 	%p46, %r65, 0;
	mov.u64 	%rd588, %rd94;
	@%p46 bra 	$L__BB9_73;
	st.shared.u64 	[_ZZN3cub18CUB_300001_SM_10006detail4scan16DeviceScanKernelINS2_10policy_hubIyyyjN4cuda3std3__44plusIvEEE10Policy1000EN6thrust24THRUST_300001_SM_1000_NS6detail15normal_iteratorINSD_10device_ptrIyEEEESI_NS0_13ScanTileStateIyLb1EEES9_NS1_10InputValueIyPyEEjyLb0EyEEvT0_T1_T2_iT3_T4_T5_E12temp_storage+152], %rd584;
	mov.u64 	%rd588, %rd584;
$L__BB9_73:
	bar.sync 	0;
	mov.u32 	%r164, %tid.x;
	setp.eq.s32 	%p47, %r164, 0;
	ld.shared.u64 	%rd226, [_ZZN3cub18CUB_300001_SM_10006detail4scan16DeviceScanKernelINS2_10policy_hubIyyyjN4cuda3std3__44plusIvEEE10Policy1000EN6thrust24THRUST_300001_SM_1000_NS6detail15normal_iteratorINSD_10device_ptrIyEEEESI_NS0_13ScanTileStateIyLb1EEES9_NS1_10InputValueIyPyEEjyLb0EyEEvT0_T1_T2_iT3_T4_T5_E12temp_storage+152];
	selp.b64 	%rd227, 0, %rd226, %p47;
	add.s64 	%rd589, %rd227, %rd588;
$L__BB9_74:
	add.s64 	%rd320, %rd589, %rd76;
	add.s64 	%rd321, %rd77, %rd320;
	add.s64 	%rd322, %rd78, %rd321;
	add.s64 	%rd323, %rd79, %rd322;
	add.s64 	%rd324, %rd80, %rd323;
	add.s64 	%rd325, %rd81, %rd324;
	add.s64 	%rd326, %rd82, %rd325;
	add.s64 	%rd327, %rd83, %rd326;
	add.s64 	%rd328, %rd84, %rd327;
	add.s64 	%rd329, %rd85, %rd328;
	bar.sync 	0;
	st.shared.u64 	[%r29], %rd589;
	st.shared.u64 	[%r29+8], %rd320;
	st.shared.u64 	[%r29+16], %rd321;
	st.shared.u64 	[%r29+24], %rd322;
	st.shared.u64 	[%r29+32], %rd323;
	st.shared.u64 	[%r29+40], %rd324;
	st.shared.u64 	[%r29+48], %rd325;
	st.shared.u64 	[%r29+56], %rd326;
	st.shared.u64 	[%r29+64], %rd327;
	st.shared.u64 	[%r29+72], %rd328;
	st.shared.u64 	[%r29+80], %rd329;
	bar.warp.sync 	-1;
	ld.shared.u64 	%rd120, [%r28];
	ld.shared.u64 	%rd121, [%r28+256];
	ld.shared.u64 	%rd122, [%r28+512];
	ld.shared.u64 	%rd123, [%r28+768];
	ld.shared.u64 	%rd124, [%r28+1024];
	ld.shared.u64 	%rd125, [%r28+1280];
	ld.shared.u64 	%rd126, [%r28+1536];
	ld.shared.u64 	%rd127, [%r28+1792];
	ld.shared.u64 	%rd128, [%r28+2048];
	ld.shared.u64 	%rd129, [%r28+2304];
	ld.shared.u64 	%rd130, [%r28+2560];
	mov.u32 	%r262, %tid.x;
	setp.ne.s32 	%p72, %r262, 0;
	@%p72 bra 	$L__BB9_76;
	ld.param.u32 	%r550, [_ZN3cub18CUB_300001_SM_10006detail4scan16DeviceScanKernelINS2_10policy_hubIyyyjN4cuda3std3__44plusIvEEE10Policy1000EN6thrust24THRUST_300001_SM_1000_NS6detail15normal_iteratorINSD_10device_ptrIyEEEESI_NS0_13ScanTileStateIyLb1EEES9_NS1_10InputValueIyPyEEjyLb0EyEEvT0_T1_T2_iT3_T4_T5__param_6];
	ld.param.u32 	%r544, [_ZN3cub18CUB_300001_SM_10006detail4scan16DeviceScanKernelINS2_10policy_hubIyyyjN4cuda3std3__44plusIvEEE10Policy1000EN6thrust24THRUST_300001_SM_1000_NS6detail15normal_iteratorINSD_10device_ptrIyEEEESI_NS0_13ScanTileStateIyLb1EEES9_NS1_10InputValueIyPyEEjyLb0EyEEvT0_T1_T2_iT3_T4_T5__param_3];
	mov.u32 	%r263, %ctaid.x;
	add.s32 	%r264, %r544, %r263;
	mul.lo.s32 	%r265, %r264, 4576;
	sub.s32 	%r266, %r550, %r265;
	st.volatile.shared.u32 	[_ZZN3cub18CUB_300001_SM_10006detail4scan16DeviceScanKernelINS2_10policy_hubIyyyjN4cuda3std3__44plusIvEEE10Policy1000EN6thrust24THRUST_300001_SM_1000_NS6detail15normal_iteratorINSD_10device_ptrIyEEEESI_NS0_13ScanTileStateIyLb1EEES9_NS1_10InputValueIyPyEEjyLb0EyEEvT0_T1_T2_iT3_T4_T5_E12temp_storage+36608], %r266;
$L__BB9_76:
	ld.param.u32 	%r545, [_ZN3cub18CUB_300001_SM_10006detail4scan16DeviceScanKernelINS2_10policy_hubIyyyjN4cuda3std3__44plusIvEEE10Policy1000EN6thrust24THRUST_300001_SM_1000_NS6detail15normal_iteratorINSD_10device_ptrIyEEEESI_NS0_13ScanTileStateIyLb1EEES9_NS1_10InputValueIyPyEEjyLb0EyEEvT0_T1_T2_iT3_T4_T5__param_3];
	bar.sync 	0;
	ld.volatile.shared.u32 	%r45, [_ZZN3cub18CUB_300001_SM_10006detail4scan16DeviceScanKernelINS2_10policy_hubIyyyjN4cuda3std3__44plusIvEEE10Policy1000EN6thrust24THRUST_300001_SM_1000_NS6detail15normal_iteratorINSD_10device_ptrIyEEEESI_NS0_13ScanTileStateIyLb1EEES9_NS1_10InputValueIyPyEEjyLb0EyEEvT0_T1_T2_iT3_T4_T5_E12temp_storage+36608];
	mov.u32 	%r267, %tid.x;
	and.b32  	%r268, %r267, 992;
	mul.lo.s32 	%r269, %r268, 11;
	and.b32  	%r270, %r267, 31;
	or.b32  	%r271, %r269, %r270;
	cvt.u64.u32 	%rd330, %r271;
	mov.u32 	%r272, %ctaid.x;
	add.s32 	%r273, %r545, %r272;
	mul.lo.s32 	%r274, %r273, 4576;
	cvt.u64.u32 	%rd331, %r274;
	add.s64 	%rd332, %rd330, %rd331;
	setp.ge.s32 	%p73, %r271, %r45;
	shl.b64 	%rd333, %rd332, 3;
	add.s64 	%rd131, %rd6, %rd333;
	@%p73 bra 	$L__BB9_78;
	st.global.u64 	[%rd131], %rd120;
$L__BB9_78:
	add.s32 	%r280, %r271, 32;
	setp.ge.s32 	%p74, %r280, %r45;
	@%p74 bra 	$L__BB9_80;
	st.global.u64 	[%rd131+256], %rd121;
$L__BB9_80:
	add.s32 	%r286, %r271, 64;
	setp.ge.s32 	%p75, %r286, %r45;
	@%p75 bra 	$L__BB9_82;
	st.global.u64 	[%rd131+512], %rd122;
$L__BB9_82:
	add.s32 	%r292, %r271, 96;
	setp.ge.s32 	%p76, %r292, %r45;
	@%p76 bra 	$L__BB9_84;
	st.global.u64 	[%rd131+768], %rd123;
$L__BB9_84:
	add.s32 	%r298, %r271, 128;
	setp.ge.s32 	%p77, %r298, %r45;
	@%p77 bra 	$L__BB9_86;
	st.global.u64 	[%rd131+1024], %rd124;
$L__BB9_86:
	add.s32 	%r304, %r271, 160;
	setp.ge.s32 	%p78, %r304, %r45;
	@%p78 bra 	$L__BB9_88;
	st.global.u64 	[%rd131+1280], %rd125;
$L__BB9_88:
	add.s32 	%r310, %r271, 192;
	setp.ge.s32 	%p79, %r310, %r45;
	@%p79 bra 	$L__BB9_90;
	st.global.u64 	[%rd131+1536], %rd126;
$L__BB9_90:
	add.s32 	%r316, %r271, 224;
	setp.ge.s32 	%p80, %r316, %r45;
	@%p80 bra 	$L__BB9_92;
	st.global.u64 	[%rd131+1792], %rd127;
$L__BB9_92:
	add.s32 	%r322, %r271, 256;
	setp.ge.s32 	%p81, %r322, %r45;
	@%p81 bra 	$L__BB9_94;
	st.global.u64 	[%rd131+2048], %rd128;
$L__BB9_94:
	add.s32 	%r328, %r271, 288;
	setp.ge.s32 	%p82, %r328, %r45;
	@%p82 bra 	$L__BB9_96;
	st.global.u64 	[%rd131+2304], %rd129;
$L__BB9_96:
	add.s32 	%r334, %r271, 320;
	setp.ge.s32 	%p83, %r334, %r45;
	@%p83 bra 	$L__BB9_98;
	st.global.u64 	[%rd131+2560], %rd130;
$L__BB9_98:
	ret;

}
	// .globl	_ZN3cub18CUB_300001_SM_10006detail4scan16DeviceScanKernelINS2_10policy_hubIyyymN4cuda3std3__44plusIvEEE10Policy1000EN6thrust24THRUST_300001_SM_1000_NS6detail15normal_iteratorINSD_10device_ptrIyEEEESI_NS0_13ScanTileStateIyLb1EEES9_NS1_10InputValueIyPyEEmyLb0EyEEvT0_T1_T2_iT3_T4_T5_
.visible .entry _ZN3cub18CUB_300001_SM_10006detail4scan16DeviceScanKernelINS2_10policy_hubIyyymN4cuda3std3__44plusIvEEE10Policy1000EN6thrust24THRUST_300001_SM_1000_NS6detail15normal_iteratorINSD_10device_ptrIyEEEESI_NS0_13ScanTileStateIyLb1EEES9_NS1_10InputValueIyPyEEmyLb0EyEEvT0_T1_T2_iT3_T4_T5_(
	.param .align 8 .b8 _ZN3cub18CUB_300001_SM_10006detail4scan16DeviceScanKernelINS2_10policy_hubIyyymN4cuda3std3__44plusIvEEE10Policy1000EN6thrust24THRUST_300001_SM_1000_NS6detail15normal_iteratorINSD_10device_ptrIyEEEESI_NS0_13ScanTileStateIyLb1EEES9_NS1_10InputValueIyPyEEmyLb0EyEEvT0_T1_T2_iT3_T4_T5__param_0[8],
	.param .align 8 .b8 _ZN3cub18CUB_300001_SM_10006detail4scan16DeviceScanKernelINS2_10policy_hubIyyymN4cuda3std3__44plusIvEEE10Policy1000EN6thrust24THRUST_300001_SM_1000_NS6detail15normal_iteratorINSD_10device_ptrIyEEEESI_NS0_13ScanTileStateIyLb1EEES9_NS1_10InputValueIyPyEEmyLb0EyEEvT0_T1_T2_iT3_T4_T5__param_1[8],
	.param .align 8 .b8 _ZN3cub18CUB_300001_SM_10006detail4scan16DeviceScanKernelINS2_10policy_hubIyyymN4cuda3std3__44plusIvEEE10Policy1000EN6thrust24THRUST_300001_SM_1000_NS6detail15normal_iteratorINSD_10device_ptrIyEEEESI_NS0_13ScanTileStateIyLb1EEES9_NS1_10InputValueIyPyEEmyLb0EyEEvT0_T1_T2_iT3_T4_T5__param_2[8],
	.param .u32 _ZN3cub18CUB_300001_SM_10006detail4scan16DeviceScanKernelINS2_10policy_hubIyyymN4cuda3std3__44plusIvEEE10Policy1000EN6thrust24THRUST_300001_SM_1000_NS6detail15normal_iteratorINSD_10device_ptrIyEEEESI_NS0_13ScanTileStateIyLb1EEES9_NS1_10InputValueIyPyEEmyLb0EyEEvT0_T1_T2_iT3_T4_T5__param_3,
	.param .align 1 .b8 _ZN3cub18CUB_300001_SM_10006detail4scan16DeviceScanKernelINS2_10policy_hubIyyymN4cuda3std3__44plusIvEEE10Policy1000EN6thrust24THRUST_300001_SM_1000_NS6detail15normal_iteratorINSD_10device_ptrIyEEEESI_NS0_13ScanTileStateIyLb1EEES9_NS1_10InputValueIyPyEEmyLb0EyEEvT0_T1_T2_iT3_T4_T5__param_4[1],
	.param .align 8 .b8 _ZN3cub18CUB_300001_SM_10006detail4scan16DeviceScanKernelINS2_10policy_hubIyyymN4cuda3std3__44plusIvEEE10Policy1000EN6thrust24THRUST_300001_SM_1000_NS6detail15normal_iteratorINSD_10device_ptrIyEEEESI_NS0_13ScanTileStateIyLb1EEES9_NS1_10InputValueIyPyEEmyLb0EyEEvT0_T1_T2_iT3_T4_T5__param_5[16],
	.param .u64 _ZN3cub18CUB_300001_SM_10006detail4scan16DeviceScanKernelINS2_10policy_hubIyyymN4cuda3std3__44plusIvEEE10Policy1000EN6thrust24THRUST_300001_SM_1000_NS6detail15normal_iteratorINSD_10device_ptrIyEEEESI_NS0_13ScanTileStateIyLb1EEES9_NS1_10InputValueIyPyEEmyLb0EyEEvT0_T1_T2_iT3_T4_T5__param_6
)
.maxntid 320
{
	.reg .pred 	%p<130>;
	.reg .b16 	%rs<3>;
	.reg .b32 	%r<400>;
	.reg .b64 	%rd<556>;
	// demoted variable
	.shared .align 16 .b8 _ZZN3cub18CUB_300001_SM_10006detail4scan16DeviceScanKernelINS2_10policy_hubIyyymN4cuda3std3__44plusIvEEE10Policy1000EN6thrust24THRUST_300001_SM_1000_NS6detail15normal_iteratorINSD_10device_ptrIyEEEESI_NS0_13ScanTileStateIyLb1EEES9_NS1_10InputValueIyPyEEmyLb0EyEEvT0_T1_T2_iT3_T4_T5_E12temp_storage[28176];
	ld.param.u32 	%r47, [_ZN3cub18CUB_300001_SM_10006detail4scan16DeviceScanKernelINS2_10policy_hubIyyymN4cuda3std3__44plusIvEEE10Policy1000EN6thrust24THRUST_300001_SM_1000_NS6detail15normal_iteratorINSD_10device_ptrIyEEEESI_NS0_13ScanTileStateIyLb1EEES9_NS1_10InputValueIyPyEEmyLb0EyEEvT0_T1_T2_iT3_T4_T5__param_5];
	bfe.u32 	%r48, %r47, 0, 8;
	cvt.u16.u32 	%rs1, %r48;
	and.b16  	%rs2, %rs1, 255;
	ld.param.u64 	%rd149, [_ZN3cub18CUB_300001_SM_10006detail4scan16DeviceScanKernelINS2_10policy_hubIyyymN4cuda3std3__44plusIvEEE10Policy1000EN6thrust24THRUST_300001_SM_1000_NS6detail15normal_iteratorINSD_10device_ptrIyEEEESI_NS0_13ScanTileStateIyLb1EEES9_NS1_10InputValueIyPyEEmyLb0EyEEvT0_T1_T2_iT3_T4_T5__param_2];
	ld.param.u64 	%rd148, [_ZN3cub18CUB_300001_SM_10006detail4scan16DeviceScanKernelINS2_10policy_hubIyyymN4cuda3std3__44plusIvEEE10Policy1000EN6thrust24THRUST_300001_SM_1000_NS6detail15normal_iteratorINSD_10device_ptrIyEEEESI_NS0_13ScanTileStateIyLb1EEES9_NS1_10InputValueIyPyEEmyLb0EyEEvT0_T1_T2_iT3_T4_T5__param_1];
	ld.param.u64 	%rd147, [_ZN3cub18CUB_300001_SM_10006detail4scan16DeviceScanKernelINS2_10policy_hubIyyymN4cuda3std3__44plusIvEEE10Policy1000EN6thrust24THRUST_300001_SM_1000_NS6detail15normal_iteratorINSD_10device_ptrIyEEEESI_NS0_13ScanTileStateIyLb1EEES9_NS1_10InputValueIyPyEEmyLb0EyEEvT0_T1_T2_iT3_T4_T5__param_0];
	ld.param.u64 	%rd524, [_ZN3cub18CUB_300001_SM_10006detail4scan16DeviceScanKernelINS2_10policy_hubIyyymN4cuda3std3__44plusIvEEE10Policy1000EN6thrust24THRUST_300001_SM_1000_NS6detail15normal_iteratorINSD_10device_ptrIyEEEESI_NS0_13ScanTileStateIyLb1EEES9_NS1_10InputValueIyPyEEmyLb0EyEEvT0_T1_T2_iT3_T4_T5__param_5+8];
	ld.param.u32 	%r46, [_ZN3cub18CUB_300001_SM_10006detail4scan16DeviceScanKernelINS2_10policy_hubIyyymN4cuda3std3__44plusIvEEE10Policy1000EN6thrust24THRUST_300001_SM_1000_NS6detail15normal_iteratorINSD_10device_ptrIyEEEESI_NS0_13ScanTileStateIyLb1EEES9_NS1_10InputValueIyPyEEmyLb0EyEEvT0_T1_T2_iT3_T4_T5__param_3];
	ld.param.u64 	%rd150, [_ZN3cub18CUB_300001_SM_10006detail4scan16DeviceScanKernelINS2_10policy_hubIyyymN4cuda3std3__44plusIvEEE10Policy1000EN6thrust24THRUST_300001_SM_1000_NS6detail15normal_iteratorINSD_10device_ptrIyEEEESI_NS0_13ScanTileStateIyLb1EEES9_NS1_10InputValueIyPyEEmyLb0EyEEvT0_T1_T2_iT3_T4_T5__param_6];
	setp.eq.s16 	%p1, %rs2, 0;
	@%p1 bra 	$L__BB10_2;
	cvta.to.global.u64 	%rd151, %rd524;
	ld.global.u64 	%rd524, [%rd151];
$L__BB10_2:
	cvta.to.global.u64 	%rd5, %rd147;
	cvta.to.global.u64 	%rd6, %rd148;
	mov.u32 	%r49, %ctaid.x;
	add.s32 	%r1, %r46, %r49;
	mul.wide.s32 	%rd7, %r1, 3520;
	sub.s64 	%rd8, %rd150, %rd7;
	setp.lt.u64 	%p2, %rd8, 3521;
	@%p2 bra 	$L__BB10_30;
	mov.u32 	%r2, %tid.x;
	and.b32  	%r226, %r2, 31;
	and.b32  	%r227, %r2, 992;
	mul.lo.s32 	%r228, %r227, 11;
	or.b32  	%r229, %r228, %r226;
	cvt.u64.u32 	%rd325, %r229;
	add.s64 	%rd9, %rd7, %rd325;
	shl.b64 	%rd326, %rd9, 3;
	add.s64 	%rd327, %rd5, %rd326;
	ld.global.u64 	%rd328, [%rd327];
	ld.global.u64 	%rd329, [%rd327+256];
	ld.global.u64 	%rd330, [%rd327+512];
	ld.global.u64 	%rd331, [%rd327+768];
	ld.global.u64 	%rd332, [%rd327+1024];
	ld.global.u64 	%rd333, [%rd327+1280];
	ld.global.u64 	%rd334, [%rd327+1536];
	ld.global.u64 	%rd335, [%rd327+1792];
	ld.global.u64 	%rd336, [%rd327+2048];
	ld.global.u64 	%rd337, [%rd327+2304];
	ld.global.u64 	%rd338, [%rd327+2560];
	// begin inline asm
	mov.u32 %r225, %laneid;
	// end inline asm
	shr.u32 	%r4, %r2, 5;
	mad.lo.s32 	%r230, %r4, 352, %r225;
	shl.b32 	%r231, %r230, 3;
	mov.u32 	%r232, _ZZN3cub18CUB_300001_SM_10006detail4scan16DeviceScanKernelINS2_10policy_hubIyyymN4cuda3std3__44plusIvEEE10Policy1000EN6thrust24THRUST_300001_SM_1000_NS6detail15normal_iteratorINSD_10device_ptrIyEEEESI_NS0_13ScanTileStateIyLb1EEES9_NS1_10InputValueIyPyEEmyLb0EyEEvT0_T1_T2_iT3_T4_T5_E12temp_storage;
	add.s32 	%r5, %r232, %r231;
	st.shared.u64 	[%r5], %rd328;
	st.shared.u64 	[%r5+256], %rd329;
	st.shared.u64 	[%r5+512], %rd330;
	st.shared.u64 	[%r5+768], %rd331;
	st.shared.u64 	[%r5+1024], %rd332;
	st.shared.u64 	[%r5+1280], %rd333;
	st.shared.u64 	[%r5+1536], %rd334;
	st.shared.u64 	[%r5+1792], %rd335;
	st.shared.u64 	[%r5+2048], %rd336;
	st.shared.u64 	[%r5+2304], %rd337;
	st.shared.u64 	[%r5+2560], %rd338;
	bar.warp.sync 	-1;
	mad.lo.s32 	%r6, %r225, 80, %r5;
	ld.shared.u64 	%rd10, [%r6];
	ld.shared.u64 	%rd11, [%r6+8];
	ld.shared.u64 	%rd12, [%r6+16];
	ld.shared.u64 	%rd13, [%r6+24];
	ld.shared.u64 	%rd14, [%r6+32];
	ld.shared.u64 	%rd15, [%r6+40];
	ld.shared.u64 	%rd16, [%r6+48];
	ld.shared.u64 	%rd17, [%r6+56];
	ld.shared.u64 	%rd18, [%r6+64];
	ld.shared.u64 	%rd19, [%r6+72];
	ld.shared.u64 	%rd20, [%r6+80];
	bar.sync 	0;
	setp.ne.s32 	%p78, %r1, 0;
	@%p78 bra 	$L__BB10_8;
	add.s64 	%rd459, %rd11, %rd10;
	add.s64 	%rd460, %rd12, %rd459;
	add.s64 	%rd461, %rd13, %rd460;
	add.s64 	%rd462, %rd14, %rd461;
	add.s64 	%rd463, %rd15, %rd462;
	add.s64 	%rd464, %rd16, %rd463;
	add.s64 	%rd465, %rd17, %rd464;
	add.s64 	%rd466, %rd18, %rd465;
	add.s64 	%rd467, %rd19, %rd466;
	add.s64 	%rd446, %rd20, %rd467;
	mov.b32 	%r376, 1;
	mov.b32 	%r389, 0;
	mov.b32 	%r390, -1;
	// begin inline asm
	{  .reg .u64 r0;  .reg .u32 lo;  .reg .u32 hi;  .reg .pred p;  mov.b64 {lo, hi}, %rd446;  shfl.sync.up.b32 lo|p, lo, %r376, %r389, %r390;  shfl.sync.up.b32 hi|p, hi, %r376, %r389, %r390;  mov.b64 r0, {lo, hi};  @p add.u64 r0, r0, %rd446;  mov.u64 %rd444, r0;}
	// end inline asm
	mov.b32 	%r379, 2;
	// begin inline asm
	{  .reg .u64 r0;  .reg .u32 lo;  .reg .u32 hi;  .reg .pred p;  mov.b64 {lo, hi}, %rd444;  shfl.sync.up.b32 lo|p, lo, %r379, %r389, %r390;  shfl.sync.up.b32 hi|p, hi, %r379, %r389, %r390;  mov.b64 r0, {lo, hi};  @p add.u64 r0, r0, %rd444;  mov.u64 %rd447, r0;}
	// end inline asm
	mov.b32 	%r382, 4;
	// begin inline asm
	{  .reg .u64 r0;  .reg .u32 lo;  .reg .u32 hi;  .reg .pred p;  mov.b64 {lo, hi}, %rd447;  shfl.sync.up.b32 lo|p, lo, %r382, %r389, %r390;  shfl.sync.up.b32 hi|p, hi, %r382, %r389, %r390;  mov.b64 r0, {lo, hi};  @p add.u64 r0, r0, %rd447;  mov.u64 %rd450, r0;}
	// end inline asm
	mov.b32 	%r385, 8;
	// begin inline asm
	{  .reg .u64 r0;  .reg .u32 lo;  .reg .u32 hi;  .reg .pred p;  mov.b64 {lo, hi}, %rd450;  shfl.sync.up.b32 lo|p, lo, %r385, %r389, %r390;  shfl.sync.up.b32 hi|p, hi, %r385, %r389, %r390;  mov.b64 r0, {lo, hi};  @p add.u64 r0, r0, %rd450;  mov.u64 %rd453, r0;}
	// end inline asm
	mov.b32 	%r388, 16;
	// begin inline asm
	{  .reg .u64 r0;  .reg .u32 lo;  .reg .u32 hi;  .reg .pred p;  mov.b64 {lo, hi}, %rd453;  shfl.sync.up.b32 lo|p, lo, %r388, %r389, %r390;  shfl.sync.up.b32 hi|p, hi, %r388, %r389, %r390;  mov.b64 r0, {lo, hi};  @p add.u64 r0, r0, %rd453;  mov.u64 %rd456, r0;}
	// end inline asm
	setp.ne.s32 	%p118, %r225, 31;
	@%p118 bra 	$L__BB10_6;
	shl.b32 	%r391, %r4, 3;
	add.s32 	%r393, %r232, %r391;
	st.shared.u64 	[%r393+32], %rd456;
$L__BB10_6:
	bar.sync 	0;
	ld.shared.v2.u64 	{%rd468, %rd469}, [_ZZN3cub18CUB_300001_SM_10006detail4scan16DeviceScanKernelINS2_10policy_hubIyyymN4cuda3std3__44plusIvEEE10Policy1000EN6thrust24THRUST_300001_SM_1000_NS6detail15normal_iteratorINSD_10device_ptrIyEEEESI_NS0_13ScanTileStateIyLb1EEES9_NS1_10InputValueIyPyEEmyLb0EyEEvT0_T1_T2_iT3_T4_T5_E12temp_storage+32];
	add.s64 	%rd470, %rd469, %rd468;
	setp.eq.s32 	%p119, %r4, 2;
	selp.b64 	%rd471, %rd470, %rd468, %p119;
	ld.shared.v2.u64 	{%rd472, %rd473}, [_ZZN3cub18CUB_300001_SM_10006detail4scan16DeviceScanKernelINS2_10policy_hubIyyymN4cuda3std3__44plusIvEEE10Policy1000EN6thrust24THRUST_300001_SM_1000_NS6detail15normal_iteratorINSD_10device_ptrIyEEEESI_NS0_13ScanTileStateIyLb1EEES9_NS1_10InputValueIyPyEEmyLb0EyEEvT0_T1_T2_iT3_T4_T5_E12temp_storage+48];
	add.s64 	%rd474, %rd470, %rd472;
	setp.eq.s32 	%p120, %r4, 3;
	selp.b64 	%rd475, %rd474, %rd471, %p120;
	add.s64 	%rd476, %rd474, %rd473;
	setp.eq.s32 	%p121, %r4, 4;
	selp.b64 	%rd477, %rd476, %rd475, %p121;
	ld.shared.v2.u64 	{%rd478, %rd479}, [_ZZN3cub18CUB_300001_SM_10006detail4scan16DeviceScanKernelINS2_10policy_hubIyyymN4cuda3std3__44plusIvEEE10Policy1000EN6thrust24THRUST_300001_SM_1000_NS6detail15normal_iteratorINSD_10device_ptrIyEEEESI_NS0_13ScanTileStateIyLb1EEES9_NS1_10InputValueIyPyEEmyLb0EyEEvT0_T1_T2_iT3_T4_T5_E12temp_storage+64];
	add.s64 	%rd480, %rd476, %rd478;
	setp.eq.s32 	%p122, %r4, 5;
	selp.b64 	%rd481, %rd480, %rd477, %p122;
	add.s64 	%rd482, %rd480, %rd479;
	setp.eq.s32 	%p123, %r4, 6;
	selp.b64 	%rd483, %rd482, %rd481, %p123;
	ld.shared.v2.u64 	{%rd484, %rd485}, [_ZZN3cub18CUB_300001_SM_10006detail4scan16DeviceScanKernelINS2_10policy_hubIyyymN4cuda3std3__44plusIvEEE10Policy1000EN6thrust24THRUST_300001_SM_1000_NS6detail15normal_iteratorINSD_10device_ptrIyEEEESI_NS0_13ScanTileStateIyLb1EEES9_NS1_10InputValueIyPyEEmyLb0EyEEvT0_T1_T2_iT3_T4_T5_E12temp_storage+80];
	add.s64 	%rd486, %rd482, %rd484;
	setp.eq.s32 	%p124, %r4, 7;
	selp.b64 	%rd487, %rd486, %rd483, %p124;
	add.s64 	%rd488, %rd486, %rd485;
	setp.eq.s32 	%p125, %r4, 8;
	selp.b64 	%rd489, %rd488, %rd487, %p125;
	ld.shared.v2.u64 	{%rd490, %rd491}, [_ZZN3cub18CUB_300001_SM_10006detail4scan16DeviceScanKernelINS2_10policy_hubIyyymN4cuda3std3__44plusIvEEE10Policy1000EN6thrust24THRUST_300001_SM_1000_NS6detail15normal_iteratorINSD_10device_ptrIyEEEESI_NS0_13ScanTileStateIyLb1EEES9_NS1_10InputValueIyPyEEmyLb0EyEEvT0_T1_T2_iT3_T4_T5_E12temp_storage+96];
	add.s64 	%rd492, %rd488, %rd490;
	setp.eq.s32 	%p126, %r4, 9;
	selp.b64 	%rd493, %rd492, %rd489, %p126;
	setp.lt.u32 	%p127, %r2, 32;
	selp.b64 	%rd494, 0, %rd493, %p127;
	setp.eq.s32 	%p128, %r225, 0;
	sub.s64 	%rd495, %rd456, %rd446;
	selp.b64 	%rd496, 0, %rd495, %p128;
	add.s64 	%rd497, %rd496, %rd524;
	add.s64 	%rd531, %rd497, %rd494;
	add.s64 	%rd533, %rd531, %rd10;
	add.s64 	%rd498, %rd491, %rd524;
	add.s64 	%rd25, %rd498, %rd492;
	setp.ne.s32 	%p129, %r2, 0;
	@%p129 bra 	$L__BB10_29;
	add.s64 	%rd499, %rd149, 512;
	mov.b64 	%rd500, 101;
	// begin inline asm
	st.relaxed.gpu.v2.u64 [%rd499], {%rd500, %rd25};
	// end inline asm
	bra.uni 	$L__BB10_29;
$L__BB10_8:
	add.s64 	%rd354, %rd11, %rd10;
	add.s64 	%rd355, %rd12, %rd354;
	add.s64 	%rd356, %rd13, %rd355;
	add.s64 	%rd357, %rd14, %rd356;
	add.s64 	%rd358, %rd15, %rd357;
	add.s64 	%rd359, %rd16, %rd358;
	add.s64 	%rd360, %rd17, %rd359;
	add.s64 	%rd361, %rd18, %rd360;
	add.s64 	%rd362, %rd19, %rd361;
	add.s64 	%rd341, %rd20, %rd362;
	mov.b32 	%r233, 1;
	mov.b32 	%r246, 0;
	mov.b32 	%r247, -1;
	// begin inline asm
	{  .reg .u64 r0;  .reg .u32 lo;  .reg .u32 hi;  .reg .pred p;  mov.b64 {lo, hi}, %rd341;  shfl.sync.up.b32 lo|p, lo, %r233, %r246, %r247;  shfl.sync.up.b32 hi|p, hi, %r233, %r246, %r247;  mov.b64 r0, {lo, hi};  @p add.u64 r0, r0, %rd341;  mov.u64 %rd339, r0;}
	// end inline asm
	mov.b32 	%r236, 2;
	// begin inline asm
	{  .reg .u64 r0;  .reg .u32 lo;  .reg .u32 hi;  .reg .pred p;  mov.b64 {lo, hi}, %rd339;  shfl.sync.up.b32 lo|p, lo, %r236, %r246, %r247;  shfl.sync.up.b32 hi|p, hi, %r236, %r246, %r247;  mov.b64 r0, {lo, hi};  @p add.u64 r0, r0, %rd339;  mov.u64 %rd342, r0;}
	// end inline asm
	mov.b32 	%r239, 4;
	// begin inline asm
	{  .reg .u64 r0;  .reg .u32 lo;  .reg .u32 hi;  .reg .pred p;  mov.b64 {lo, hi}, %rd342;  shfl.sync.up.b32 lo|p, lo, %r239, %r246, %r247;  shfl.sync.up.b32 hi|p, hi, %r239, %r246, %r247;  mov.b64 r0, {lo, hi};  @p add.u64 r0, r0, %rd342;  mov.u64 %rd345, r0;}
	// end inline asm
	mov.b32 	%r242, 8;
	// begin inline asm
	{  .reg .u64 r0;  .reg .u32 lo;  .reg .u32 hi;  .reg .pred p;  mov.b64 {lo, hi}, %rd345;  shfl.sync.up.b32 lo|p, lo, %r242, %r246, %r247;  shfl.sync.up.b32 hi|p, hi, %r242, %r246, %r247;  mov.b64 r0, {lo, hi};  @p add.u64 r0, r0, %rd345;  mov.u64 %rd348, r0;}
	// end inline asm
	mov.b32 	%r245, 16;
	// begin inline asm
	{  .reg .u64 r0;  .reg .u32 lo;  .reg .u32 hi;  .reg .pred p;  mov.b64 {lo, hi}, %rd348;  shfl.sync.up.b32 lo|p, lo, %r245, %r246, %r247;  shfl.sync.up.b32 hi|p, hi, %r245, %r246, %r247;  mov.b64 r0, {lo, hi};  @p add.u64 r0, r0, %rd348;  mov.u64 %rd351, r0;}
	// end inline asm
	setp.ne.s32 	%p79, %r225, 31;
	@%p79 bra 	$L__BB10_10;
	shl.b32 	%r248, %r4, 3;
	add.s32 	%r250, %r232, %r248;
	st.shared.u64 	[%r250+32], %rd351;
$L__BB10_10:
	sub.s64 	%rd363, %rd351, %rd341;
	bar.sync 	0;
	ld.shared.v2.u64 	{%rd364, %rd365}, [_ZZN3cub18CUB_300001_SM_10006detail4scan16DeviceScanKernelINS2_10policy_hubIyyymN4cuda3std3__44plusIvEEE10Policy1000EN6thrust24THRUST_300001_SM_1000_NS6detail15normal_iteratorINSD_10device_ptrIyEEEESI_NS0_13ScanTileStateIyLb1EEES9_NS1_10InputValueIyPyEEmyLb0EyEEvT0_T1_T2_iT3_T4_T5_E12temp_storage+32];
	add.s64 	%rd366, %rd365, %rd364;
	setp.eq.s32 	%p80, %r4, 2;
	selp.b64 	%rd367, %rd366, %rd364, %p80;
	ld.shared.v2.u64 	{%rd368, %rd369}, [_ZZN3cub18CUB_300001_SM_10006detail4scan16DeviceScanKernelINS2_10policy_hubIyyymN4cuda3std3__44plusIvEEE10Policy1000EN6thrust24THRUST_300001_SM_1000_NS6detail15normal_iteratorINSD_10device_ptrIyEEEESI_NS0_13ScanTileStateIyLb1EEES9_NS1_10InputValueIyPyEEmyLb0EyEEvT0_T1_T2_iT3_T4_T5_E12temp_storage+48];
	add.s64 	%rd370, %rd366, %rd368;
	setp.eq.s32 	%p81, %r4, 3;
	selp.b64 	%rd371, %rd370, %rd367, %p81;
	add.s64 	%rd372, %rd370, %rd369;
	setp.eq.s32 	%p82, %r4, 4;
	selp.b64 	%rd373, %rd372, %rd371, %p82;
	ld.shared.v2.u64 	{%rd374, %rd375}, [_ZZN3cub18CUB_300001_SM_10006detail4scan16DeviceScanKernelINS2_10policy_hubIyyymN4cuda3std3__44plusIvEEE10Policy1000EN6thrust24THRUST_300001_SM_1000_NS6detail15normal_iteratorINSD_10device_ptrIyEEEESI_NS0_13ScanTileStateIyLb1EEES9_NS1_10InputValueIyPyEEmyLb0EyEEvT0_T1_T2_iT3_T4_T5_E12temp_storage+64];
	add.s64 	%rd376, %rd372, %rd374;
	setp.eq.s32 	%p83, %r4, 5;
	selp.b64 	%rd377, %rd376, %rd373, %p83;
	add.s64 	%rd378, %rd376, %rd375;
	setp.eq.s32 	%p84, %r4, 6;
	selp.b64 	%rd379, %rd378, %rd377, %p84;
	ld.shared.v2.u64 	{%rd380, %rd381}, [_ZZN3cub18CUB_300001_SM_10006detail4scan16DeviceScanKernelINS2_10policy_hubIyyymN4cuda3std3__44plusIvEEE10Policy1000EN6thrust24THRUST_300001_SM_1000_NS6detail15normal_iteratorINSD_10device_ptrIyEEEESI_NS0_13ScanTileStateIyLb1EEES9_NS1_10InputValueIyPyEEmyLb0EyEEvT0_T1_T2_iT3_T4_T5_E12temp_storage+80];
	add.s64 	%rd382, %rd378, %rd380;
	setp.eq.s32 	%p85, %r4, 7;
	selp.b64 	%rd383, %rd382, %rd379, %p85;
	add.s64 	%rd384, %rd382, %rd381;
	setp.eq.s32 	%p86, %r4, 8;
	selp.b64 	%rd385, %rd384, %rd383, %p86;
	ld.shared.v2.u64 	{%rd386, %rd387}, [_ZZN3cub18CUB_300001_SM_10006detail4scan16DeviceScanKernelINS2_10policy_hubIyyymN4cuda3std3__44plusIvEEE10Policy1000EN6thrust24THRUST_300001_SM_1000_NS6detail15normal_iteratorINSD_10device_ptrIyEEEESI_NS0_13ScanTileStateIyLb1EEES9_NS1_10InputValueIyPyEEmyLb0EyEEvT0_T1_T2_iT3_T4_T5_E12temp_storage+96];
	add.s64 	%rd388, %rd384, %rd386;
	setp.eq.s32 	%p87, %r4, 9;
	selp.b64 	%rd389, %rd388, %rd385, %p87;
	add.s64 	%rd28, %rd388, %rd387;
	setp.gt.u32 	%p88, %r2, 31;
	setp.lt.u32 	%p89, %r2, 32;
	setp.eq.s32 	%p90, %r225, 0;
	selp.b64 	%rd390, 0, %rd363, %p90;
	add.s64 	%rd531, %rd389, %rd390;
	selp.b64 	%rd30, %rd363, %rd531, %p89;
	@%p88 bra 	$L__BB10_26;
	setp.ne.s32 	%p91, %r2, 0;
	mul.wide.s32 	%rd391, %r1, 16;
	add.s64 	%rd31, %rd149, %rd391;
	@%p91 bra 	$L__BB10_13;
	st.shared.u64 	[_ZZN3cub18CUB_300001_SM_10006detail4scan16DeviceScanKernelINS2_10policy_hubIyyymN4cuda3std3__44plusIvEEE10Policy1000EN6thrust24THRUST_300001_SM_1000_NS6detail15normal_iteratorINSD_10device_ptrIyEEEESI_NS0_13ScanTileStateIyLb1EEES9_NS1_10InputValueIyPyEEmyLb0EyEEvT0_T1_T2_iT3_T4_T5_E12temp_storage+24], %rd28;
	add.s64 	%rd392, %rd31, 512;
	mov.b64 	%rd393, 100;
	// begin inline asm
	st.relaxed.gpu.v2.u64 [%rd392], {%rd393, %rd28};
	// end inline asm
$L__BB10_13:
	not.b32 	%r253, %r2;
	add.s32 	%r395, %r1, %r253;
	mov.b32 	%r251, 965;
	// begin inline asm
	nanosleep.u32 %r251;
	// end inline asm
	mul.wide.s32 	%rd398, %r395, 16;
	add.s64 	%rd399, %rd149, %rd398;
	add.s64 	%rd397, %rd399, 512;
	// begin inline asm
	ld.relaxed.gpu.v2.u64 {%rd529, %rd526}, [%rd397];
	// end inline asm
	mov.b32 	%r394, 328;
$L__BB10_14:
	setp.eq.s64 	%p92, %rd529, 99;
	mov.b32 	%r254, -1;
	vote.sync.any.pred 	%p93, %p92, %r254;
	not.pred 	%p94, %p93;
	@%p94 bra 	$L__BB10_16;
	// begin inline asm
	nanosleep.u32 %r394;
	// end inline asm
	shl.b32 	%r394, %r394, 1;
	// begin inline asm
	ld.relaxed.gpu.v2.u64 {%rd529, %rd526}, [%rd397];
	// end inline asm
	bra.uni 	$L__BB10_14;
$L__BB10_16:
	setp.eq.s64 	%p95, %rd529, 101;
	mov.b32 	%r306, -1;
	vote.sync.ballot.b32 	%r307, %p95, %r306;
	// begin inline asm
	mov.u32 %r256, %lanemask_ge;
	// end inline asm
	and.b32  	%r308, %r307, %r256;
	or.b32  	%r309, %r308, -2147483648;
	add.s32 	%r310, %r309, -1;
	not.b32 	%r311, %r309;
	and.b32  	%r312, %r311, %r310;
	popc.b32 	%r260, %r312;
	mov.b64 	{%r258, %r263}, %rd526;
	mov.b32 	%r264, 1;
	// begin inline asm
	shfl.sync.down.b32 %r257, %r258, %r264, %r260, %r306;
	// end inline asm
	// begin inline asm
	shfl.sync.down.b32 %r262, %r263, %r264, %r260, %r306;
	// end inline asm
	mov.b64 	%rd400, {%r257, %r262};
	setp.lt.s32 	%p97, %r225, %r260;
	selp.b64 	%rd401, %rd400, 0, %p97;
	add.s64 	%rd402, %rd401, %rd526;
	mov.b64 	{%r268, %r273}, %rd402;
	mov.b32 	%r274, 2;
	// begin inline asm
	shfl.sync.down.b32 %r267, %r268, %r274, %r260, %r306;
	// end inline asm
	// begin inline asm
	shfl.sync.down.b32 %r272, %r273, %r274, %r260, %r306;
	// end inline asm
	mov.b64 	%rd403, {%r267, %r272};
	add.s32 	%r11, %r225, 2;
	setp.gt.s32 	%p98, %r11, %r260;
	selp.b64 	%rd404, 0, %rd403, %p98;
	add.s64 	%rd405, %rd404, %rd402;
	mov.b64 	{%r278, %r283}, %rd405;
	mov.b32 	%r284, 4;
	// begin inline asm
	shfl.sync.down.b32 %r277, %r278, %r284, %r260, %r306;
	// end inline asm
	// begin inline asm
	shfl.sync.down.b32 %r282, %r283, %r284, %r260, %r306;
	// end inline asm
	mov.b64 	%rd406, {%r277, %r282};
	add.s32 	%r12, %r225, 4;
	setp.gt.s32 	%p99, %r12, %r260;
	selp.b64 	%rd407, 0, %rd406, %p99;
	add.s64 	%rd408, %rd407, %rd405;
	mov.b64 	{%r288, %r293}, %rd408;
	mov.b32 	%r294, 8;
	// begin inline asm
	shfl.sync.down.b32 %r287, %r288, %r294, %r260, %r306;
	// end inline asm
	// begin inline asm
	shfl.sync.down.b32 %r292, %r293, %r294, %r260, %r306;
	// end inline asm
	mov.b64 	%rd409, {%r287, %r292};
	add.s32 	%r13, %r225, 8;
	setp.gt.s32 	%p100, %r13, %r260;
	selp.b64 	%rd410, 0, %rd409, %p100;
	add.s64 	%rd411, %rd410, %rd408;
	mov.b64 	{%r298, %r303}, %rd411;
	mov.b32 	%r304, 16;
	// begin inline asm
	shfl.sync.down.b32 %r297, %r298, %r304, %r260, %r306;
	// end inline asm
	// begin inline asm
	shfl.sync.down.b32 %r302, %r303, %r304, %r260, %r306;
	// end inline asm
	mov.b64 	%rd412, {%r297, %r302};
	add.s32 	%r14, %r225, 16;
	setp.gt.s32 	%p101, %r14, %r260;
	selp.b64 	%rd413, 0, %rd412, %p101;
	add.s64 	%rd528, %rd413, %rd411;
	add.s64 	%rd42, %rd149, 512;
$L__BB10_17:
	setp.ne.s64 	%p102, %rd529, 101;
	mov.b32 	%r313, -1;
	vote.sync.all.pred 	%p103, %p102, %r313;
	not.pred 	%p104, %p103;
	@%p104 bra 	$L__BB10_22;
	mul.wide.s32 	%rd421, %r395, 16;
	add.s64 	%rd422, %rd42, %rd421;
	add.s64 	%rd420, %rd422, -512;
	// begin inline asm
	ld.relaxed.gpu.v2.u64 {%rd529, %rd530}, [%rd420];
	// end inline asm
	mov.b32 	%r396, 328;
$L__BB10_19:
	setp.eq.s64 	%p108, %rd529, 99;
	mov.b32 	%r316, -1;
	vote.sync.any.pred 	%p109, %p108, %r316;
	not.pred 	%p110, %p109;
	@%p110 bra 	$L__BB10_21;
	// begin inline asm
	nanosleep.u32 %r396;
	// end inline asm
	shl.b32 	%r396, %r396, 1;
	// begin inline asm
	ld.relaxed.gpu.v2.u64 {%rd529, %rd530}, [%rd420];
	// end inline asm
	bra.uni 	$L__BB10_19;
$L__BB10_21:
	setp.eq.s64 	%p111, %rd529, 101;
	mov.b32 	%r367, -1;
	vote.sync.ballot.b32 	%r368, %p111, %r367;
	and.b32  	%r369, %r368, %r256;
	or.b32  	%r370, %r369, -2147483648;
	add.s32 	%r371, %r370, -1;
	not.b32 	%r372, %r370;
	and.b32  	%r373, %r372, %r371;
	popc.b32 	%r321, %r373;
	mov.b64 	{%r319, %r324}, %rd530;
	mov.b32 	%r325, 1;
	// begin inline asm
	shfl.sync.down.b32 %r318, %r319, %r325, %r321, %r367;
	// end inline asm
	// begin inline asm
	shfl.sync.down.b32 %r323, %r324, %r325, %r321, %r367;
	// end inline asm
	mov.b64 	%rd423, {%r318, %r323};
	setp.lt.s32 	%p113, %r225, %r321;
	selp.b64 	%rd424, %rd423, 0, %p113;
	add.s64 	%rd425, %rd424, %rd530;
	mov.b64 	{%r329, %r334}, %rd425;
	mov.b32 	%r335, 2;
	// begin inline asm
	shfl.sync.down.b32 %r328, %r329, %r335, %r321, %r367;
	// end inline asm
	// begin inline asm
	shfl.sync.down.b32 %r333, %r334, %r335, %r321, %r367;
	// end inline asm
	mov.b64 	%rd426, {%r328, %r333};
	setp.gt.s32 	%p114, %r11, %r321;
	selp.b64 	%rd427, 0, %rd426, %p114;
	add.s64 	%rd428, %rd425, %rd427;
	mov.b64 	{%r339, %r344}, %rd428;
	mov.b32 	%r345, 4;
	// begin inline asm
	shfl.sync.down.b32 %r338, %r339, %r345, %r321, %r367;
	// end inline asm
	// begin inline asm
	shfl.sync.down.b32 %r343, %r344, %r345, %r321, %r367;
	// end inline asm
	mov.b64 	%rd429, {%r338, %r343};
	setp.gt.s32 	%p115, %r12, %r321;
	selp.b64 	%rd430, 0, %rd429, %p115;
	add.s64 	%rd431, %rd430, %rd428;
	mov.b64 	{%r349, %r354}, %rd431;
	mov.b32 	%r355, 8;
	// begin inline asm
	shfl.sync.down.b32 %r348, %r349, %r355, %r321, %r367;
	// end inline asm
	// begin inline asm
	shfl.sync.down.b32 %r353, %r354, %r355, %r321, %r367;
	// end inline asm
	mov.b64 	%rd432, {%r348, %r353};
	setp.gt.s32 	%p116, %r13, %r321;
	selp.b64 	%rd433, 0, %rd432, %p116;
	add.s64 	%rd434, %rd433, %rd431;
	mov.b64 	{%r359, %r364}, %rd434;
	mov.b32 	%r365, 16;
	// begin inline asm
	shfl.sync.down.b32 %r358, %r359, %r365, %r321, %r367;
	// end inline asm
	// begin inline asm
	shfl.sync.down.b32 %r363, %r364, %r365, %r321, %r367;
	// end inline asm
	mov.b64 	%rd435, {%r358, %r363};
	setp.gt.s32 	%p117, %r14, %r321;
	selp.b64 	%rd436, 0, %rd435, %p117;
	add.s64 	%rd437, %rd434, %rd528;
	add.s64 	%rd528, %rd437, %rd436;
	add.s32 	%r395, %r395, -32;
	bra.uni 	$L__BB10_17;
$L__BB10_22:
	setp.ne.s32 	%p105, %r2, 0;
	@%p105 bra 	$L__BB10_24;
	add.s64 	%rd416, %rd528, %rd28;
	add.s64 	%rd414, %rd31, 512;
	mov.b64 	%rd415, 101;
	// begin inline asm
	st.relaxed.gpu.v2.u64 [%rd414], {%rd415, %rd416};
	// end inline asm
	st.shared.u64 	[_ZZN3cub18CUB_300001_SM_10006detail4scan16DeviceScanKernelINS2_10policy_hubIyyymN4cuda3std3__44plusIvEEE10Policy1000EN6thrust24THRUST_300001_SM_1000_NS6detail15normal_iteratorINSD_10device_ptrIyEEEESI_NS0_13ScanTileStateIyLb1EEES9_NS1_10InputValueIyPyEEmyLb0EyEEvT0_T1_T2_iT3_T4_T5_E12temp_storage+8], %rd528;
	st.shared.u64 	[_ZZN3cub18CUB_300001_SM_10006detail4scan16DeviceScanKernelINS2_10policy_hubIyyymN4cuda3std3__44plusIvEEE10Policy1000EN6thrust24THRUST_300001_SM_1000_NS6detail15normal_iteratorINSD_10device_ptrIyEEEESI_NS0_13ScanTileStateIyLb1EEES9_NS1_10InputValueIyPyEEmyLb0EyEEvT0_T1_T2_iT3_T4_T5_E12temp_storage+16], %rd416;
$L__BB10_24:
	setp.ne.s32 	%p106, %r225, 0;
	mov.u64 	%rd531, %rd30;
	@%p106 bra 	$L__BB10_26;
	st.shared.u64 	[_ZZN3cub18CUB_300001_SM_10006detail4scan16DeviceScanKernelINS2_10policy_hubIyyymN4cuda3std3__44plusIvEEE10Policy1000EN6thrust24THRUST_300001_SM_1000_NS6detail15normal_iteratorINSD_10device_ptrIyEEEESI_NS0_13ScanTileStateIyLb1EEES9_NS1_10InputValueIyPyEEmyLb0EyEEvT0_T1_T2_iT3_T4_T5_E12temp_storage+128], %rd528;
	mov.u64 	%rd531, %rd528;
$L__BB10_26:
	bar.sync 	0;
	setp.eq.s32 	%p107, %r2, 0;
	@%p107 bra 	$L__BB10_28;
	ld.shared.u64 	%rd417, [_ZZN3cub18CUB_300001_SM_10006detail4scan16DeviceScanKernelINS2_10policy_hubIyyymN4cuda3std3__44plusIvEEE10Policy1000EN6thrust24THRUST_300001_SM_1000_NS6detail15normal_iteratorINSD_10device_ptrIyEEEESI_NS0_13ScanTileStateIyLb1EEES9_NS1_10InputValueIyPyEEmyLb0EyEEvT0_T1_T2_iT3_T4_T5_E12temp_storage+128];
	add.s64 	%rd531, %rd417, %rd531;
$L__BB10_28:
	add.s64 	%rd533, %rd10, %rd531;
$L__BB10_29:
	add.s64 	%rd502, %rd11, %rd533;
	add.s64 	%rd503, %rd12, %rd502;
	add.s64 	%rd504, %rd13, %rd503;
	add.s64 	%rd505, %rd14, %rd504;
	add.s64 	%rd506, %rd15, %rd505;
	add.s64 	%rd507, %rd16, %rd506;
	add.s64 	%rd508, %rd17, %rd507;
	add.s64 	%rd509, %rd18, %rd508;
	add.s64 	%rd510, %rd19, %rd509;
	bar.sync 	0;
	st.shared.u64 	[%r6], %rd531;
	st.shared.u64 	[%r6+8], %rd533;
	st.shared.u64 	[%r6+16], %rd502;
	st.shared.u64 	[%r6+24], %rd503;
	st.shared.u64 	[%r6+32], %rd504;
	st.shared.u64 	[%r6+40], %rd505;
	st.shared.u64 	[%r6+48], %rd506;
	st.shared.u64 	[%r6+56], %rd507;
	st.shared.u64 	[%r6+64], %rd508;
	st.shared.u64 	[%r6+72], %rd509;
	st.shared.u64 	[%r6+80], %rd510;
	bar.warp.sync 	-1;
	ld.shared.u64 	%rd511, [%r5];
	ld.shared.u64 	%rd512, [%r5+256];
	ld.shared.u64 	%rd513, [%r5+512];
	ld.shared.u64 	%rd514, [%r5+768];
	ld.shared.u64 	%rd515, [%r5+1024];
	ld.shared.u64 	%rd516, [%r5+1280];
	ld.shared.u64 	%rd517, [%r5+1536];
	ld.shared.u64 	%rd518, [%r5+1792];
	ld.shared.u64 	%rd519, [%r5+2048];
	ld.shared.u64 	%rd520, [%r5+2304];
	ld.shared.u64 	%rd521, [%r5+2560];
	add.s64 	%rd523, %rd6, %rd326;
	st.global.u64 	[%rd523], %rd511;
	st.global.u64 	[%rd523+256], %rd512;
	st.global.u64 	[%rd523+512], %rd513;
	st.global.u64 	[%rd523+768], %rd514;
	st.global.u64 	[%rd523+1024], %rd515;
	st.global.u64 	[%rd523+1280], %rd516;
	st.global.u64 	[%rd523+1536], %rd517;
	st.global.u64 	[%rd523+1792], %rd518;
	st.global.u64 	[%rd523+2048], %rd519;
	st.global.u64 	[%rd523+2304], %rd520;
	st.global.u64 	[%rd523+2560], %rd521;
	bra.uni 	$L__BB10_102;
$L__BB10_30:
	setp.eq.s64 	%p3, %rd8, 0;
	@%p3 bra 	$L__BB10_102;
	cvt.u32.u64 	%r19, %rd8;
	shl.b64 	%rd152, %rd7, 3;
	add.s64 	%rd153, %rd5, %rd152;
	mov.u32 	%r20, %tid.x;
	ld.global.u64 	%rd545, [%rd153];
	and.b32  	%r50, %r20, 31;
	and.b32  	%r51, %r20, 992;
	mul.lo.s32 	%r52, %r51, 11;
	or.b32  	%r21, %r52, %r50;
	setp.ge.u32 	%p4, %r21, %r19;
	shl.b32 	%r53, %r21, 3;
	cvt.u64.u32 	%rd154, %r53;
	add.s64 	%rd62, %rd153, %rd154;
	mov.u64 	%rd535, %rd545;
	@%p4 bra 	$L__BB10_33;
	ld.global.u64 	%rd535, [%rd62];
$L__BB10_33:
	add.s32 	%r22, %r21, 32;
	setp.ge.u32 	%p5, %r22, %r19;
	mov.u64 	%rd536, %rd545;
	@%p5 bra 	$L__BB10_35;
	ld.global.u64 	%rd536, [%rd62+256];
$L__BB10_35:
	add.s32 	%r23, %r21, 64;
	setp.ge.u32 	%p6, %r23, %r19;
	mov.u64 	%rd537, %rd545;
	@%p6 bra 	$L__BB10_37;
	ld.global.u64 	%rd537, [%rd62+512];
$L__BB10_37:
	add.s32 	%r24, %r21, 96;
	setp.ge.u32 	%p7, %r24, %r19;
	mov.u64 	%rd538, %rd545;
	@%p7 bra 	$L__BB10_39;
	ld.global.u64 	%rd538, [%rd62+768];
$L__BB10_39:
	add.s32 	%r25, %r21, 128;
	setp.ge.u32 	%p8, %r25, %r19;
	mov.u64 	%rd539, %rd545;
	@%p8 bra 	$L__BB10_41;
	ld.global.u64 	%rd539, [%rd62+1024];
$L__BB10_41:
	add.s32 	%r26, %r21, 160;
	setp.ge.u32 	%p9, %r26, %r19;
	mov.u64 	%rd540, %rd545;
	@%p9 bra 	$L__BB10_43;
	ld.global.u64 	%rd540, [%rd62+1280];
$L__BB10_43:
	add.s32 	%r27, %r21, 192;
	setp.ge.u32 	%p10, %r27, %r19;
	mov.u64 	%rd541, %rd545;
	@%p10 bra 	$L__BB10_45;
	ld.global.u64 	%rd541, [%rd62+1536];
$L__BB10_45:
	add.s32 	%r28, %r21, 224;
	setp.ge.u32 	%p11, %r28, %r19;
	mov.u64 	%rd542, %rd545;
	@%p11 bra 	$L__BB10_47;
	ld.global.u64 	%rd542, [%rd62+1792];
$L__BB10_47:
	add.s32 	%r29, %r21, 256;
	setp.ge.u32 	%p12, %r29, %r19;
	mov.u64 	%rd543, %rd545;
	@%p12 bra 	$L__BB10_49;
	ld.global.u64 	%rd543, [%rd62+2048];
$L__BB10_49:
	add.s32 	%r30, %r21, 288;
	setp.ge.u32 	%p13, %r30, %r19;
	mov.u64 	%rd544, %rd545;
	@%p13 bra 	$L__BB10_51;
	ld.global.u64 	%rd544, [%rd62+2304];
$L__BB10_51:
	add.s32 	%r31, %r21, 320;
	setp.ge.u32 	%p14, %r31, %r19;
	@%p14 bra 	$L__BB10_53;
	ld.global.u64 	%rd545, [%rd62+2560];
$L__BB10_53:
	// begin inline asm
	mov.u32 %r54, %laneid;
	// end inline asm
	shr.u32 	%r33, %r20, 5;
	mad.lo.s32 	%r55, %r33, 352, %r54;
	shl.b32 	%r56, %r55, 3;
	mov.u32 	%r57, _ZZN3cub18CUB_300001_SM_10006detail4scan16DeviceScanKernelINS2_10policy_hubIyyymN4cuda3std3__44plusIvEEE10Policy1000EN6thrust24THRUST_300001_SM_1000_NS6detail15normal_iteratorINSD_10device_ptrIyEEEESI_NS0_13ScanTileStateIyLb1EEES9_NS1_10InputValueIyPyEEmyLb0EyEEvT0_T1_T2_iT3_T4_T5_E12temp_storage;
	add.s32 	%r34, %r57, %r56;
	st.shared.u64 	[%r34], %rd535;
	st.shared.u64 	[%r34+256], %rd536;
	st.shared.u64 	[%r34+512], %rd537;
	st.shared.u64 	[%r34+768], %rd538;
	st.shared.u64 	[%r34+1024], %rd539;
	st.shared.u64 	[%r34+1280], %rd540;
	st.shared.u64 	[%r34+1536], %rd541;
	st.shared.u64 	[%r34+1792], %rd542;
	st.shared.u64 	[%r34+2048], %rd543;
	st.shared.u64 	[%r34+2304], %rd544;
	st.shared.u64 	[%r34+2560], %rd545;
	bar.warp.sync 	-1;
	mad.lo.s32 	%r35, %r54, 80, %r34;
	ld.shared.u64 	%rd85, [%r35];
	ld.shared.u64 	%rd86, [%r35+8];
	ld.shared.u64 	%rd87, [%r35+16];
	ld.shared.u64 	%rd88, [%r35+24];
	ld.shared.u64 	%rd89, [%r35+32];
	ld.shared.u64 	%rd90, [%r35+40];
	ld.shared.u64 	%rd91, [%r35+48];
	ld.shared.u64 	%rd92, [%r35+56];
	ld.shared.u64 	%rd93, [%r35+64];
	ld.shared.u64 	%rd94, [%r35+72];
	ld.shared.u64 	%rd95, [%r35+80];
	bar.sync 	0;
	setp.ne.s32 	%p15, %r1, 0;
	@%p15 bra 	$L__BB10_57;
	add.s64 	%rd275, %rd86, %rd85;
	add.s64 	%rd276, %rd87, %rd275;
	add.s64 	%rd277, %rd88, %rd276;
	add.s64 	%rd278, %rd89, %rd277;
	add.s64 	%rd279, %rd90, %rd278;
	add.s64 	%rd280, %rd91, %rd279;
	add.s64 	%rd281, %rd92, %rd280;
	add.s64 	%rd282, %rd93, %rd281;
	add.s64 	%rd283, %rd94, %rd282;
	add.s64 	%rd262, %rd95, %rd283;
	mov.b32 	%r207, 1;
	mov.b32 	%r220, 0;
	mov.b32 	%r221, -1;
	// begin inline asm
	{  .reg .u64 r0;  .reg .u32 lo;  .reg .u32 hi;  .reg .pred p;  mov.b64 {lo, hi}, %rd262;  shfl.sync.up.b32 lo|p, lo, %r207, %r220, %r221;  shfl.sync.up.b32 hi|p, hi, %r207, %r220, %r221;  mov.b64 r0, {lo, hi};  @p add.u64 r0, r0, %rd262;  mov.u64 %rd260, r0;}
	// end inline asm
	mov.b32 	%r210, 2;
	// begin inline asm
	{  .reg .u64 r0;  .reg .u32 lo;  .reg .u32 hi;  .reg .pred p;  mov.b64 {lo, hi}, %rd260;  shfl.sync.up.b32 lo|p, lo, %r210, %r220, %r221;  shfl.sync.up.b32 hi|p, hi, %r210, %r220, %r221;  mov.b64 r0, {lo, hi};  @p add.u64 r0, r0, %rd260;  mov.u64 %rd263, r0;}
	// end inline asm
	mov.b32 	%r213, 4;
	// begin inline asm
	{  .reg .u64 r0;  .reg .u32 lo;  .reg .u32 hi;  .reg .pred p;  mov.b64 {lo, hi}, %rd263;  shfl.sync.up.b32 lo|p, lo, %r213, %r220, %r221;  shfl.sync.up.b32 hi|p, hi, %r213, %r220, %r221;  mov.b64 r0, {lo, hi};  @p add.u64 r0, r0, %rd263;  mov.u64 %rd266, r0;}
	// end inline asm
	mov.b32 	%r216, 8;
	// begin inline asm
	{  .reg .u64 r0;  .reg .u32 lo;  .reg .u32 hi;  .reg .pred p;  mov.b64 {lo, hi}, %rd266;  shfl.sync.up.b32 lo|p, lo, %r216, %r220, %r221;  shfl.sync.up.b32 hi|p, hi, %r216, %r220, %r221;  mov.b64 r0, {lo, hi};  @p add.u64 r0, r0, %rd266;  mov.u64 %rd269, r0;}
	// end inline asm
	mov.b32 	%r219, 16;
	// begin inline asm
	{  .reg .u64 r0;  .reg .u32 lo;  .reg .u32 hi;  .reg .pred p;  mov.b64 {lo, hi}, %rd269;  shfl.sync.up.b32 lo|p, lo, %r219, %r220, %r221;  shfl.sync.up.b32 hi|p, hi, %r219, %r220, %r221;  mov.b64 r0, {lo, hi};  @p add.u64 r0, r0, %rd269;  mov.u64 %rd272, r0;}
	// end inline asm
	setp.ne.s32 	%p55, %r54, 31;
	@%p55 bra 	$L__BB10_56;
	shl.b32 	%r222, %r33, 3;
	mov.u32 	%r223, _ZZN3cub18CUB_300001_SM_10006detail4scan16DeviceScanKernelINS2_10policy_hubIyyymN4cuda3std3__44plusIvEEE10Policy1000EN6thrust24THRUST_300001_SM_1000_NS6detail15normal_iteratorINSD_10device_ptrIyEEEESI_NS0_13ScanTileStateIyLb1EEES9_NS1_10InputValueIyPyEEmyLb0EyEEvT0_T1_T2_iT3_T4_T5_E12temp_storage;
	add.s32 	%r224, %r223, %r222;
	st.shared.u64 	[%r224+32], %rd272;
$L__BB10_56:
	bar.sync 	0;
	ld.shared.v2.u64 	{%rd284, %rd285}, [_ZZN3cub18CUB_300001_SM_10006detail4scan16DeviceScanKernelINS2_10policy_hubIyyymN4cuda3std3__44plusIvEEE10Policy1000EN6thrust24THRUST_300001_SM_1000_NS6detail15normal_iteratorINSD_10device_ptrIyEEEESI_NS0_13ScanTileStateIyLb1EEES9_NS1_10InputValueIyPyEEmyLb0EyEEvT0_T1_T2_iT3_T4_T5_E12temp_storage+32];
	add.s64 	%rd286, %rd285, %rd284;
	setp.eq.s32 	%p56, %r33, 2;
	selp.b64 	%rd287, %rd286, %rd284, %p56;
	ld.shared.v2.u64 	{%rd288, %rd289}, [_ZZN3cub18CUB_300001_SM_10006detail4scan16DeviceScanKernelINS2_10policy_hubIyyymN4cuda3std3__44plusIvEEE10Policy1000EN6thrust24THRUST_300001_SM_1000_NS6detail15normal_iteratorINSD_10device_ptrIyEEEESI_NS0_13ScanTileStateIyLb1EEES9_NS1_10InputValueIyPyEEmyLb0EyEEvT0_T1_T2_iT3_T4_T5_E12temp_storage+48];
	add.s64 	%rd290, %rd286, %rd288;
	setp.eq.s32 	%p57, %r33, 3;
	selp.b64 	%rd291, %rd290, %rd287, %p57;
	add.s64 	%rd292, %rd290, %rd289;
	setp.eq.s32 	%p58, %r33, 4;
	selp.b64 	%rd293, %rd292, %rd291, %p58;
	ld.shared.v2.u64 	{%rd294, %rd295}, [_ZZN3cub18CUB_300001_SM_10006detail4scan16DeviceScanKernelINS2_10policy_hubIyyymN4cuda3std3__44plusIvEEE10Policy1000EN6thrust24THRUST_300001_SM_1000_NS6detail15normal_iteratorINSD_10device_ptrIyEEEESI_NS0_13ScanTileStateIyLb1EEES9_NS1_10InputValueIyPyEEmyLb0EyEEvT0_T1_T2_iT3_T4_T5_E12temp_storage+64];
	add.s64 	%rd296, %rd292, %rd294;
	setp.eq.s32 	%p59, %r33, 5;
	selp.b64 	%rd297, %rd296, %rd293, %p59;
	add.s64 	%rd298, %rd296, %rd295;
	setp.eq.s32 	%p60, %r33, 6;
	selp.b64 	%rd299, %rd298, %rd297, %p60;
	ld.shared.v2.u64 	{%rd300, %rd301}, [_ZZN3cub18CUB_300001_SM_10006detail4scan16DeviceScanKernelINS2_10policy_hubIyyymN4cuda3std3__44plusIvEEE10Policy1000EN6thrust24THRUST_300001_SM_1000_NS6detail15normal_iteratorINSD_10device_ptrIyEEEESI_NS0_13ScanTileStateIyLb1EEES9_NS1_10InputValueIyPyEEmyLb0EyEEvT0_T1_T2_iT3_T4_T5_E12temp_storage+80];
	add.s64 	%rd302, %rd298, %rd300;
	setp.eq.s32 	%p61, %r33, 7;
	selp.b64 	%rd303, %rd302, %rd299, %p61;
	add.s64 	%rd304, %rd302, %rd301;
	setp.eq.s32 	%p62, %r33, 8;
	selp.b64 	%rd305, %rd304, %rd303, %p62;
	ld.shared.u64 	%rd306, [_ZZN3cub18CUB_300001_SM_10006detail4scan16DeviceScanKernelINS2_10policy_hubIyyymN4cuda3std3__44plusIvEEE10Policy1000EN6thrust24THRUST_300001_SM_1000_NS6detail15normal_iteratorINSD_10device_ptrIyEEEESI_NS0_13ScanTileStateIyLb1EEES9_NS1_10InputValueIyPyEEmyLb0EyEEvT0_T1_T2_iT3_T4_T5_E12temp_storage+96];
	add.s64 	%rd307, %rd304, %rd306;
	setp.eq.s32 	%p63, %r33, 9;
	selp.b64 	%rd308, %rd307, %rd305, %p63;
	setp.lt.u32 	%p64, %r20, 32;
	selp.b64 	%rd309, 0, %rd308, %p64;
	setp.eq.s32 	%p65, %r54, 0;
	sub.s64 	%rd310, %rd272, %rd262;
	selp.b64 	%rd311, 0, %rd310, %p65;
	add.s64 	%rd312, %rd311, %rd524;
	add.s64 	%rd552, %rd312, %rd309;
	add.s64 	%rd554, %rd552, %rd85;
	bra.uni 	$L__BB10_78;
$L__BB10_57:
	add.s64 	%rd170, %rd86, %rd85;
	add.s64 	%rd171, %rd87, %rd170;
	add.s64 	%rd172, %rd88, %rd171;
	add.s64 	%rd173, %rd89, %rd172;
	add.s64 	%rd174, %rd90, %rd173;
	add.s64 	%rd175, %rd91, %rd174;
	add.s64 	%rd176, %rd92, %rd175;
	add.s64 	%rd177, %rd93, %rd176;
	add.s64 	%rd178, %rd94, %rd177;
	add.s64 	%rd157, %rd95, %rd178;
	mov.b32 	%r58, 1;
	mov.b32 	%r71, 0;
	mov.b32 	%r72, -1;
	// begin inline asm
	{  .reg .u64 r0;  .reg .u32 lo;  .reg .u32 hi;  .reg .pred p;  mov.b64 {lo, hi}, %rd157;  shfl.sync.up.b32 lo|p, lo, %r58, %r71, %r72;  shfl.sync.up.b32 hi|p, hi, %r58, %r71, %r72;  mov.b64 r0, {lo, hi};  @p add.u64 r0, r0, %rd157;  mov.u64 %rd155, r0;}
	// end inline asm
	mov.b32 	%r61, 2;
	// begin inline asm
	{  .reg .u64 r0;  .reg .u32 lo;  .reg .u32 hi;  .reg .pred p;  mov.b64 {lo, hi}, %rd155;  shfl.sync.up.b32 lo|p, lo, %r61, %r71, %r72;  shfl.sync.up.b32 hi|p, hi, %r61, %r71, %r72;  mov.b64 r0, {lo, hi};  @p add.u64 r0, r0, %rd155;  mov.u64 %rd158, r0;}
	// end inline asm
	mov.b32 	%r64, 4;
	// begin inline asm
	{  .reg .u64 r0;  .reg .u32 lo;  .reg .u32 hi;  .reg .pred p;  mov.b64 {lo, hi}, %rd158;  shfl.sync.up.b32 lo|p, lo, %r64, %r71, %r72;  shfl.sync.up.b32 hi|p, hi, %r64, %r71, %r72;  mov.b64 r0, {lo, hi};  @p add.u64 r0, r0, %rd158;  mov.u64 %rd161, r0;}
	// end inline asm
	mov.b32 	%r67, 8;
	// begin inline asm
	{  .reg .u64 r0;  .reg .u32 lo;  .reg .u32 hi;  .reg .pred p;  mov.b64 {lo, hi}, %rd161;  shfl.sync.up.b32 lo|p, lo, %r67, %r71, %r72;  shfl.sync.up.b32 hi|p, hi, %r67, %r71, %r72;  mov.b64 r0, {lo, hi};  @p add.u64 r0, r0, %rd161;  mov.u64 %rd164, r0;}
	// end inline asm
	mov.b32 	%r70, 16;
	// begin inline asm
	{  .reg .u64 r0;  .reg .u32 lo;  .reg .u32 hi;  .reg .pred p;  mov.b64 {lo, hi}, %rd164;  shfl.sync.up.b32 lo|p, lo, %r70, %r71, %r72;  shfl.sync.up.b32 hi|p, hi, %r70, %r71, %r72;  mov.b64 r0, {lo, hi};  @p add.u64 r0, r0, %rd164;  mov.u64 %rd167, r0;}
	// end inline asm
	setp.ne.s32 	%p16, %r54, 31;
	@%p16 bra 	$L__BB10_59;
	shl.b32 	%r73, %r33, 3;
	mov.u32 	%r74, _ZZN3cub18CUB_300001_SM_10006detail4scan16DeviceScanKernelINS2_10policy_hubIyyymN4cuda3std3__44plusIvEEE10Policy1000EN6thrust24THRUST_300001_SM_1000_NS6detail15normal_iteratorINSD_10device_ptrIyEEEESI_NS0_13ScanTileStateIyLb1EEES9_NS1_10InputValueIyPyEEmyLb0EyEEvT0_T1_T2_iT3_T4_T5_E12temp_storage;
	add.s32 	%r75, %r74, %r73;
	st.shared.u64 	[%r75+32], %rd167;
$L__BB10_59:
	sub.s64 	%rd179, %rd167, %rd157;
	bar.sync 	0;
	ld.shared.v2.u64 	{%rd180, %rd181}, [_ZZN3cub18CUB_300001_SM_10006detail4scan16DeviceScanKernelINS2_10policy_hubIyyymN4cuda3std3__44plusIvEEE10Policy1000EN6thrust24THRUST_300001_SM_1000_NS6detail15normal_iteratorINSD_10device_ptrIyEEEESI_NS0_13ScanTileStateIyLb1EEES9_NS1_10InputValueIyPyEEmyLb0EyEEvT0_T1_T2_iT3_T4_T5_E12temp_storage+32];
	add.s64 	%rd182, %rd181, %rd180;
	setp.eq.s32 	%p17, %r33, 2;
	selp.b64 	%rd183, %rd182, %rd180, %p17;
	ld.shared.v2.u64 	{%rd184, %rd185}, [_ZZN3cub18CUB_300001_SM_10006detail4scan16DeviceScanKernelINS2_10policy_hubIyyymN4cuda3std3__44plusIvEEE10Policy1000EN6thrust24THRUST_300001_SM_1000_NS6detail15normal_iteratorINSD_10device_ptrIyEEEESI_NS0_13ScanTileStateIyLb1EEES9_NS1_10InputValueIyPyEEmyLb0EyEEvT0_T1_T2_iT3_T4_T5_E12temp_storage+48];
	add.s64 	%rd186, %rd182, %rd184;
	setp.eq.s32 	%p18, %r33, 3;
	selp.b64 	%rd187, %rd186, %rd183, %p18;
	add.s64 	%rd188, %rd186, %rd185;
	setp.eq.s32 	%p19, %r33, 4;
	selp.b64 	%rd189, %rd188, %rd187, %p19;
	ld.shared.v2.u64 	{%rd190, %rd191}, [_ZZN3cub18CUB_300001_SM_10006detail4scan16DeviceScanKernelINS2_10policy_hubIyyymN4cuda3std3__44plusIvEEE10Policy1000EN6thrust24THRUST_300001_SM_1000_NS6detail15normal_iteratorINSD_10device_ptrIyEEEESI_NS0_13ScanTileStateIyLb1EEES9_NS1_10InputValueIyPyEEmyLb0EyEEvT0_T1_T2_iT3_T4_T5_E12temp_storage+64];
	add.s64 	%rd192, %rd188, %rd190;
	setp.eq.s32 	%p20, %r33, 5;
	selp.b64 	%rd193, %rd192, %rd189, %p20;
	add.s64 	%rd194, %rd192, %rd191;
	setp.eq.s32 	%p21, %r33, 6;
	selp.b64 	%rd195, %rd194, %rd193, %p21;
	ld.shared.v2.u64 	{%rd196, %rd197}, [_ZZN3cub18CUB_300001_SM_10006detail4scan16DeviceScanKernelINS2_10policy_hubIyyymN4cuda3std3__44plusIvEEE10Policy1000EN6thrust24THRUST_300001_SM_1000_NS6detail15normal_iteratorINSD_10device_ptrIyEEEESI_NS0_13ScanTileStateIyLb1EEES9_NS1_10InputValueIyPyEEmyLb0EyEEvT0_T1_T2_iT3_T4_T5_E12temp_storage+80];
	add.s64 	%rd198, %rd194, %rd196;
	setp.eq.s32 	%p22, %r33, 7;
	selp.b64 	%rd199, %rd198, %rd195, %p22;
	add.s64 	%rd200, %rd198, %rd197;
	setp.eq.s32 	%p23, %r33, 8;
	selp.b64 	%rd201, %rd200, %rd199, %p23;
	ld.shared.v2.u64 	{%rd202, %rd203}, [_ZZN3cub18CUB_300001_SM_10006detail4scan16DeviceScanKernelINS2_10policy_hubIyyymN4cuda3std3__44plusIvEEE10Policy1000EN6thrust24THRUST_300001_SM_1000_NS6detail15normal_iteratorINSD_10device_ptrIyEEEESI_NS0_13ScanTileStateIyLb1EEES9_NS1_10InputValueIyPyEEmyLb0EyEEvT0_T1_T2_iT3_T4_T5_E12temp_storage+96];
	add.s64 	%rd204, %rd200, %rd202;
	setp.eq.s32 	%p24, %r33, 9;
	selp.b64 	%rd205, %rd204, %rd201, %p24;
	add.s64 	%rd102, %rd204, %rd203;
	setp.gt.u32 	%p25, %r20, 31;
	setp.lt.u32 	%p26, %r20, 32;
	setp.eq.s32 	%p27, %r54, 0;
	selp.b64 	%rd206, 0, %rd179, %p27;
	add.s64 	%rd552, %rd205, %rd206;
	selp.b64 	%rd104, %rd179, %rd552, %p26;
	@%p25 bra 	$L__BB10_75;
	setp.ne.s32 	%p28, %r20, 0;
	mul.wide.s32 	%rd207, %r1, 16;
	add.s64 	%rd105, %rd149, %rd207;
	@%p28 bra 	$L__BB10_62;
	st.shared.u64 	[_ZZN3cub18CUB_300001_SM_10006detail4scan16DeviceScanKernelINS2_10policy_hubIyyymN4cuda3std3__44plusIvEEE10Policy1000EN6thrust24THRUST_300001_SM_1000_NS6detail15normal_iteratorINSD_10device_ptrIyEEEESI_NS0_13ScanTileStateIyLb1EEES9_NS1_10InputValueIyPyEEmyLb0EyEEvT0_T1_T2_iT3_T4_T5_E12temp_storage+24], %rd102;
	add.s64 	%rd208, %rd105, 512;
	mov.b64 	%rd209, 100;
	// begin inline asm
	st.relaxed.gpu.v2.u64 [%rd208], {%rd209, %rd102};
	// end inline asm
$L__BB10_62:
	not.b32 	%r78, %r20;
	add.s32 	%r398, %r1, %r78;
	mov.b32 	%r76, 965;
	// begin inline asm
	nanosleep.u32 %r76;
	// end inline asm
	mul.wide.s32 	%rd214, %r398, 16;
	add.s64 	%rd215, %rd149, %rd214;
	add.s64 	%rd213, %rd215, 512;
	// begin inline asm
	ld.relaxed.gpu.v2.u64 {%rd550, %rd547}, [%rd213];
	// end inline asm
	mov.b32 	%r397, 328;
$L__BB10_63:
	setp.eq.s64 	%p29, %rd550, 99;
	mov.b32 	%r79, -1;
	vote.sync.any.pred 	%p30, %p29, %r79;
	not.pred 	%p31, %p30;
	@%p31 bra 	$L__BB10_65;
	// begin inline asm
	nanosleep.u32 %r397;
	// end inline asm
	shl.b32 	%r397, %r397, 1;
	// begin inline asm
	ld.relaxed.gpu.v2.u64 {%rd550, %rd547}, [%rd213];
	// end inline asm
	bra.uni 	$L__BB10_63;
$L__BB10_65:
	setp.eq.s64 	%p32, %rd550, 101;
	mov.b32 	%r131, -1;
	vote.sync.ballot.b32 	%r132, %p32, %r131;
	// begin inline asm
	mov.u32 %r81, %lanemask_ge;
	// end inline asm
	and.b32  	%r133, %r132, %r81;
	or.b32  	%r134, %r133, -2147483648;
	add.s32 	%r135, %r134, -1;
	not.b32 	%r136, %r134;
	and.b32  	%r137, %r136, %r135;
	popc.b32 	%r85, %r137;
	mov.b64 	{%r83, %r88}, %rd547;
	mov.b32 	%r89, 1;
	// begin inline asm
	shfl.sync.down.b32 %r82, %r83, %r89, %r85, %r131;
	// end inline asm
	// begin inline asm
	shfl.sync.down.b32 %r87, %r88, %r89, %r85, %r131;
	// end inline asm
	mov.b64 	%rd216, {%r82, %r87};
	setp.lt.s32 	%p34, %r54, %r85;
	selp.b64 	%rd217, %rd216, 0, %p34;
	add.s64 	%rd218, %rd217, %rd547;
	mov.b64 	{%r93, %r98}, %rd218;
	mov.b32 	%r99, 2;
	// begin inline asm
	shfl.sync.down.b32 %r92, %r93, %r99, %r85, %r131;
	// end inline asm
	// begin inline asm
	shfl.sync.down.b32 %r97, %r98, %r99, %r85, %r131;
	// end inline asm
	mov.b64 	%rd219, {%r92, %r97};
	add.s32 	%r138, %r54, 2;
	setp.gt.s32 	%p35, %r138, %r85;
	selp.b64 	%rd220, 0, %rd219, %p35;
	add.s64 	%rd221, %rd220, %rd218;
	mov.b64 	{%r103, %r108}, %rd221;
	mov.b32 	%r109, 4;
	// begin inline asm
	shfl.sync.down.b32 %r102, %r103, %r109, %r85, %r131;
	// end inline asm
	// begin inline asm
	shfl.sync.down.b32 %r107, %r108, %r109, %r85, %r131;
	// end inline asm
	mov.b64 	%rd222, {%r102, %r107};
	add.s32 	%r40, %r54, 4;
	setp.gt.s32 	%p36, %r40, %r85;
	selp.b64 	%rd223, 0, %rd222, %p36;
	add.s64 	%rd224, %rd223, %rd221;
	mov.b64 	{%r113, %r118}, %rd224;
	mov.b32 	%r119, 8;
	// begin inline asm
	shfl.sync.down.b32 %r112, %r113, %r119, %r85, %r131;
	// end inline asm
	// begin inline asm
	shfl.sync.down.b32 %r117, %r118, %r119, %r85, %r131;
	// end inline asm
	mov.b64 	%rd225, {%r112, %r117};
	add.s32 	%r139, %r54, 8;
	setp.gt.s32 	%p37, %r139, %r85;
	selp.b64 	%rd226, 0, %rd225, %p37;
	add.s64 	%rd227, %rd226, %rd224;
	mov.b64 	{%r123, %r128}, %rd227;
	mov.b32 	%r129, 16;
	// begin inline asm
	shfl.sync.down.b32 %r122, %r123, %r129, %r85, %r131;
	// end inline asm
	// begin inline asm
	shfl.sync.down.b32 %r127, %r128, %r129, %r85, %r131;
	// end inline asm
	mov.b64 	%rd228, {%r122, %r127};
	add.s32 	%r140, %r54, 16;
	setp.gt.s32 	%p38, %r140, %r85;
	selp.b64 	%rd229, 0, %rd228, %p38;
	add.s64 	%rd548, %rd229, %rd227;
	add.s64 	%rd116, %rd149, 512;
$L__BB10_66:
	setp.ne.s64 	%p39, %rd550, 101;
	mov.b32 	%r141, -1;
	vote.sync.all.pred 	%p40, %p39, %r141;
	not.pred 	%p41, %p40;
	@%p41 bra 	$L__BB10_71;
	mul.wide.s32 	%rd237, %r398, 16;
	add.s64 	%rd238, %rd116, %rd237;
	add.s64 	%rd236, %rd238, -512;
	// begin inline asm
	ld.relaxed.gpu.v2.u64 {%rd550, %rd551}, [%rd236];
	// end inline asm
	mov.b32 	%r399, 328;
$L__BB10_68:
	setp.eq.s64 	%p45, %rd550, 99;
	mov.b32 	%r144, -1;
	vote.sync.any.pred 	%p46, %p45, %r144;
	not.pred 	%p47, %p46;
	@%p47 bra 	$L__BB10_70;
	// begin inline asm
	nanosleep.u32 %r399;
	// end inline asm
	shl.b32 	%r399, %r399, 1;
	// begin inline asm
	ld.relaxed.gpu.v2.u64 {%rd550, %rd551}, [%rd236];
	// end inline asm
	bra.uni 	$L__BB10_68;
$L__BB10_70:
	setp.eq.s64 	%p48, %rd550, 101;
	mov.b32 	%r195, -1;
	vote.sync.ballot.b32 	%r196, %p48, %r195;
	and.b32  	%r197, %r196, %r81;
	or.b32  	%r198, %r197, -2147483648;
	add.s32 	%r199, %r198, -1;
	not.b32 	%r200, %r198;
	and.b32  	%r201, %r200, %r199;
	popc.b32 	%r149, %r201;
	mov.b64 	{%r147, %r152}, %rd551;
	mov.b32 	%r153, 1;
	// begin inline asm
	shfl.sync.down.b32 %r146, %r147, %r153, %r149, %r195;
	// end inline asm
	// begin inline asm
	shfl.sync.down.b32 %r151, %r152, %r153, %r149, %r195;
	// end inline asm
	mov.b64 	%rd239, {%r146, %r151};
	setp.lt.s32 	%p50, %r54, %r149;
	selp.b64 	%rd240, %rd239, 0, %p50;
	add.s64 	%rd241, %rd240, %rd551;
	mov.b64 	{%r157, %r162}, %rd241;
	mov.b32 	%r163, 2;
	// begin inline asm
	shfl.sync.down.b32 %r156, %r157, %r163, %r149, %r195;
	// end inline asm
	// begin inline asm
	shfl.sync.down.b32 %r161, %r162, %r163, %r149, %r195;
	// end inline asm
	mov.b64 	%rd242, {%r156, %r161};
	add.s32 	%r202, %r54, 2;
	setp.gt.s32 	%p51, %r202, %r149;
	selp.b64 	%rd243, 0, %rd242, %p51;
	add.s64 	%rd244, %rd241, %rd243;
	mov.b64 	{%r167, %r172}, %rd244;
	mov.b32 	%r173, 4;
	// begin inline asm
	shfl.sync.down.b32 %r166, %r167, %r173, %r149, %r195;
	// end inline asm
	// begin inline asm
	shfl.sync.down.b32 %r171, %r172, %r173, %r149, %r195;
	// end inline asm
	mov.b64 	%rd245, {%r166, %r171};
	setp.gt.s32 	%p52, %r40, %r149;
	selp.b64 	%rd246, 0, %rd245, %p52;
	add.s64 	%rd247, %rd246, %rd244;
	mov.b64 	{%r177, %r182}, %rd247;
	mov.b32 	%r183, 8;
	// begin inline asm
	shfl.sync.down.b32 %r176, %r177, %r183, %r149, %r195;
	// end inline asm
	// begin inline asm
	shfl.sync.down.b32 %r181, %r182, %r183, %r149, %r195;
	// end inline asm
	mov.b64 	%rd248, {%r176, %r181};
	add.s32 	%r203, %r54, 8;
	setp.gt.s32 	%p53, %r203, %r149;
	selp.b64 	%rd249, 0, %rd248, %p53;
	add.s64 	%rd250, %rd249, %rd247;
	mov.b64 	{%r187, %r192}, %rd250;
	mov.b32 	%r193, 16;
	// begin inline asm
	shfl.sync.down.b32 %r186, %r187, %r193, %r149, %r195;
	// end inline asm
	// begin inline asm
	shfl.sync.down.b32 %r191, %r192, %r193, %r149, %r195;
	// end inline asm
	mov.b64 	%rd251, {%r186, %r191};
	add.s32 	%r204, %r54, 16;
	setp.gt.s32 	%p54, %r204, %r149;
	selp.b64 	%rd252, 0, %rd251, %p54;
	add.s64 	%rd253, %rd250, %rd548;
	add.s64 	%rd548, %rd253, %rd252;
	add.s32 	%r398, %r398, -32;
	bra.uni 	$L__BB10_66;
$L__BB10_71:
	@%p28 bra 	$L__BB10_73;
	add.s64 	%rd232, %rd548, %rd102;
	add.s64 	%rd230, %rd105, 512;
	mov.b64 	%rd231, 101;
	// begin inline asm
	st.relaxed.gpu.v2.u64 [%rd230], {%rd231, %rd232};
	// end inline asm
	st.shared.u64 	[_ZZN3cub18CUB_300001_SM_10006detail4scan16DeviceScanKernelINS2_10policy_hubIyyymN4cuda3std3__44plusIvEEE10Policy1000EN6thrust24THRUST_300001_SM_1000_NS6detail15normal_iteratorINSD_10device_ptrIyEEEESI_NS0_13ScanTileStateIyLb1EEES9_NS1_10InputValueIyPyEEmyLb0EyEEvT0_T1_T2_iT3_T4_T5_E12temp_storage+8], %rd548;
	st.shared.u64 	[_ZZN3cub18CUB_300001_SM_10006detail4scan16DeviceScanKernelINS2_10policy_hubIyyymN4cuda3std3__44plusIvEEE10Policy1000EN6thrust24THRUST_300001_SM_1000_NS6detail15normal_iteratorINSD_10device_ptrIyEEEESI_NS0_13ScanTileStateIyLb1EEES9_NS1_10InputValueIyPyEEmyLb0EyEEvT0_T1_T2_iT3_T4_T5_E12temp_storage+16], %rd232;
$L__BB10_73:
	setp.ne.s32 	%p43, %r54, 0;
	mov.u64 	%rd552, %rd104;
	@%p43 bra 	$L__BB10_75;
	st.shared.u64 	[_ZZN3cub18CUB_300001_SM_10006detail4scan16DeviceScanKernelINS2_10policy_hubIyyymN4cuda3std3__44plusIvEEE10Policy1000EN6thrust24THRUST_300001_SM_1000_NS6detail15normal_iteratorINSD_10device_ptrIyEEEESI_NS0_13ScanTileStateIyLb1EEES9_NS1_10InputValueIyPyEEmyLb0EyEEvT0_T1_T2_iT3_T4_T5_E12temp_storage+128], %rd548;
	mov.u64 	%rd552, %rd548;
$L__BB10_75:
	bar.sync 	0;
	setp.eq.s32 	%p44, %r20, 0;
	@%p44 bra 	$L__BB10_77;
	ld.shared.u64 	%rd233, [_ZZN3cub18CUB_300001_SM_10006detail4scan16DeviceScanKernelINS2_10policy_hubIyyymN4cuda3std3__44plusIvEEE10Policy1000EN6thrust24THRUST_300001_SM_1000_NS6detail15normal_iteratorINSD_10device_ptrIyEEEESI_NS0_13ScanTileStateIyLb1EEES9_NS1_10InputValueIyPyEEmyLb0EyEEvT0_T1_T2_iT3_T4_T5_E12temp_storage+128];
	add.s64 	%rd552, %rd233, %rd552;
$L__BB10_77:
	add.s64 	%rd554, %rd85, %rd552;
$L__BB10_78:
	add.s64 	%rd313, %rd86, %rd554;
	add.s64 	%rd314, %rd87, %rd313;
	add.s64 	%rd315, %rd88, %rd314;
	add.s64 	%rd316, %rd89, %rd315;
	add.s64 	%rd317, %rd90, %rd316;
	add.s64 	%rd318, %rd91, %rd317;
	add.s64 	%rd319, %rd92, %rd318;
	add.s64 	%rd320, %rd93, %rd319;
	add.s64 	%rd321, %rd94, %rd320;
	bar.sync 	0;
	st.shared.u64 	[%r35], %rd552;
	st.shared.u64 	[%r35+8], %rd554;
	st.shared.u64 	[%r35+16], %rd313;
	st.shared.u64 	[%r35+24], %rd314;
	st.shared.u64 	[%r35+32], %rd315;
	st.shared.u64 	[%r35+40], %rd316;
	st.shared.u64 	[%r35+48], %rd317;
	st.shared.u64 	[%r35+56], %rd318;
	st.shared.u64 	[%r35+64], %rd319;
	st.shared.u64 	[%r35+72], %rd320;
	st.shared.u64 	[%r35+80], %rd321;
	bar.warp.sync 	-1;
	ld.shared.u64 	%rd135, [%r34];
	ld.shared.u64 	%rd136, [%r34+256];
	ld.shared.u64 	%rd137, [%r34+512];
	ld.shared.u64 	%rd138, [%r34+768];
	ld.shared.u64 	%rd139, [%r34+1024];
	ld.shared.u64 	%rd140, [%r34+1280];
	ld.shared.u64 	%rd141, [%r34+1536];
	ld.shared.u64 	%rd142, [%r34+1792];
	ld.shared.u64 	%rd143, [%r34+2048];
	ld.shared.u64 	%rd144, [%r34+2304];
	ld.shared.u64 	%rd145, [%r34+2560];
	setp.ne.s32 	%p66, %r20, 0;
	@%p66 bra 	$L__BB10_80;
	st.volatile.shared.u32 	[_ZZN3cub18CUB_300001_SM_10006detail4scan16DeviceScanKernelINS2_10policy_hubIyyymN4cuda3std3__44plusIvEEE10Policy1000EN6thrust24THRUST_300001_SM_1000_NS6detail15normal_iteratorINSD_10device_ptrIyEEEESI_NS0_13ScanTileStateIyLb1EEES9_NS1_10InputValueIyPyEEmyLb0EyEEvT0_T1_T2_iT3_T4_T5_E12temp_storage+28160], %r19;
$L__BB10_80:
	bar.sync 	0;
	ld.volatile.shared.u32 	%r45, [_ZZN3cub18CUB_300001_SM_10006detail4scan16DeviceScanKernelINS2_10policy_hubIyyymN4cuda3std3__44plusIvEEE10Policy1000EN6thrust24THRUST_300001_SM_1000_NS6detail15normal_iteratorINSD_10device_ptrIyEEEESI_NS0_13ScanTileStateIyLb1EEES9_NS1_10InputValueIyPyEEmyLb0EyEEvT0_T1_T2_iT3_T4_T5_E12temp_storage+28160];
	cvt.u64.u32 	%rd322, %r21;
	add.s64 	%rd323, %rd7, %rd322;
	setp.ge.s32 	%p67, %r21, %r45;
	shl.b64 	%rd324, %rd323, 3;
	add.s64 	%rd146, %rd6, %rd324;
	@%p67 bra 	$L__BB10_82;
	st.global.u64 	[%rd146], %rd135;
$L__BB10_82:
	setp.ge.s32 	%p68, %r22, %r45;
	@%p68 bra 	$L__BB10_84;
	st.global.u64 	[%rd146+256], %rd136;
$L__BB10_84:
	setp.ge.s32 	%p69, %r23, %r45;
	@%p69 bra 	$L__BB10_86;
	st.global.u64 	[%rd146+512], %rd137;
$L__BB10_86:
	setp.ge.s32 	%p70, %r24, %r45;
	@%p70 bra 	$L__BB10_88;
	st.global.u64 	[%rd146+768], %rd138;
$L__BB10_88:
	setp.ge.s32 	%p71, %r25, %r45;
	@%p71 bra 	$L__BB10_90;
	st.global.u64 	[%rd146+1024], %rd139;
$L__BB10_90:
	setp.ge.s32 	%p72, %r26, %r45;
	@%p72 bra 	$L__BB10_92;
	st.global.u64 	[%rd146+1280], %rd140;
$L__BB10_92:
	setp.ge.s32 	%p73, %r27, %r45;
	@%p73 bra 	$L__BB10_94;
	st.global.u64 	[%rd146+1536], %rd141;
$L__BB10_94:
	setp.ge.s32 	%p74, %r28, %r45;
	@%p74 bra 	$L__BB10_96;
	st.global.u64 	[%rd146+1792], %rd142;
$L__BB10_96:
	setp.ge.s32 	%p75, %r29, %r45;
	@%p75 bra 	$L__BB10_98;
	st.global.u64 	[%rd146+2048], %rd143;
$L__BB10_98:
	setp.ge.s32 	%p76, %r30, %r45;
	@%p76 bra 	$L__BB10_100;
	st.global.u64 	[%rd146+2304], %rd144;
$L__BB10_100:
	setp.ge.s32 	%p77, %r31, %r45;
	@%p77 bra 	$L__BB10_102;
	st.global.u64 	[%rd146+2560], %rd145;
$L__BB10_102:
	ret;

}
	// .globl	_ZN3cub18CUB_300001_SM_10006detail10merge_sort30DeviceMergeSortBlockSortKernelINS2_10policy_hubIN6thrust24THRUST_300001_SM_1000_NS6detail15normal_iteratorINS6_10device_ptrIyEEEEE9Policy600ESB_PNS0_8NullTypeESB_SF_j3CmpySE_EEvbT0_T1_T2_T3_T4_PT6_PT7_T5_NS1_7vsmem_tE
.visible .entry _ZN3cub18CUB_300001_SM_10006detail10merge_sort30DeviceMergeSortBlockSortKernelINS2_10policy_hubIN6thrust24THRUST_300001_SM_1000_NS6detail15normal_iteratorINS6_10device_ptrIyEEEEE9Policy600ESB_PNS0_8NullTypeESB_SF_j3CmpySE_EEvbT0_T1_T2_T3_T4_PT6_PT7_T5_NS1_7vsmem_tE(
	.param .u8 _ZN3cub18CUB_300001_SM_10006detail10merge_sort30DeviceMergeSortBlockSortKernelINS2_10policy_hubIN6thrust24THRUST_300001_SM_1000_NS6detail15normal_iteratorINS6_10device_ptrIyEEEEE9Policy600ESB_PNS0_8NullTypeESB_SF_j3CmpySE_EEvbT0_T1_T2_T3_T4_PT6_PT7_T5_NS1_7vsmem_tE_param_0,
	.param .align 8 .b8 _ZN3cub18CUB_300001_SM_10006detail10merge_sort30DeviceMergeSortBlockSortKernelINS2_10policy_hubIN6thrust24THRUST_300001_SM_1000_NS6detail15normal_iteratorINS6_10device_ptrIyEEEEE9Policy600ESB_PNS0_8NullTypeESB_SF_j3CmpySE_EEvbT0_T1_T2_T3_T4_PT6_PT7_T5_NS1_7vsmem_tE_param_1[8],
	.param .u64 .ptr .align 1 _ZN3cub18CUB_300001_SM_10006detail10merge_sort30DeviceMergeSortBlockSortKernelINS2_10policy_hubIN6thrust24THRUST_300001_SM_1000_NS6detail15normal_iteratorINS6_10device_ptrIyEEEEE9Policy600ESB_PNS0_8NullTypeESB_SF_j3CmpySE_EEvbT0_T1_T2_T3_T4_PT6_PT7_T5_NS1_7vsmem_tE_param_2,
	.param .align 8 .b8 _ZN3cub18CUB_300001_SM_10006detail10merge_sort30DeviceMergeSortBlockSortKernelINS2_10policy_hubIN6thrust24THRUST_300001_SM_1000_NS6detail15normal_iteratorINS6_10device_ptrIyEEEEE9Policy600ESB_PNS0_8NullTypeESB_SF_j3CmpySE_EEvbT0_T1_T2_T3_T4_PT6_PT7_T5_NS1_7vsmem_tE_param_3[8],
	.param .u64 .ptr .align 1 _ZN3cub18CUB_300001_SM_10006detail10merge_sort30DeviceMergeSortBlockSortKernelINS2_10policy_hubIN6thrust24THRUST_300001_SM_1000_NS6detail15normal_iteratorINS6_10device_ptrIyEEEEE9Policy600ESB_PNS0_8NullTypeESB_SF_j3CmpySE_EEvbT0_T1_T2_T3_T4_PT6_PT7_T5_NS1_7vsmem_tE_param_4,
	.param .u32 _ZN3cub18CUB_300001_SM_10006detail10merge_sort30DeviceMergeSortBlockSortKernelINS2_10policy_hubIN6thrust24THRUST_300001_SM_1000_NS6detail15normal_iteratorINS6_10device_ptrIyEEEEE9Policy600ESB_PNS0_8NullTypeESB_SF_j3CmpySE_EEvbT0_T1_T2_T3_T4_PT6_PT7_T5_NS1_7vsmem_tE_param_5,
	.param .u64 .ptr .align 1 _ZN3cub18CUB_300001_SM_10006detail10merge_sort30DeviceMergeSortBlockSortKernelINS2_10policy_hubIN6thrust24THRUST_300001_SM_1000_NS6detail15normal_iteratorINS6_10device_ptrIyEEEEE9Policy600ESB_PNS0_8NullTypeESB_SF_j3CmpySE_EEvbT0_T1_T2_T3_T4_PT6_PT7_T5_NS1_7vsmem_tE_param_6,
	.param .u64 .ptr .align 1 _ZN3cub18CUB_300001_SM_10006detail10merge_sort30DeviceMergeSortBlockSortKernelINS2_10policy_hubIN6thrust24THRUST_300001_SM_1000_NS6detail15normal_iteratorINS6_10device_ptrIyEEEEE9Policy600ESB_PNS0_8NullTypeESB_SF_j3CmpySE_EEvbT0_T1_T2_T3_T4_PT6_PT7_T5_NS1_7vsmem_tE_param_7,
	.param .align 8 .b8 _ZN3cub18CUB_300001_SM_10006detail10merge_sort30DeviceMergeSortBlockSortKernelINS2_10policy_hubIN6thrust24THRUST_300001_SM_1000_NS6detail15normal_iteratorINS6_10device_ptrIyEEEEE9Policy600ESB_PNS0_8NullTypeESB_SF_j3CmpySE_EEvbT0_T1_T2_T3_T4_PT6_PT7_T5_NS1_7vsmem_tE_param_8[8],
	.param .align 8 .b8 _ZN3cub18CUB_300001_SM_10006detail10merge_sort30DeviceMergeSortBlockSortKernelINS2_10policy_hubIN6thrust24THRUST_300001_SM_1000_NS6detail15normal_iteratorINS6_10device_ptrIyEEEEE9Policy600ESB_PNS0_8NullTypeESB_SF_j3CmpySE_EEvbT0_T1_T2_T3_T4_PT6_PT7_T5_NS1_7vsmem_tE_param_9[8]
)
.maxntid 256
{
	.reg .pred 	%p<228>;
	.reg .b16 	%rs<4>;
	.reg .b32 	%r<476>;
	.reg .b64 	%rd<581>;
	// demoted variable
	.shared .align 16 .b8 _ZZN3cub18CUB_300001_SM_10006detail10merge_sort30DeviceMergeSortBlockSortKernelINS2_10policy_hubIN6thrust24THRUST_300001_SM_1000_NS6detail15normal_iteratorINS6_10device_ptrIyEEEEE9Policy600ESB_PNS0_8NullTypeESB_SF_j3CmpySE_EEvbT0_T1_T2_T3_T4_PT6_PT7_T5_NS1_7vsmem_tEE19static_temp_storage[16912];
	ld.param.u64 	%rd3, [_ZN3cub18CUB_300001_SM_10006detail10merge_sort30DeviceMergeSortBlockSortKernelINS2_10policy_hubIN6thrust24THRUST_300001_SM_1000_NS6detail15normal_iteratorINS6_10device_ptrIyEEEEE9Policy600ESB_PNS0_8NullTypeESB_SF_j3CmpySE_EEvbT0_T1_T2_T3_T4_PT6_PT7_T5_NS1_7vsmem_tE_param_8];
	ld.param.u64 	%rd187, [_ZN3cub18CUB_300001_SM_10006detail10merge_sort30DeviceMergeSortBlockSortKernelINS2_10policy_hubIN6thrust24THRUST_300001_SM_1000_NS6detail15normal_iteratorINS6_10device_ptrIyEEEEE9Policy600ESB_PNS0_8NullTypeESB_SF_j3CmpySE_EEvbT0_T1_T2_T3_T4_PT6_PT7_T5_NS1_7vsmem_tE_param_3];
	ld.param.u64 	%rd188, [_ZN3cub18CUB_300001_SM_10006detail10merge_sort30DeviceMergeSortBlockSortKernelINS2_10policy_hubIN6thrust24THRUST_300001_SM_1000_NS6detail15normal_iteratorINS6_10device_ptrIyEEEEE9Policy600ESB_PNS0_8NullTypeESB_SF_j3CmpySE_EEvbT0_T1_T2_T3_T4_PT6_PT7_T5_NS1_7vsmem_tE_param_1];
	ld.param.u32 	%r110, [_ZN3cub18CUB_300001_SM_10006detail10merge_sort30DeviceMergeSortBlockSortKernelINS2_10policy_hubIN6thrust24THRUST_300001_SM_1000_NS6detail15normal_iteratorINS6_10device_ptrIyEEEEE9Policy600ESB_PNS0_8NullTypeESB_SF_j3CmpySE_EEvbT0_T1_T2_T3_T4_PT6_PT7_T5_NS1_7vsmem_tE_param_5];
	cvta.to.global.u64 	%rd1, %rd188;
	cvta.to.global.u64 	%rd2, %rd187;
	mov.u32 	%r111, %ctaid.x;
	mov.u32 	%r112, %nctaid.x;
	shl.b32 	%r1, %r111, 11;
	add.s32 	%r113, %r112, -1;
	setp.ge.u32 	%p29, %r111, %r113;
	@%p29 bra 	$L__BB11_54;
	// begin inline asm
	griddepcontrol.wait;
	// end inline asm
	mov.u32 	%r308, %ctaid.x;
	shl.b32 	%r309, %r308, 11;
	cvt.u64.u32 	%rd337, %r309;
	mov.u32 	%r310, %tid.x;
	and.b32  	%r311, %r310, 31;
	shl.b32 	%r312, %r310, 3;
	and.b32  	%r2, %r312, 7936;
	or.b32  	%r313, %r2, %r311;
	cvt.u64.u32 	%rd338, %r313;
	add.s64 	%rd4, %rd338, %rd337;
	shl.b64 	%rd339, %rd4, 3;
	add.s64 	%rd340, %rd1, %rd339;
	ld.global.u64 	%rd341, [%rd340];
	ld.global.u64 	%rd342, [%rd340+256];
	ld.global.u64 	%rd343, [%rd340+512];
	ld.global.u64 	%rd344, [%rd340+768];
	ld.global.u64 	%rd345, [%rd340+1024];
	ld.global.u64 	%rd346, [%rd340+1280];
	ld.global.u64 	%rd347, [%rd340+1536];
	ld.global.u64 	%rd348, [%rd340+1792];
	// begin inline asm
	mov.u32 %r306, %laneid;
	// end inline asm
	add.s32 	%r314, %r306, %r2;
	shr.s32 	%r315, %r314, 5;
	add.s32 	%r316, %r315, %r314;
	shl.b32 	%r317, %r316, 3;
	mov.u32 	%r318, _ZZN3cub18CUB_300001_SM_10006detail10merge_sort30DeviceMergeSortBlockSortKernelINS2_10policy_hubIN6thrust24THRUST_300001_SM_1000_NS6detail15normal_iteratorINS6_10device_ptrIyEEEEE9Policy600ESB_PNS0_8NullTypeESB_SF_j3CmpySE_EEvbT0_T1_T2_T3_T4_PT6_PT7_T5_NS1_7vsmem_tEE19static_temp_storage;
	add.s32 	%r3, %r318, %r317;
	st.shared.u64 	[%r3], %rd341;
	add.s32 	%r319, %r314, 32;
	shr.s32 	%r320, %r319, 5;
	add.s32 	%r321, %r320, %r314;
	shl.b32 	%r322, %r321, 3;
	add.s32 	%r4, %r318, %r322;
	st.shared.u64 	[%r4+256], %rd342;
	add.s32 	%r323, %r314, 64;
	shr.s32 	%r324, %r323, 5;
	add.s32 	%r325, %r324, %r314;
	shl.b32 	%r326, %r325, 3;
	add.s32 	%r5, %r318, %r326;
	st.shared.u64 	[%r5+512], %rd343;
	add.s32 	%r327, %r314, 96;
	shr.s32 	%r328, %r327, 5;
	add.s32 	%r329, %r328, %r314;
	shl.b32 	%r330, %r329, 3;
	add.s32 	%r6, %r318, %r330;
	st.shared.u64 	[%r6+768], %rd344;
	add.s32 	%r331, %r314, 128;
	shr.s32 	%r332, %r331, 5;
	add.s32 	%r333, %r332, %r314;
	shl.b32 	%r334, %r333, 3;
	add.s32 	%r7, %r318, %r334;
	st.shared.u64 	[%r7+1024], %rd345;
	add.s32 	%r335, %r314, 160;
	shr.s32 	%r336, %r335, 5;
	add.s32 	%r337, %r336, %r314;
	shl.b32 	%r338, %r337, 3;
	add.s32 	%r8, %r318, %r338;
	st.shared.u64 	[%r8+1280], %rd346;
	add.s32 	%r339, %r314, 192;
	shr.s32 	%r340, %r339, 5;
	add.s32 	%r341, %r340, %r314;
	shl.b32 	%r342, %r341, 3;
	add.s32 	%r9, %r318, %r342;
	st.shared.u64 	[%r9+1536], %rd347;
	add.s32 	%r343, %r314, 224;
	shr.s32 	%r344, %r343, 5;
	add.s32 	%r345, %r344, %r314;
	shl.b32 	%r346, %r345, 3;
	add.s32 	%r10, %r318, %r346;
	st.shared.u64 	[%r10+1792], %rd348;
	bar.warp.sync 	-1;
	mad.lo.s32 	%r347, %r306, 7, %r314;
	shr.s32 	%r348, %r347, 5;
	add.s32 	%r349, %r348, %r347;
	shl.b32 	%r350, %r349, 3;
	add.s32 	%r11, %r318, %r350;
	ld.shared.u64 	%rd349, [%r11];
	add.s32 	%r351, %r347, 1;
	shr.s32 	%r352, %r351, 5;
	add.s32 	%r353, %r352, %r347;
	shl.b32 	%r354, %r353, 3;
	add.s32 	%r12, %r318, %r354;
	ld.shared.u64 	%rd350, [%r12+8];
	add.s32 	%r355, %r347, 2;
	shr.s32 	%r356, %r355, 5;
	add.s32 	%r357, %r356, %r347;
	shl.b32 	%r358, %r357, 3;
	add.s32 	%r13, %r318, %r358;
	ld.shared.u64 	%rd351, [%r13+16];
	add.s32 	%r359, %r347, 3;
	shr.s32 	%r360, %r359, 5;
	add.s32 	%r361, %r360, %r347;
	shl.b32 	%r362, %r361, 3;
	add.s32 	%r14, %r318, %r362;
	ld.shared.u64 	%rd352, [%r14+24];
	add.s32 	%r363, %r347, 4;
	shr.s32 	%r364, %r363, 5;
	add.s32 	%r365, %r364, %r347;
	shl.b32 	%r366, %r365, 3;
	add.s32 	%r15, %r318, %r366;
	ld.shared.u64 	%rd353, [%r15+32];
	add.s32 	%r367, %r347, 5;
	shr.s32 	%r368, %r367, 5;
	add.s32 	%r369, %r368, %r347;
	shl.b32 	%r370, %r369, 3;
	add.s32 	%r16, %r318, %r370;
	ld.shared.u64 	%rd354, [%r16+40];
	add.s32 	%r371, %r347, 6;
	shr.s32 	%r372, %r371, 5;
	add.s32 	%r373, %r372, %r347;
	shl.b32 	%r374, %r373, 3;
	add.s32 	%r17, %r318, %r374;
	ld.shared.u64 	%rd355, [%r17+48];
	add.s32 	%r375, %r347, 7;
	shr.s32 	%r376, %r375, 5;
	add.s32 	%r377, %r376, %r347;
	shl.b32 	%r378, %r377, 3;
	add.s32 	%r18, %r318, %r378;
	ld.shared.u64 	%rd356, [%r18+56];
	bar.sync 	0;
	// begin inline asm
	griddepcontrol.launch_dependents;
	// end inline asm
	and.b64  	%rd357, %rd350, %rd3;
	and.b64  	%rd358, %rd349, %rd3;
	setp.lt.u64 	%p142, %rd357, %rd358;
	selp.b64 	%rd359, %rd349, %rd350, %p142;
	selp.b64 	%rd360, %rd350, %rd349, %p142;
	and.b64  	%rd361, %rd352, %rd3;
	and.b64  	%rd362, %rd351, %rd3;
	setp.lt.u64 	%p143, %rd361, %rd362;
	selp.b64 	%rd363, %rd351, %rd352, %p143;
	selp.b64 	%rd364, %rd352, %rd351, %p143;
	and.b64  	%rd365, %rd354, %rd3;
	and.b64  	%rd366, %rd353, %rd3;
	setp.lt.u64 	%p144, %rd365, %rd366;
	selp.b64 	%rd367, %rd353, %rd354, %p144;
	selp.b64 	%rd368, %rd354, %rd353, %p144;
	and.b64  	%rd369, %rd356, %rd3;
	and.b64  	%rd370, %rd355, %rd3;
	setp.lt.u64 	%p145, %rd369, %rd370;
	selp.b64 	%rd371, %rd355, %rd356, %p145;
	selp.b64 	%rd372, %rd356, %rd355, %p145;
	and.b64  	%rd373, %rd364, %rd3;
	and.b64  	%rd374, %rd359, %rd3;
	setp.lt.u64 	%p146, %rd373, %rd374;
	selp.b64 	%rd375, %rd359, %rd364, %p146;
	selp.b64 	%rd376, %rd364, %rd359, %p146;
	and.b64  	%rd377, %rd368, %rd3;
	and.b64  	%rd378, %rd363, %rd3;
	setp.lt.u64 	%p147, %rd377, %rd378;
	selp.b64 	%rd379, %rd363, %rd368, %p147;
	selp.b64 	%rd380, %rd368, %rd363, %p147;
	and.b64  	%rd381, %rd372, %rd3;
	and.b64  	%rd382, %rd367, %rd3;
	setp.lt.u64 	%p148, %rd381, %rd382;
	selp.b64 	%rd383, %rd367, %rd372, %p148;
	selp.b64 	%rd384, %rd372, %rd367, %p148;
	and.b64  	%rd385, %rd376, %rd3;
	and.b64  	%rd386, %rd360, %rd3;
	setp.lt.u64 	%p149, %rd385, %rd386;
	selp.b64 	%rd387, %rd360, %rd376, %p149;
	selp.b64 	%rd388, %rd376, %rd360, %p149;
	and.b64  	%rd389, %rd380, %rd3;
	and.b64  	%rd390, %rd375, %rd3;
	setp.lt.u64 	%p150, %rd389, %rd390;
	selp.b64 	%rd391, %rd375, %rd380, %p150;
	selp.b64 	%rd392, %rd380, %rd375, %p150;
	and.b64  	%rd393, %rd384, %rd3;
	and.b64  	%rd394, %rd379, %rd3;
	setp.lt.u64 	%p151, %rd393, %rd394;
	selp.b64 	%rd395, %rd379, %rd384, %p151;
	selp.b64 	%rd396, %rd384, %rd379, %p151;
	and.b64  	%rd397, %rd371, %rd3;
	and.b64  	%rd398, %rd383, %rd3;
	setp.lt.u64 	%p152, %rd397, %rd398;
	selp.b64 	%rd399, %rd383, %rd371, %p152;
	selp.b64 	%rd400, %rd371, %rd383, %p152;
	and.b64  	%rd401, %rd392, %rd3;
	and.b64  	%rd402, %rd387, %rd3;
	setp.lt.u64 	%p153, %rd401, %rd402;
	selp.b64 	%rd403, %rd387, %rd392, %p153;
	selp.b64 	%rd404, %rd392, %rd387, %p153;
	and.b64  	%rd405, %rd396, %rd3;
	and.b64  	%rd406, %rd391, %rd3;
	setp.lt.u64 	%p154, %rd405, %rd406;
	selp.b64 	%rd407, %rd391, %rd396, %p154;
	selp.b64 	%rd408, %rd396, %rd391, %p154;
	and.b64  	%rd409, %rd400, %rd3;
	and.b64  	%rd410, %rd395, %rd3;
	setp.lt.u64 	%p155, %rd409, %rd410;
	selp.b64 	%rd411, %rd395, %rd400, %p155;
	selp.b64 	%rd412, %rd400, %rd395, %p155;
	and.b64  	%rd413, %rd404, %rd3;
	and.b64  	%rd414, %rd388, %rd3;
	setp.lt.u64 	%p156, %rd413, %rd414;
	selp.b64 	%rd415, %rd388, %rd404, %p156;
	selp.b64 	%rd416, %rd404, %rd388, %p156;
	and.b64  	%rd417, %rd408, %rd3;
	and.b64  	%rd418, %rd403, %rd3;
	setp.lt.u64 	%p157, %rd417, %rd418;
	selp.b64 	%rd419, %rd403, %rd408, %p157;
	selp.b64 	%rd420, %rd408, %rd403, %p157;
	and.b64  	%rd421, %rd412, %rd3;
	and.b64  	%rd422, %rd407, %rd3;
	setp.lt.u64 	%p158, %rd421, %rd422;
	selp.b64 	%rd423, %rd407, %rd412, %p158;
	selp.b64 	%rd424, %rd412, %rd407, %p158;
	and.b64  	%rd425, %rd399, %rd3;
	and.b64  	%rd426, %rd411, %rd3;
	setp.lt.u64 	%p159, %rd425, %rd426;
	selp.b64 	%rd427, %rd411, %rd399, %p159;
	selp.b64 	%rd428, %rd399, %rd411, %p159;
	and.b64  	%rd429, %rd420, %rd3;
	and.b64  	%rd430, %rd415, %rd3;
	setp.lt.u64 	%p160, %rd429, %rd430;
	selp.b64 	%rd431, %rd415, %rd420, %p160;
	selp.b64 	%rd432, %rd420, %rd415, %p160;
	and.b64  	%rd433, %rd424, %rd3;
	and.b64  	%rd434, %rd419, %rd3;
	setp.lt.u64 	%p161, %rd433, %rd434;
	selp.b64 	%rd435, %rd419, %rd424, %p161;
	selp.b64 	%rd436, %rd424, %rd419, %p161;
	and.b64  	%rd437, %rd428, %rd3;
	and.b64  	%rd438, %rd423, %rd3;
	setp.lt.u64 	%p162, %rd437, %rd438;
	selp.b64 	%rd439, %rd423, %rd428, %p162;
	selp.b64 	%rd440, %rd428, %rd423, %p162;
	and.b64  	%rd441, %rd432, %rd3;
	and.b64  	%rd442, %rd416, %rd3;
	setp.lt.u64 	%p163, %rd441, %rd442;
	selp.b64 	%rd443, %rd416, %rd432, %p163;
	selp.b64 	%rd514, %rd432, %rd416, %p163;
	and.b64  	%rd444, %rd436, %rd3;
	and.b64  	%rd445, %rd431, %rd3;
	setp.lt.u64 	%p164, %rd444, %rd445;
	selp.b64 	%rd446, %rd431, %rd436, %p164;
	selp.b64 	%rd447, %rd436, %rd431, %p164;
	and.b64  	%rd448, %rd440, %rd3;
	and.b64  	%rd449, %rd435, %rd3;
	setp.lt.u64 	%p165, %rd448, %rd449;
	selp.b64 	%rd450, %rd435, %rd440, %p165;
	selp.b64 	%rd451, %rd440, %rd435, %p165;
	and.b64  	%rd452, %rd427, %rd3;
	and.b64  	%rd453, %rd439, %rd3;
	setp.lt.u64 	%p166, %rd452, %rd453;
	selp.b64 	%rd529, %rd439, %rd427, %p166;
	selp.b64 	%rd454, %rd427, %rd439, %p166;
	and.b64  	%rd455, %rd447, %rd3;
	and.b64  	%rd456, %rd443, %rd3;
	setp.lt.u64 	%p167, %rd455, %rd456;
	selp.b64 	%rd512, %rd443, %rd447, %p167;
	selp.b64 	%rd513, %rd447, %rd443, %p167;
	and.b64  	%rd457, %rd451, %rd3;
	and.b64  	%rd458, %rd446, %rd3;
	setp.lt.u64 	%p168, %rd457, %rd458;
	selp.b64 	%rd510, %rd446, %rd451, %p168;
	selp.b64 	%rd511, %rd451, %rd446, %p168;
	and.b64  	%rd459, %rd454, %rd3;
	and.b64  	%rd460, %rd450, %rd3;
	setp.lt.u64 	%p169, %rd459, %rd460;
	selp.b64 	%rd508, %rd450, %rd454, %p169;
	selp.b64 	%rd509, %rd454, %rd450, %p169;
	mov.b32 	%r468, 2;
$L__BB11_2:
	mov.u32 	%r19, %r468;
	bar.sync 	0;
	add.s32 	%r379, %r19, -1;
	mov.u32 	%r380, %tid.x;
	shl.b32 	%r381, %r380, 6;
	mov.u32 	%r382, _ZZN3cub18CUB_300001_SM_10006detail10merge_sort30DeviceMergeSortBlockSortKernelINS2_10policy_hubIN6thrust24THRUST_300001_SM_1000_NS6detail15normal_iteratorINS6_10device_ptrIyEEEEE9Policy600ESB_PNS0_8NullTypeESB_SF_j3CmpySE_EEvbT0_T1_T2_T3_T4_PT6_PT7_T5_NS1_7vsmem_tEE19static_temp_storage;
	add.s32 	%r383, %r382, %r381;
	st.shared.v2.u64 	[%r383], {%rd514, %rd513};
	st.shared.v2.u64 	[%r383+16], {%rd512, %rd511};
	st.shared.v2.u64 	[%r383+32], {%rd510, %rd509};
	st.shared.v2.u64 	[%r383+48], {%rd508, %rd529};
	bar.sync 	0;
	neg.s32 	%r384, %r19;
	and.b32  	%r385, %r380, %r384;
	shl.b32 	%r386, %r385, 3;
	shl.b32 	%r387, %r19, 2;
	and.b32  	%r388, %r379, %r380;
	shl.b32 	%r389, %r388, 3;
	min.u32 	%r20, %r389, 2048;
	min.u32 	%r21, %r386, 2048;
	add.s32 	%r390, %r21, %r387;
	min.u32 	%r22, %r390, 2048;
	add.s32 	%r391, %r22, %r387;
	min.u32 	%r23, %r391, 2048;
	sub.s32 	%r392, %r22, %r21;
	sub.s32 	%r393, %r23, %r22;
	setp.lt.s32 	%p170, %r20, %r393;
	sub.s32 	%r394, %r20, %r393;
	selp.b32 	%r471, 0, %r394, %p170;
	min.s32 	%r469, %r392, %r20;
	setp.ge.s32 	%p171, %r471, %r469;
	@%p171 bra 	$L__BB11_5;
	add.s32 	%r26, %r22, %r20;
$L__BB11_4:
	sub.s32 	%r395, %r469, %r471;
	shr.u32 	%r396, %r395, 31;
	add.s32 	%r397, %r395, %r396;
	shr.s32 	%r398, %r397, 1;
	add.s32 	%r399, %r398, %r471;
	add.s32 	%r400, %r399, %r21;
	shl.b32 	%r401, %r400, 3;
	add.s32 	%r403, %r382, %r401;
	ld.shared.u64 	%rd461, [%r403];
	not.b32 	%r404, %r399;
	add.s32 	%r405, %r26, %r404;
	shl.b32 	%r406, %r405, 3;
	add.s32 	%r407, %r382, %r406;
	ld.shared.u64 	%rd462, [%r407];
	and.b64  	%rd463, %rd462, %rd3;
	and.b64  	%rd464, %rd461, %rd3;
	setp.lt.u64 	%p172, %rd463, %rd464;
	add.s32 	%r408, %r399, 1;
	selp.b32 	%r471, %r471, %r408, %p172;
	selp.b32 	%r469, %r399, %r469, %p172;
	setp.lt.s32 	%p173, %r471, %r469;
	@%p173 bra 	$L__BB11_4;
$L__BB11_5:
	add.s32 	%r32, %r471, %r21;
	add.s32 	%r409, %r22, %r20;
	sub.s32 	%r33, %r409, %r471;
	shl.b32 	%r410, %r32, 3;
	add.s32 	%r34, %r382, %r410;
	ld.shared.u64 	%rd518, [%r34];
	shl.b32 	%r412, %r33, 3;
	add.s32 	%r35, %r382, %r412;
	ld.shared.u64 	%rd515, [%r35];
	setp.ge.s32 	%p175, %r33, %r23;
	mov.pred 	%p214, 0;
	@%p175 bra 	$L__BB11_8;
	setp.ge.s32 	%p177, %r32, %r22;
	mov.pred 	%p214, -1;
	@%p177 bra 	$L__BB11_8;
	and.b64  	%rd465, %rd515, %rd3;
	and.b64  	%rd466, %rd518, %rd3;
	setp.lt.u64 	%p214, %rd465, %rd466;
$L__BB11_8:
	selp.b64 	%rd514, %rd515, %rd518, %p214;
	selp.u32 	%r413, 1, 0, %p214;
	add.s32 	%r36, %r33, %r413;
	not.pred 	%p178, %p214;
	selp.u32 	%r414, 1, 0, %p178;
	add.s32 	%r37, %r32, %r414;
	@%p178 bra 	$L__BB11_10;
	ld.shared.u64 	%rd515, [%r35+8];
	bra.uni 	$L__BB11_11;
$L__BB11_10:
	ld.shared.u64 	%rd518, [%r34+8];
$L__BB11_11:
	setp.ge.s32 	%p180, %r36, %r23;
	mov.pred 	%p215, 0;
	@%p180 bra 	$L__BB11_14;
	setp.ge.s32 	%p182, %r37, %r22;
	mov.pred 	%p215, -1;
	@%p182 bra 	$L__BB11_14;
	and.b64  	%rd467, %rd515, %rd3;
	and.b64  	%rd468, %rd518, %rd3;
	setp.lt.u64 	%p215, %rd467, %rd468;
$L__BB11_14:
	selp.b64 	%rd513, %rd515, %rd518, %p215;
	selp.u32 	%r415, 1, 0, %p215;
	add.s32 	%r38, %r36, %r415;
	not.pred 	%p183, %p215;
	selp.u32 	%r416, 1, 0, %p183;
	add.s32 	%r39, %r37, %r416;
	@%p215 bra 	$L__BB11_16;
	shl.b32 	%r417, %r39, 3;
	add.s32 	%r419, %r382, %r417;
	ld.shared.u64 	%rd518, [%r419];
	bra.uni 	$L__BB11_17;
$L__BB11_16:
	shl.b32 	%r420, %r38, 3;
	add.s32 	%r422, %r382, %r420;
	ld.shared.u64 	%rd515, [%r422];
$L__BB11_17:
	setp.ge.s32 	%p185, %r38, %r23;
	mov.pred 	%p216, 0;
	@%p185 bra 	$L__BB11_20;
	setp.ge.s32 	%p187, %r39, %r22;
	mov.pred 	%p216, -1;
	@%p187 bra 	$L__BB11_20;
	and.b64  	%rd469, %rd515, %rd3;
	and.b64  	%rd470, %rd518, %rd3;
	setp.lt.u64 	%p216, %rd469, %rd470;
$L__BB11_20:
	selp.b64 	%rd512, %rd515, %rd518, %p216;
	selp.u32 	%r423, 1, 0, %p216;
	add.s32 	%r40, %r38, %r423;
	not.pred 	%p188, %p216;
	selp.u32 	%r424, 1, 0, %p188;
	add.s32 	%r41, %r39, %r424;
	@%p216 bra 	$L__BB11_22;
	shl.b32 	%r425, %r41, 3;
	mov.u32 	%r426, _ZZN3cub18CUB_300001_SM_10006detail10merge_sort30DeviceMergeSortBlockSortKernelINS2_10policy_hubIN6thrust24THRUST_300001_SM_1000_NS6detail15normal_iteratorINS6_10device_ptrIyEEEEE9Policy600ESB_PNS0_8NullTypeESB_SF_j3CmpySE_EEvbT0_T1_T2_T3_T4_PT6_PT7_T5_NS1_7vsmem_tEE19static_temp_storage;
	add.s32 	%r427, %r426, %r425;
	ld.shared.u64 	%rd518, [%r427];
	bra.uni 	$L__BB11_23;
$L__BB11_22:
	shl.b32 	%r428, %r40, 3;
	mov.u32 	%r429, _ZZN3cub18CUB_300001_SM_10006detail10merge_sort30DeviceMergeSortBlockSortKernelINS2_10policy_hubIN6thrust24THRUST_300001_SM_1000_NS6detail15normal_iteratorINS6_10device_ptrIyEEEEE9Policy600ESB_PNS0_8NullTypeESB_SF_j3CmpySE_EEvbT0_T1_T2_T3_T4_PT6_PT7_T5_NS1_7vsmem_tEE19static_temp_storage;
	add.s32 	%r430, %r429, %r428;
	ld.shared.u64 	%rd515, [%r430];
$L__BB11_23:
	setp.ge.s32 	%p190, %r40, %r23;
	mov.pred 	%p217, 0;
	@%p190 bra 	$L__BB11_26;
	setp.ge.s32 	%p192, %r41, %r22;
	mov.pred 	%p217, -1;
	@%p192 bra 	$L__BB11_26;
	and.b64  	%rd471, %rd515, %rd3;
	and.b64  	%rd472, %rd518, %rd3;
	setp.lt.u64 	%p217, %rd471, %rd472;
$L__BB11_26:
	selp.b64 	%rd511, %rd515, %rd518, %p217;
	selp.u32 	%r431, 1, 0, %p217;
	add.s32 	%r42, %r40, %r431;
	not.pred 	%p193, %p217;
	selp.u32 	%r432, 1, 0, %p193;
	add.s32 	%r43, %r41, %r432;
	@%p217 bra 	$L__BB11_28;
	shl.b32 	%r433, %r43, 3;
	mov.u32 	%r434, _ZZN3cub18CUB_300001_SM_10006detail10merge_sort30DeviceMergeSortBlockSortKernelINS2_10policy_hubIN6thrust24THRUST_300001_SM_1000_NS6detail15normal_iteratorINS6_10device_ptrIyEEEEE9Policy600ESB_PNS0_8NullTypeESB_SF_j3CmpySE_EEvbT0_T1_T2_T3_T4_PT6_PT7_T5_NS1_7vsmem_tEE19static_temp_storage;
	add.s32 	%r435, %r434, %r433;
	ld.shared.u64 	%rd518, [%r435];
	bra.uni 	$L__BB11_29;
$L__BB11_28:
	shl.b32 	%r436, %r42, 3;
	mov.u32 	%r437, _ZZN3cub18CUB_300001_SM_10006detail10merge_sort30DeviceMergeSortBlockSortKernelINS2_10policy_hubIN6thrust24THRUST_300001_SM_1000_NS6detail15normal_iteratorINS6_10device_ptrIyEEEEE9Policy600ESB_PNS0_8NullTypeESB_SF_j3CmpySE_EEvbT0_T1_T2_T3_T4_PT6_PT7_T5_NS1_7vsmem_tEE19static_temp_storage;
	add.s32 	%r438, %r437, %r436;
	ld.shared.u64 	%rd515, [%r438];
$L__BB11_29:
	setp.ge.s32 	%p195, %r42, %r23;
	mov.pred 	%p218, 0;
	@%p195 bra 	$L__BB11_32;
	setp.ge.s32 	%p197, %r43, %r22;
	mov.pred 	%p218, -1;
	@%p197 bra 	$L__BB11_32;
	and.b64  	%rd473, %rd515, %rd3;
	and.b64  	%rd474, %rd518, %rd3;
	setp.lt.u64 	%p218, %rd473, %rd474;
$L__BB11_32:
	selp.b64 	%rd510, %rd515, %rd518, %p218;
	selp.u32 	%r439, 1, 0, %p218;
	add.s32 	%r44, %r42, %r439;
	not.pred 	%p198, %p218;
	selp.u32 	%r440, 1, 0, %p198;
	add.s32 	%r45, %r43, %r440;
	@%p218 bra 	$L__BB11_34;
	shl.b32 	%r441, %r45, 3;
	mov.u32 	%r442, _ZZN3cub18CUB_300001_SM_10006detail10merge_sort30DeviceMergeSortBlockSortKernelINS2_10policy_hubIN6thrust24THRUST_300001_SM_1000_NS6detail15normal_iteratorINS6_10device_ptrIyEEEEE9Policy600ESB_PNS0_8NullTypeESB_SF_j3CmpySE_EEvbT0_T1_T2_T3_T4_PT6_PT7_T5_NS1_7vsmem_tEE19static_temp_storage;
	add.s32 	%r443, %r442, %r441;
	ld.shared.u64 	%rd518, [%r443];
	bra.uni 	$L__BB11_35;
$L__BB11_34:
	shl.b32 	%r444, %r44, 3;
	mov.u32 	%r445, _ZZN3cub18CUB_300001_SM_10006detail10merge_sort30DeviceMergeSortBlockSortKernelINS2_10policy_hubIN6thrust24THRUST_300001_SM_1000_NS6detail15normal_iteratorINS6_10device_ptrIyEEEEE9Policy600ESB_PNS0_8NullTypeESB_SF_j3CmpySE_EEvbT0_T1_T2_T3_T4_PT6_PT7_T5_NS1_7vsmem_tEE19static_temp_storage;
	add.s32 	%r446, %r445, %r444;
	ld.shared.u64 	%rd515, [%r446];
$L__BB11_35:
	setp.ge.s32 	%p200, %r44, %r23;
	mov.pred 	%p219, 0;
	@%p200 bra 	$L__BB11_38;
	setp.ge.s32 	%p202, %r45, %r22;
	mov.pred 	%p219, -1;
	@%p202 bra 	$L__BB11_38;
	and.b64  	%rd475, %rd515, %rd3;
	and.b64  	%rd476, %rd518, %rd3;
	setp.lt.u64 	%p219, %rd475, %rd476;
$L__BB11_38:
	selp.b64 	%rd509, %rd515, %rd518, %p219;
	selp.u32 	%r447, 1, 0, %p219;
	add.s32 	%r46, %r44, %r447;
	not.pred 	%p203, %p219;
	selp.u32 	%r448, 1, 0, %p203;
	add.s32 	%r47, %r45, %r448;
	@%p219 bra 	$L__BB11_40;
	shl.b32 	%r449, %r47, 3;
	mov.u32 	%r450, _ZZN3cub18CUB_300001_SM_10006detail10merge_sort30DeviceMergeSortBlockSortKernelINS2_10policy_hubIN6thrust24THRUST_300001_SM_1000_NS6detail15normal_iteratorINS6_10device_ptrIyEEEEE9Policy600ESB_PNS0_8NullTypeESB_SF_j3CmpySE_EEvbT0_T1_T2_T3_T4_PT6_PT7_T5_NS1_7vsmem_tEE19static_temp_storage;
	add.s32 	%r451, %r450, %r449;
	ld.shared.u64 	%rd518, [%r451];
	bra.uni 	$L__BB11_41;
$L__BB11_40:
	shl.b32 	%r452, %r46, 3;
	mov.u32 	%r453, _ZZN3cub18CUB_300001_SM_10006detail10merge_sort30DeviceMergeSortBlockSortKernelINS2_10policy_hubIN6thrust24THRUST_300001_SM_1000_NS6detail15normal_iteratorINS6_10device_ptrIyEEEEE9Policy600ESB_PNS0_8NullTypeESB_SF_j3CmpySE_EEvbT0_T1_T2_T3_T4_PT6_PT7_T5_NS1_7vsmem_tEE19static_temp_storage;
	add.s32 	%r454, %r453, %r452;
	ld.shared.u64 	%rd515, [%r454];
$L__BB11_41:
	setp.ge.s32 	%p205, %r46, %r23;
	mov.pred 	%p220, 0;
	@%p205 bra 	$L__BB11_44;
	setp.ge.s32 	%p207, %r47, %r22;
	mov.pred 	%p220, -1;
	@%p207 bra 	$L__BB11_44;
	and.b64  	%rd477, %rd515, %rd3;
	and.b64  	%rd478, %rd518, %rd3;
	setp.lt.u64 	%p220, %rd477, %rd478;
$L__BB11_44:
	selp.b64 	%rd508, %rd515, %rd518, %p220;
	selp.u32 	%r455, 1, 0, %p220;
	add.s32 	%r48, %r46, %r455;
	not.pred 	%p208, %p220;
	selp.u32 	%r456, 1, 0, %p208;
	add.s32 	%r49, %r47, %r456;
	@%p220 bra 	$L__BB11_46;
	shl.b32 	%r457, %r49, 3;
	mov.u32 	%r458, _ZZN3cub18CUB_300001_SM_10006detail10merge_sort30DeviceMergeSortBlockSortKernelINS2_10policy_hubIN6thrust24THRUST_300001_SM_1000_NS6detail15normal_iteratorINS6_10device_ptrIyEEEEE9Policy600ESB_PNS0_8NullTypeESB_SF_j3CmpySE_EEvbT0_T1_T2_T3_T4_PT6_PT7_T5_NS1_7vsmem_tEE19static_temp_storage;
	add.s32 	%r459, %r458, %r457;
	ld.shared.u64 	%rd518, [%r459];
	bra.uni 	$L__BB11_47;
$L__BB11_46:
	shl.b32 	%r460, %r48, 3;
	mov.u32 	%r461, _ZZN3cub18CUB_300001_SM_10006detail10merge_sort30DeviceMergeSortBlockSortKernelINS2_10policy_hubIN6thrust24THRUST_300001_SM_1000_NS6detail15normal_iteratorINS6_10device_ptrIyEEEEE9Policy600ESB_PNS0_8NullTypeESB_SF_j3CmpySE_EEvbT0_T1_T2_T3_T4_PT6_PT7_T5_NS1_7vsmem_tEE19static_temp_storage;
	add.s32 	%r462, %r461, %r460;
	ld.shared.u64 	%rd515, [%r462];
$L__BB11_47:
	setp.ge.s32 	%p209, %r48, %r23;
	mov.u64 	%rd529, %rd518;
	@%p209 bra 	$L__BB11_50;
	setp.ge.s32 	%p210, %r49, %r22;
	mov.u64 	%rd529, %rd515;
	@%p210 bra 	$L__BB11_50;
	and.b64  	%rd479, %rd515, %rd3;
	and.b64  	%rd480, %rd518, %rd3;
	setp.lt.u64 	%p211, %rd479, %rd480;
	selp.b64 	%rd529, %rd515, %rd518, %p211;
$L__BB11_50:
	shl.b32 	%r468, %r19, 1;
	setp.lt.u32 	%p212, %r19, 129;
	@%p212 bra 	$L__BB11_2;
	ld.param.s8 	%rs3, [_ZN3cub18CUB_300001_SM_10006detail10merge_sort30DeviceMergeSortBlockSortKernelINS2_10policy_hubIN6thrust24THRUST_300001_SM_1000_NS6detail15normal_iteratorINS6_10device_ptrIyEEEEE9Policy600ESB_PNS0_8NullTypeESB_SF_j3CmpySE_EEvbT0_T1_T2_T3_T4_PT6_PT7_T5_NS1_7vsmem_tE_param_0];
	bar.sync 	0;
	setp.eq.s16 	%p213, %rs3, 0;
	@%p213 bra 	$L__BB11_53;
	st.shared.u64 	[%r11], %rd514;
	st.shared.u64 	[%r12+8], %rd513;
	st.shared.u64 	[%r13+16], %rd512;
	st.shared.u64 	[%r14+24], %rd511;
	st.shared.u64 	[%r15+32], %rd510;
	st.shared.u64 	[%r16+40], %rd509;
	st.shared.u64 	[%r17+48], %rd508;
	st.shared.u64 	[%r18+56], %rd529;
	bar.warp.sync 	-1;
	ld.shared.u64 	%rd481, [%r3];
	ld.shared.u64 	%rd482, [%r4+256];
	ld.shared.u64 	%rd483, [%r5+512];
	ld.shared.u64 	%rd484, [%r6+768];
	ld.shared.u64 	%rd485, [%r7+1024];
	ld.shared.u64 	%rd486, [%r8+1280];
	ld.shared.u64 	%rd487, [%r9+1536];
	ld.shared.u64 	%rd488, [%r10+1792];
	cvt.u64.u32 	%rd489, %r2;
	mov.u32 	%r463, %ctaid.x;
	shl.b32 	%r464, %r463, 11;
	mov.u32 	%r465, %tid.x;
	and.b32  	%r466, %r465, 31;
	or.b32  	%r467, %r466, %r464;
	cvt.u64.u32 	%rd490, %r467;
	add.s64 	%rd491, %rd490, %rd489;
	shl.b64 	%rd492, %rd491, 3;
	add.s64 	%rd493, %rd2, %rd492;
	st.global.u64 	[%rd493], %rd481;
	st.global.u64 	[%rd493+256], %rd482;
	st.global.u64 	[%rd493+512], %rd483;
	st.global.u64 	[%rd493+768], %rd484;
	st.global.u64 	[%rd493+1024], %rd485;
	st.global.u64 	[%rd493+1280], %rd486;
	st.global.u64 	[%rd493+1536], %rd487;
	st.global.u64 	[%rd493+1792], %rd488;
	bra.uni 	$L__BB11_170;
$L__BB11_53:
	ld.param.u64 	%rd506, [_ZN3cub18CUB_300001_SM_10006detail10merge_sort30DeviceMergeSortBlockSortKernelINS2_10policy_hubIN6thrust24THRUST_300001_SM_1000_NS6detail15normal_iteratorINS6_10device_ptrIyEEEEE9Policy600ESB_PNS0_8NullTypeESB_SF_j3CmpySE_EEvbT0_T1_T2_T3_T4_PT6_PT7_T5_NS1_7vsmem_tE_param_6];
	st.shared.u64 	[%r11], %rd514;
	st.shared.u64 	[%r12+8], %rd513;
	st.shared.u64 	[%r13+16], %rd512;
	st.shared.u64 	[%r14+24], %rd511;
	st.shared.u64 	[%r15+32], %rd510;
	st.shared.u64 	[%r16+40], %rd509;
	st.shared.u64 	[%r17+48], %rd508;
	st.shared.u64 	[%r18+56], %rd529;
	bar.warp.sync 	-1;
	ld.shared.u64 	%rd494, [%r3];
	ld.shared.u64 	%rd495, [%r4+256];
	ld.shared.u64 	%rd496, [%r5+512];
	ld.shared.u64 	%rd497, [%r6+768];
	ld.shared.u64 	%rd498, [%r7+1024];
	ld.shared.u64 	%rd499, [%r8+1280];
	ld.shared.u64 	%rd500, [%r9+1536];
	ld.shared.u64 	%rd501, [%r10+1792];
	cvta.to.global.u64 	%rd502, %rd506;
	add.s64 	%rd504, %rd502, %rd339;
	st.global.u64 	[%rd504], %rd494;
	st.global.u64 	[%rd504+256], %rd495;
	st.global.u64 	[%rd504+512], %rd496;
	st.global.u64 	[%rd504+768], %rd497;
	st.global.u64 	[%rd504+1024], %rd498;
	st.global.u64 	[%rd504+1280], %rd499;
	st.global.u64 	[%rd504+1536], %rd500;
	st.global.u64 	[%rd504+1792], %rd501;
	bra.uni 	$L__BB11_170;
$L__BB11_54:
	sub.s32 	%r114, %r110, %r1;
	min.s32 	%r51, %r114, 2048;
	// begin inline asm
	griddepcontrol.wait;
	// end inline asm
	mul.wide.u32 	%rd189, %r1, 8;
	add.s64 	%rd190, %rd1, %rd189;
	mov.u32 	%r52, %tid.x;
	ld.global.u64 	%rd537, [%rd190];
	and.b32  	%r115, %r52, 31;
	shl.b32 	%r116, %r52, 3;
	and.b32  	%r117, %r116, 7936;
	or.b32  	%r53, %r117, %r115;
	setp.ge.s32 	%p30, %r53, %r51;
	shl.b32 	%r118, %r53, 3;
	cvt.u64.u32 	%rd191, %r118;
	add.s64 	%rd61, %rd190, %rd191;
	mov.u64 	%rd530, %rd537;
	@%p30 bra 	$L__BB11_56;
	ld.global.u64 	%rd530, [%rd61];
$L__BB11_56:
	add.s32 	%r119, %r53, 32;
	setp.ge.s32 	%p31, %r119, %r51;
	mov.u64 	%rd531, %rd537;
	@%p31 bra 	$L__BB11_58;
	ld.global.u64 	%rd531, [%rd61+256];
$L__BB11_58:
	add.s32 	%r120, %r53, 64;
	setp.ge.s32 	%p32, %r120, %r51;
	mov.u64 	%rd532, %rd537;
	@%p32 bra 	$L__BB11_60;
	ld.global.u64 	%rd532, [%rd61+512];
$L__BB11_60:
	add.s32 	%r121, %r53, 96;
	setp.ge.s32 	%p33, %r121, %r51;
	mov.u64 	%rd533, %rd537;
	@%p33 bra 	$L__BB11_62;
	ld.global.u64 	%rd533, [%rd61+768];
$L__BB11_62:
	add.s32 	%r122, %r53, 128;
	setp.ge.s32 	%p34, %r122, %r51;
	mov.u64 	%rd534, %rd537;
	@%p34 bra 	$L__BB11_64;
	ld.global.u64 	%rd534, [%rd61+1024];
$L__BB11_64:
	add.s32 	%r123, %r53, 160;
	setp.ge.s32 	%p35, %r123, %r51;
	mov.u64 	%rd535, %rd537;
	@%p35 bra 	$L__BB11_66;
	ld.global.u64 	%rd535, [%rd61+1280];
$L__BB11_66:
	add.s32 	%r124, %r53, 192;
	setp.ge.s32 	%p36, %r124, %r51;
	mov.u64 	%rd536, %rd537;
	@%p36 bra 	$L__BB11_68;
	ld.global.u64 	%rd536, [%rd61+1536];
$L__BB11_68:
	add.s32 	%r125, %r53, 224;
	setp.ge.s32 	%p37, %r125, %r51;
	@%p37 bra 	$L__BB11_70;
	ld.global.u64 	%rd537, [%rd61+1792];
$L__BB11_70:
	// begin inline asm
	mov.u32 %r126, %laneid;
	// end inline asm
	shl.b32 	%r54, %r52, 3;
	and.b32  	%r127, %r54, 7936;
	add.s32 	%r128, %r126, %r127;
	shr.s32 	%r129, %r128, 5;
	add.s32 	%r130, %r129, %r128;
	shl.b32 	%r131, %r130, 3;
	mov.u32 	%r132, _ZZN3cub18CUB_300001_SM_10006detail10merge_sort30DeviceMergeSortBlockSortKernelINS2_10policy_hubIN6thrust24THRUST_300001_SM_1000_NS6detail15normal_iteratorINS6_10device_ptrIyEEEEE9Policy600ESB_PNS0_8NullTypeESB_SF_j3CmpySE_EEvbT0_T1_T2_T3_T4_PT6_PT7_T5_NS1_7vsmem_tEE19static_temp_storage;
	add.s32 	%r55, %r132, %r131;
	st.shared.u64 	[%r55], %rd530;
	add.s32 	%r133, %r128, 32;
	shr.s32 	%r134, %r133, 5;
	add.s32 	%r135, %r134, %r128;
	shl.b32 	%r136, %r135, 3;
	add.s32 	%r56, %r132, %r136;
	st.shared.u64 	[%r56+256], %rd531;
	add.s32 	%r137, %r128, 64;
	shr.s32 	%r138, %r137, 5;
	add.s32 	%r139, %r138, %r128;
	shl.b32 	%r140, %r139, 3;
	add.s32 	%r57, %r132, %r140;
	st.shared.u64 	[%r57+512], %rd532;
	add.s32 	%r141, %r128, 96;
	shr.s32 	%r142, %r141, 5;
	add.s32 	%r143, %r142, %r128;
	shl.b32 	%r144, %r143, 3;
	add.s32 	%r58, %r132, %r144;
	st.shared.u64 	[%r58+768], %rd533;
	add.s32 	%r145, %r128, 128;
	shr.s32 	%r146, %r145, 5;
	add.s32 	%r147, %r146, %r128;
	shl.b32 	%r148, %r147, 3;
	add.s32 	%r59, %r132, %r148;
	st.shared.u64 	[%r59+1024], %rd534;
	add.s32 	%r149, %r128, 160;
	shr.s32 	%r150, %r149, 5;
	add.s32 	%r151, %r150, %r128;
	shl.b32 	%r152, %r151, 3;
	add.s32 	%r60, %r132, %r152;
	st.shared.u64 	[%r60+1280], %rd535;
	add.s32 	%r153, %r128, 192;
	shr.s32 	%r154, %r153, 5;
	add.s32 	%r155, %r154, %r128;
	shl.b32 	%r156, %r155, 3;
	add.s32 	%r61, %r132, %r156;
	st.shared.u64 	[%r61+1536], %rd536;
	add.s32 	%r157, %r128, 224;
	shr.s32 	%r158, %r157, 5;
	add.s32 	%r159, %r158, %r128;
	shl.b32 	%r160, %r159, 3;
	add.s32 	%r62, %r132, %r160;
	st.shared.u64 	[%r62+1792], %rd537;
	bar.warp.sync 	-1;
	mad.lo.s32 	%r161, %r126, 7, %r128;
	shr.s32 	%r162, %r161, 5;
	add.s32 	%r163, %r162, %r161;
	shl.b32 	%r164, %r163, 3;
	add.s32 	%r63, %r132, %r164;
	ld.shared.u64 	%rd565, [%r63];
	add.s32 	%r165, %r161, 1;
	shr.s32 	%r166, %r165, 5;
	add.s32 	%r167, %r166, %r161;
	shl.b32 	%r168, %r167, 3;
	add.s32 	%r64, %r132, %r168;
	ld.shared.u64 	%rd79, [%r64+8];
	add.s32 	%r169, %r161, 2;
	shr.s32 	%r170, %r169, 5;
	add.s32 	%r171, %r170, %r161;
	shl.b32 	%r172, %r171, 3;
	add.s32 	%r65, %r132, %r172;
	ld.shared.u64 	%rd80, [%r65+16];
	add.s32 	%r173, %r161, 3;
	shr.s32 	%r174, %r173, 5;
	add.s32 	%r175, %r174, %r161;
	shl.b32 	%r176, %r175, 3;
	add.s32 	%r66, %r132, %r176;
	ld.shared.u64 	%rd81, [%r66+24];
	add.s32 	%r177, %r161, 4;
	shr.s32 	%r178, %r177, 5;
	add.s32 	%r179, %r178, %r161;
	shl.b32 	%r180, %r179, 3;
	add.s32 	%r67, %r132, %r180;
	ld.shared.u64 	%rd82, [%r67+32];
	add.s32 	%r181, %r161, 5;
	shr.s32 	%r182, %r181, 5;
	add.s32 	%r183, %r182, %r161;
	shl.b32 	%r184, %r183, 3;
	add.s32 	%r68, %r132, %r184;
	ld.shared.u64 	%rd83, [%r68+40];
	add.s32 	%r185, %r161, 6;
	shr.s32 	%r186, %r185, 5;
	add.s32 	%r187, %r186, %r161;
	shl.b32 	%r188, %r187, 3;
	add.s32 	%r69, %r132, %r188;
	ld.shared.u64 	%rd84, [%r69+48];
	add.s32 	%r189, %r161, 7;
	shr.s32 	%r190, %r189, 5;
	add.s32 	%r191, %r190, %r161;
	shl.b32 	%r192, %r191, 3;
	add.s32 	%r70, %r132, %r192;
	ld.shared.u64 	%rd85, [%r70+56];
	bar.sync 	0;
	// begin inline asm
	griddepcontrol.launch_dependents;
	// end inline asm
	or.b32  	%r193, %r54, 1;
	setp.ge.u32 	%p38, %r193, %r51;
	mov.u64 	%rd556, %rd565;
	mov.u64 	%rd540, %rd565;
	@%p38 bra 	$L__BB11_72;
	and.b64  	%rd192, %rd565, %rd3;
	and.b64  	%rd193, %rd79, %rd3;
	setp.lt.u64 	%p39, %rd192, %rd193;
	selp.b64 	%rd540, %rd79, %rd565, %p39;
	mov.u64 	%rd556, %rd79;
$L__BB11_72:
	add.s32 	%r194, %r54, 2;
	setp.ge.u32 	%p40, %r194, %r51;
	mov.u64 	%rd542, %rd540;
	@%p40 bra 	$L__BB11_74;
	and.b64  	%rd194, %rd540, %rd3;
	and.b64  	%rd195, %rd80, %rd3;
	setp.lt.u64 	%p41, %rd194, %rd195;
	selp.b64 	%rd542, %rd80, %rd540, %p41;
	mov.u64 	%rd540, %rd80;
$L__BB11_74:
	add.s32 	%r195, %r54, 3;
	setp.ge.u32 	%p42, %r195, %r51;
	mov.u64 	%rd544, %rd542;
	@%p42 bra 	$L__BB11_76;
	and.b64  	%rd196, %rd542, %rd3;
	and.b64  	%rd197, %rd81, %rd3;
	setp.lt.u64 	%p43, %rd196, %rd197;
	selp.b64 	%rd544, %rd81, %rd542, %p43;
	mov.u64 	%rd542, %rd81;
$L__BB11_76:
	add.s32 	%r196, %r54, 4;
	setp.ge.u32 	%p44, %r196, %r51;
	mov.u64 	%rd546, %rd544;
	@%p44 bra 	$L__BB11_78;
	and.b64  	%rd198, %rd544, %rd3;
	and.b64  	%rd199, %rd82, %rd3;
	setp.lt.u64 	%p45, %rd198, %rd199;
	selp.b64 	%rd546, %rd82, %rd544, %p45;
	mov.u64 	%rd544, %rd82;
$L__BB11_78:
	add.s32 	%r197, %r54, 5;
	setp.ge.u32 	%p46, %r197, %r51;
	mov.u64 	%rd548, %rd546;
	@%p46 bra 	$L__BB11_80;
	and.b64  	%rd200, %rd546, %rd3;
	and.b64  	%rd201, %rd83, %rd3;
	setp.lt.u64 	%p47, %rd200, %rd201;
	selp.b64 	%rd548, %rd83, %rd546, %p47;
	mov.u64 	%rd546, %rd83;
$L__BB11_80:
	add.s32 	%r198, %r54, 6;
	setp.ge.u32 	%p48, %r198, %r51;
	mov.u64 	%rd549, %rd548;
	@%p48 bra 	$L__BB11_82;
	and.b64  	%rd202, %rd548, %rd3;
	and.b64  	%rd203, %rd84, %rd3;
	setp.lt.u64 	%p49, %rd202, %rd203;
	selp.b64 	%rd549, %rd84, %rd548, %p49;
	mov.u64 	%rd548, %rd84;
$L__BB11_82:
	add.s32 	%r199, %r54, 7;
	setp.lt.u32 	%p50, %r199, %r51;
	selp.b64 	%rd580, %rd85, %rd549, %p50;
	setp.ge.u32 	%p51, %r54, %r51;
	@%p51 bra 	$L__BB11_84;
	and.b64  	%rd204, %rd556, %rd3;
	and.b64  	%rd205, %rd565, %rd3;
	setp.lt.u64 	%p52, %rd204, %rd205;
	selp.b64 	%rd206, %rd565, %rd556, %p52;
	selp.b64 	%rd207, %rd556, %rd565, %p52;
	and.b64  	%rd208, %rd542, %rd3;
	and.b64  	%rd209, %rd540, %rd3;
	setp.lt.u64 	%p53, %rd208, %rd209;
	selp.b64 	%rd210, %rd540, %rd542, %p53;
	selp.b64 	%rd211, %rd542, %rd540, %p53;
	and.b64  	%rd212, %rd546, %rd3;
	and.b64  	%rd213, %rd544, %rd3;
	setp.lt.u64 	%p54, %rd212, %rd213;
	selp.b64 	%rd214, %rd544, %rd546, %p54;
	selp.b64 	%rd215, %rd546, %rd544, %p54;
	and.b64  	%rd216, %rd580, %rd3;
	and.b64  	%rd217, %rd548, %rd3;
	setp.lt.u64 	%p55, %rd216, %rd217;
	selp.b64 	%rd218, %rd548, %rd580, %p55;
	selp.b64 	%rd219, %rd580, %rd548, %p55;
	and.b64  	%rd220, %rd211, %rd3;
	and.b64  	%rd221, %rd206, %rd3;
	setp.lt.u64 	%p56, %rd220, %rd221;
	selp.b64 	%rd222, %rd206, %rd211, %p56;
	selp.b64 	%rd223, %rd211, %rd206, %p56;
	and.b64  	%rd224, %rd215, %rd3;
	and.b64  	%rd225, %rd210, %rd3;
	setp.lt.u64 	%p57, %rd224, %rd225;
	selp.b64 	%rd226, %rd210, %rd215, %p57;
	selp.b64 	%rd227, %rd215, %rd210, %p57;
	and.b64  	%rd228, %rd219, %rd3;
	and.b64  	%rd229, %rd214, %rd3;
	setp.lt.u64 	%p58, %rd228, %rd229;
	selp.b64 	%rd230, %rd214, %rd219, %p58;
	selp.b64 	%rd231, %rd219, %rd214, %p58;
	and.b64  	%rd232, %rd223, %rd3;
	and.b64  	%rd233, %rd207, %rd3;
	setp.lt.u64 	%p59, %rd232, %rd233;
	selp.b64 	%rd234, %rd207, %rd223, %p59;
	selp.b64 	%rd235, %rd223, %rd207, %p59;
	and.b64  	%rd236, %rd227, %rd3;
	and.b64  	%rd237, %rd222, %rd3;
	setp.lt.u64 	%p60, %rd236, %rd237;
	selp.b64 	%rd238, %rd222, %rd227, %p60;
	selp.b64 	%rd239, %rd227, %rd222, %p60;
	and.b64  	%rd240, %rd231, %rd3;
	and.b64  	%rd241, %rd226, %rd3;
	setp.lt.u64 	%p61, %rd240, %rd241;
	selp.b64 	%rd242, %rd226, %rd231, %p61;
	selp.b64 	%rd243, %rd231, %rd226, %p61;
	and.b64  	%rd244, %rd218, %rd3;
	and.b64  	%rd245, %rd230, %rd3;
	setp.lt.u64 	%p62, %rd244, %rd245;
	selp.b64 	%rd246, %rd230, %rd218, %p62;
	selp.b64 	%rd247, %rd218, %rd230, %p62;
	and.b64  	%rd248, %rd239, %rd3;
	and.b64  	%rd249, %rd234, %rd3;
	setp.lt.u64 	%p63, %rd248, %rd249;
	selp.b64 	%rd250, %rd234, %rd239, %p63;
	selp.b64 	%rd251, %rd239, %rd234, %p63;
	and.b64  	%rd252, %rd243, %rd3;
	and.b64  	%rd253, %rd238, %rd3;
	setp.lt.u64 	%p64, %rd252, %rd253;
	selp.b64 	%rd254, %rd238, %rd243, %p64;
	selp.b64 	%rd255, %rd243, %rd238, %p64;
	and.b64  	%rd256, %rd247, %rd3;
	and.b64  	%rd257, %rd242, %rd3;
	setp.lt.u64 	%p65, %rd256, %rd257;
	selp.b64 	%rd258, %rd242, %rd247, %p65;
	selp.b64 	%rd259, %rd247, %rd242, %p65;
	and.b64  	%rd260, %rd251, %rd3;
	and.b64  	%rd261, %rd235, %rd3;
	setp.lt.u64 	%p66, %rd260, %rd261;
	selp.b64 	%rd262, %rd235, %rd251, %p66;
	selp.b64 	%rd263, %rd251, %rd235, %p66;
	and.b64  	%rd264, %rd255, %rd3;
	and.b64  	%rd265, %rd250, %rd3;
	setp.lt.u64 	%p67, %rd264, %rd265;
	selp.b64 	%rd266, %rd250, %rd255, %p67;
	selp.b64 	%rd267, %rd255, %rd250, %p67;
	and.b64  	%rd268, %rd259, %rd3;
	and.b64  	%rd269, %rd254, %rd3;
	setp.lt.u64 	%p68, %rd268, %rd269;
	selp.b64 	%rd270, %rd254, %rd259, %p68;
	selp.b64 	%rd271, %rd259, %rd254, %p68;
	and.b64  	%rd272, %rd246, %rd3;
	and.b64  	%rd273, %rd258, %rd3;
	setp.lt.u64 	%p69, %rd272, %rd273;
	selp.b64 	%rd274, %rd258, %rd246, %p69;
	selp.b64 	%rd275, %rd246, %rd258, %p69;
	and.b64  	%rd276, %rd267, %rd3;
	and.b64  	%rd277, %rd262, %rd3;
	setp.lt.u64 	%p70, %rd276, %rd277;
	selp.b64 	%rd278, %rd262, %rd267, %p70;
	selp.b64 	%rd279, %rd267, %rd262, %p70;
	and.b64  	%rd280, %rd271, %rd3;
	and.b64  	%rd281, %rd266, %rd3;
	setp.lt.u64 	%p71, %rd280, %rd281;
	selp.b64 	%rd282, %rd266, %rd271, %p71;
	selp.b64 	%rd283, %rd271, %rd266, %p71;
	and.b64  	%rd284, %rd275, %rd3;
	and.b64  	%rd285, %rd270, %rd3;
	setp.lt.u64 	%p72, %rd284, %rd285;
	selp.b64 	%rd286, %rd270, %rd275, %p72;
	selp.b64 	%rd287, %rd275, %rd270, %p72;
	and.b64  	%rd288, %rd279, %rd3;
	and.b64  	%rd289, %rd263, %rd3;
	setp.lt.u64 	%p73, %rd288, %rd289;
	selp.b64 	%rd290, %rd263, %rd279, %p73;
	selp.b64 	%rd565, %rd279, %rd263, %p73;
	and.b64  	%rd291, %rd283, %rd3;
	and.b64  	%rd292, %rd278, %rd3;
	setp.lt.u64 	%p74, %rd291, %rd292;
	selp.b64 	%rd293, %rd278, %rd283, %p74;
	selp.b64 	%rd294, %rd283, %rd278, %p74;
	and.b64  	%rd295, %rd287, %rd3;
	and.b64  	%rd296, %rd282, %rd3;
	setp.lt.u64 	%p75, %rd295, %rd296;
	selp.b64 	%rd297, %rd282, %rd287, %p75;
	selp.b64 	%rd298, %rd287, %rd282, %p75;
	and.b64  	%rd299, %rd274, %rd3;
	and.b64  	%rd300, %rd286, %rd3;
	setp.lt.u64 	%p76, %rd299, %rd300;
	selp.b64 	%rd580, %rd286, %rd274, %p76;
	selp.b64 	%rd301, %rd274, %rd286, %p76;
	and.b64  	%rd302, %rd294, %rd3;
	and.b64  	%rd303, %rd290, %rd3;
	setp.lt.u64 	%p77, %rd302, %rd303;
	selp.b64 	%rd540, %rd290, %rd294, %p77;
	selp.b64 	%rd556, %rd294, %rd290, %p77;
	and.b64  	%rd304, %rd298, %rd3;
	and.b64  	%rd305, %rd293, %rd3;
	setp.lt.u64 	%p78, %rd304, %rd305;
	selp.b64 	%rd544, %rd293, %rd298, %p78;
	selp.b64 	%rd542, %rd298, %rd293, %p78;
	and.b64  	%rd306, %rd301, %rd3;
	and.b64  	%rd307, %rd297, %rd3;
	setp.lt.u64 	%p79, %rd306, %rd307;
	selp.b64 	%rd548, %rd297, %rd301, %p79;
	selp.b64 	%rd546, %rd301, %rd297, %p79;
$L__BB11_84:
	mov.b32 	%r472, 2;
	shl.b32 	%r202, %r52, 6;
	mov.u32 	%r203, _ZZN3cub18CUB_300001_SM_10006detail10merge_sort30DeviceMergeSortBlockSortKernelINS2_10policy_hubIN6thrust24THRUST_300001_SM_1000_NS6detail15normal_iteratorINS6_10device_ptrIyEEEEE9Policy600ESB_PNS0_8NullTypeESB_SF_j3CmpySE_EEvbT0_T1_T2_T3_T4_PT6_PT7_T5_NS1_7vsmem_tEE19static_temp_storage;
	add.s32 	%r204, %r203, %r202;
$L__BB11_85:
	mov.u32 	%r71, %r472;
	bar.sync 	0;
	add.s32 	%r201, %r71, -1;
	st.shared.v2.u64 	[%r204], {%rd565, %rd556};
	st.shared.v2.u64 	[%r204+16], {%rd540, %rd542};
	st.shared.v2.u64 	[%r204+32], {%rd544, %rd546};
	st.shared.v2.u64 	[%r204+48], {%rd548, %rd580};
	bar.sync 	0;
	neg.s32 	%r205, %r71;
	and.b32  	%r206, %r52, %r205;
	shl.b32 	%r207, %r206, 3;
	shl.b32 	%r208, %r71, 2;
	and.b32  	%r209, %r201, %r52;
	shl.b32 	%r210, %r209, 3;
	min.s32 	%r72, %r210, %r51;
	min.s32 	%r73, %r207, %r51;
	add.s32 	%r211, %r73, %r208;
	min.s32 	%r74, %r211, %r51;
	add.s32 	%r212, %r74, %r208;
	min.s32 	%r75, %r212, %r51;
	sub.s32 	%r213, %r74, %r73;
	sub.s32 	%r214, %r75, %r74;
	setp.lt.s32 	%p80, %r72, %r214;
	sub.s32 	%r215, %r72, %r214;
	selp.b32 	%r475, 0, %r215, %p80;
	min.s32 	%r473, %r213, %r72;
	setp.ge.s32 	%p81, %r475, %r473;
	@%p81 bra 	$L__BB11_87;
$L__BB11_86:
	sub.s32 	%r216, %r473, %r475;
	shr.u32 	%r217, %r216, 31;
	add.s32 	%r218, %r216, %r217;
	shr.s32 	%r219, %r218, 1;
	add.s32 	%r220, %r219, %r475;
	add.s32 	%r221, %r220, %r73;
	shl.b32 	%r222, %r221, 3;
	mov.u32 	%r223, _ZZN3cub18CUB_300001_SM_10006detail10merge_sort30DeviceMergeSortBlockSortKernelINS2_10policy_hubIN6thrust24THRUST_300001_SM_1000_NS6detail15normal_iteratorINS6_10device_ptrIyEEEEE9Policy600ESB_PNS0_8NullTypeESB_SF_j3CmpySE_EEvbT0_T1_T2_T3_T4_PT6_PT7_T5_NS1_7vsmem_tEE19static_temp_storage;
	add.s32 	%r224, %r223, %r222;
	ld.shared.u64 	%rd308, [%r224];
	not.b32 	%r225, %r220;
	add.s32 	%r226, %r74, %r72;
	add.s32 	%r227, %r226, %r225;
	shl.b32 	%r228, %r227, 3;
	add.s32 	%r229, %r223, %r228;
	ld.shared.u64 	%rd309, [%r229];
	and.b64  	%rd310, %rd309, %rd3;
	and.b64  	%rd311, %rd308, %rd3;
	setp.lt.u64 	%p82, %rd310, %rd311;
	add.s32 	%r230, %r220, 1;
	selp.b32 	%r475, %r475, %r230, %p82;
	selp.b32 	%r473, %r220, %r473, %p82;
	setp.lt.s32 	%p83, %r475, %r473;
	@%p83 bra 	$L__BB11_86;
$L__BB11_87:
	add.s32 	%r83, %r475, %r73;
	add.s32 	%r231, %r74, %r72;
	sub.s32 	%r84, %r231, %r475;
	shl.b32 	%r232, %r83, 3;
	mov.u32 	%r233, _ZZN3cub18CUB_300001_SM_10006detail10merge_sort30DeviceMergeSortBlockSortKernelINS2_10policy_hubIN6thrust24THRUST_300001_SM_1000_NS6detail15normal_iteratorINS6_10device_ptrIyEEEEE9Policy600ESB_PNS0_8NullTypeESB_SF_j3CmpySE_EEvbT0_T1_T2_T3_T4_PT6_PT7_T5_NS1_7vsmem_tEE19static_temp_storage;
	add.s32 	%r85, %r233, %r232;
	ld.shared.u64 	%rd569, [%r85];
	shl.b32 	%r234, %r84, 3;
	add.s32 	%r86, %r233, %r234;
	ld.shared.u64 	%rd566, [%r86];
	setp.ge.s32 	%p85, %r84, %r75;
	mov.pred 	%p221, 0;
	@%p85 bra 	$L__BB11_90;
	setp.ge.s32 	%p87, %r83, %r74;
	mov.pred 	%p221, -1;
	@%p87 bra 	$L__BB11_90;
	and.b64  	%rd312, %rd566, %rd3;
	and.b64  	%rd313, %rd569, %rd3;
	setp.lt.u64 	%p221, %rd312, %rd313;
$L__BB11_90:
	selp.b64 	%rd565, %rd566, %rd569, %p221;
	selp.u32 	%r235, 1, 0, %p221;
	add.s32 	%r87, %r84, %r235;
	not.pred 	%p88, %p221;
	selp.u32 	%r236, 1, 0, %p88;
	add.s32 	%r88, %r83, %r236;
	@%p88 bra 	$L__BB11_92;
	ld.shared.u64 	%rd566, [%r86+8];
	bra.uni 	$L__BB11_93;
$L__BB11_92:
	ld.shared.u64 	%rd569, [%r85+8];
$L__BB11_93:
	setp.ge.s32 	%p90, %r87, %r75;
	mov.pred 	%p222, 0;
	@%p90 bra 	$L__BB11_96;
	setp.ge.s32 	%p92, %r88, %r74;
	mov.pred 	%p222, -1;
	@%p92 bra 	$L__BB11_96;
	and.b64  	%rd314, %rd566, %rd3;
	and.b64  	%rd315, %rd569, %rd3;
	setp.lt.u64 	%p222, %rd314, %rd315;
$L__BB11_96:
	selp.b64 	%rd556, %rd566, %rd569, %p222;
	selp.u32 	%r237, 1, 0, %p222;
	add.s32 	%r89, %r87, %r237;
	not.pred 	%p93, %p222;
	selp.u32 	%r238, 1, 0, %p93;
	add.s32 	%r90, %r88, %r238;
	@%p222 bra 	$L__BB11_98;
	shl.b32 	%r239, %r90, 3;
	add.s32 	%r241, %r233, %r239;
	ld.shared.u64 	%rd569, [%r241];
	bra.uni 	$L__BB11_99;
$L__BB11_98:
	shl.b32 	%r242, %r89, 3;
	add.s32 	%r244, %r233, %r242;
	ld.shared.u64 	%rd566, [%r244];
$L__BB11_99:
	setp.ge.s32 	%p95, %r89, %r75;
	mov.pred 	%p223, 0;
	@%p95 bra 	$L__BB11_102;
	setp.ge.s32 	%p97, %r90, %r74;
	mov.pred 	%p223, -1;
	@%p97 bra 	$L__BB11_102;
	and.b64  	%rd316, %rd566, %rd3;
	and.b64  	%rd317, %rd569, %rd3;
	setp.lt.u64 	%p223, %rd316, %rd317;
$L__BB11_102:
	selp.b64 	%rd540, %rd566, %rd569, %p223;
	selp.u32 	%r245, 1, 0, %p223;
	add.s32 	%r91, %r89, %r245;
	not.pred 	%p98, %p223;
	selp.u32 	%r246, 1, 0, %p98;
	add.s32 	%r92, %r90, %r246;
	@%p223 bra 	$L__BB11_104;
	shl.b32 	%r247, %r92, 3;
	mov.u32 	%r248, _ZZN3cub18CUB_300001_SM_10006detail10merge_sort30DeviceMergeSortBlockSortKernelINS2_10policy_hubIN6thrust24THRUST_300001_SM_1000_NS6detail15normal_iteratorINS6_10device_ptrIyEEEEE9Policy600ESB_PNS0_8NullTypeESB_SF_j3CmpySE_EEvbT0_T1_T2_T3_T4_PT6_PT7_T5_NS1_7vsmem_tEE19static_temp_storage;
	add.s32 	%r249, %r248, %r247;
	ld.shared.u64 	%rd569, [%r249];
	bra.uni 	$L__BB11_105;
$L__BB11_104:
	shl.b32 	%r250, %r91, 3;
	mov.u32 	%r251, _ZZN3cub18CUB_300001_SM_10006detail10merge_sort30DeviceMergeSortBlockSortKernelINS2_10policy_hubIN6thrust24THRUST_300001_SM_1000_NS6detail15normal_iteratorINS6_10device_ptrIyEEEEE9Policy600ESB_PNS0_8NullTypeESB_SF_j3CmpySE_EEvbT0_T1_T2_T3_T4_PT6_PT7_T5_NS1_7vsmem_tEE19static_temp_storage;
	add.s32 	%r252, %r251, %r250;
	ld.shared.u64 	%rd566, [%r252];
$L__BB11_105:
	setp.ge.s32 	%p100, %r91, %r75;
	mov.pred 	%p224, 0;
	@%p100 bra 	$L__BB11_108;
	setp.ge.s32 	%p102, %r92, %r74;
	mov.pred 	%p224, -1;
	@%p102 bra 	$L__BB11_108;
	and.b64  	%rd318, %rd566, %rd3;
	and.b64  	%rd319, %rd569, %rd3;
	setp.lt.u64 	%p224, %rd318, %rd319;
$L__BB11_108:
	selp.b64 	%rd542, %rd566, %rd569, %p224;
	selp.u32 	%r253, 1, 0, %p224;
	add.s32 	%r93, %r91, %r253;
	not.pred 	%p103, %p224;
	selp.u32 	%r254, 1, 0, %p103;
	add.s32 	%r94, %r92, %r254;
	@%p224 bra 	$L__BB11_110;
	shl.b32 	%r255, %r94, 3;
	mov.u32 	%r256, _ZZN3cub18CUB_300001_SM_10006detail10merge_sort30DeviceMergeSortBlockSortKernelINS2_10policy_hubIN6thrust24THRUST_300001_SM_1000_NS6detail15normal_iteratorINS6_10device_ptrIyEEEEE9Policy600ESB_PNS0_8NullTypeESB_SF_j3CmpySE_EEvbT0_T1_T2_T3_T4_PT6_PT7_T5_NS1_7vsmem_tEE19static_temp_storage;
	add.s32 	%r257, %r256, %r255;
	ld.shared.u64 	%rd569, [%r257];
	bra.uni 	$L__BB11_111;
$L__BB11_110:
	shl.b32 	%r258, %r93, 3;
	mov.u32 	%r259, _ZZN3cub18CUB_300001_SM_10006detail10merge_sort30DeviceMergeSortBlockSortKernelINS2_10policy_hubIN6thrust24THRUST_300001_SM_1000_NS6detail15normal_iteratorINS6_10device_ptrIyEEEEE9Policy600ESB_PNS0_8NullTypeESB_SF_j3CmpySE_EEvbT0_T1_T2_T3_T4_PT6_PT7_T5_NS1_7vsmem_tEE19static_temp_storage;
	add.s32 	%r260, %r259, %r258;
	ld.shared.u64 	%rd566, [%r260];
$L__BB11_111:
	setp.ge.s32 	%p105, %r93, %r75;
	mov.pred 	%p225, 0;
	@%p105 bra 	$L__BB11_114;
	setp.ge.s32 	%p107, %r94, %r74;
	mov.pred 	%p225, -1;
	@%p107 bra 	$L__BB11_114;
	and.b64  	%rd320, %rd566, %rd3;
	and.b64  	%rd321, %rd569, %rd3;
	setp.lt.u64 	%p225, %rd320, %rd321;
$L__BB11_114:
	selp.b64 	%rd544, %rd566, %rd569, %p225;
	selp.u32 	%r261, 1, 0, %p225;
	add.s32 	%r95, %r93, %r261;
	not.pred 	%p108, %p225;
	selp.u32 	%r262, 1, 0, %p108;
	add.s32 	%r96, %r94, %r262;
	@%p225 bra 	$L__BB11_116;
	shl.b32 	%r263, %r96, 3;
	mov.u32 	%r264, _ZZN3cub18CUB_300001_SM_10006detail10merge_sort30DeviceMergeSortBlockSortKernelINS2_10policy_hubIN6thrust24THRUST_300001_SM_1000_NS6detail15normal_iteratorINS6_10device_ptrIyEEEEE9Policy600ESB_PNS0_8NullTypeESB_SF_j3CmpySE_EEvbT0_T1_T2_T3_T4_PT6_PT7_T5_NS1_7vsmem_tEE19static_temp_storage;
	add.s32 	%r265, %r264, %r263;
	ld.shared.u64 	%rd569, [%r265];
	bra.uni 	$L__BB11_117;
$L__BB11_116:
	shl.b32 	%r266, %r95, 3;
	mov.u32 	%r267, _ZZN3cub18CUB_300001_SM_10006detail10merge_sort30DeviceMergeSortBlockSortKernelINS2_10policy_hubIN6thrust24THRUST_300001_SM_1000_NS6detail15normal_iteratorINS6_10device_ptrIyEEEEE9Policy600ESB_PNS0_8NullTypeESB_SF_j3CmpySE_EEvbT0_T1_T2_T3_T4_PT6_PT7_T5_NS1_7vsmem_tEE19static_temp_storage;
	add.s32 	%r268, %r267, %r266;
	ld.shared.u64 	%rd566, [%r268];
$L__BB11_117:
	setp.ge.s32 	%p110, %r95, %r75;
	mov.pred 	%p226, 0;
	@%p110 bra 	$L__BB11_120;
	setp.ge.s32 	%p112, %r96, %r74;
	mov.pred 	%p226, -1;
	@%p112 bra 	$L__BB11_120;
	and.b64  	%rd322, %rd566, %rd3;
	and.b64  	%rd323, %rd569, %rd3;
	setp.lt.u64 	%p226, %rd322, %rd323;
$L__BB11_120:
	selp.b64 	%rd546, %rd566, %rd569, %p226;
	selp.u32 	%r269, 1, 0, %p226;
	add.s32 	%r97, %r95, %r269;
	not.pred 	%p113, %p226;
	selp.u32 	%r270, 1, 0, %p113;
	add.s32 	%r98, %r96, %r270;
	@%p226 bra 	$L__BB11_122;
	shl.b32 	%r271, %r98, 3;
	mov.u32 	%r272, _ZZN3cub18CUB_300001_SM_10006detail10merge_sort30DeviceMergeSortBlockSortKernelINS2_10policy_hubIN6thrust24THRUST_300001_SM_1000_NS6detail15normal_iteratorINS6_10device_ptrIyEEEEE9Policy600ESB_PNS0_8NullTypeESB_SF_j3CmpySE_EEvbT0_T1_T2_T3_T4_PT6_PT7_T5_NS1_7vsmem_tEE19static_temp_storage;
	add.s32 	%r273, %r272, %r271;
	ld.shared.u64 	%rd569, [%r273];
	bra.uni 	$L__BB11_123;
$L__BB11_122:
	shl.b32 	%r274, %r97, 3;
	mov.u32 	%r275, _ZZN3cub18CUB_300001_SM_10006detail10merge_sort30DeviceMergeSortBlockSortKernelINS2_10policy_hubIN6thrust24THRUST_300001_SM_1000_NS6detail15normal_iteratorINS6_10device_ptrIyEEEEE9Policy600ESB_PNS0_8NullTypeESB_SF_j3CmpySE_EEvbT0_T1_T2_T3_T4_PT6_PT7_T5_NS1_7vsmem_tEE19static_temp_storage;
	add.s32 	%r276, %r275, %r274;
	ld.shared.u64 	%rd566, [%r276];
$L__BB11_123:
	setp.ge.s32 	%p115, %r97, %r75;
	mov.pred 	%p227, 0;
	@%p115 bra 	$L__BB11_126;
	setp.ge.s32 	%p117, %r98, %r74;
	mov.pred 	%p227, -1;
	@%p117 bra 	$L__BB11_126;
	and.b64  	%rd324, %rd566, %rd3;
	and.b64  	%rd325, %rd569, %rd3;
	setp.lt.u64 	%p227, %rd324, %rd325;
$L__BB11_126:
	selp.b64 	%rd548, %rd566, %rd569, %p227;
	selp.u32 	%r277, 1, 0, %p227;
	add.s32 	%r99, %r97, %r277;
	not.pred 	%p118, %p227;
	selp.u32 	%r278, 1, 0, %p118;
	add.s32 	%r100, %r98, %r278;
	@%p227 bra 	$L__BB11_128;
	shl.b32 	%r279, %r100, 3;
	mov.u32 	%r280, _ZZN3cub18CUB_300001_SM_10006detail10merge_sort30DeviceMergeSortBlockSortKernelINS2_10policy_hubIN6thrust24THRUST_300001_SM_1000_NS6detail15normal_iteratorINS6_10device_ptrIyEEEEE9Policy600ESB_PNS0_8NullTypeESB_SF_j3CmpySE_EEvbT0_T1_T2_T3_T4_PT6_PT7_T5_NS1_7vsmem_tEE19static_temp_storage;
	add.s32 	%r281, %r280, %r279;
	ld.shared.u64 	%rd569, [%r281];
	bra.uni 	$L__BB11_129;
$L__BB11_128:
	shl.b32 	%r282, %r99, 3;
	mov.u32 	%r283, _ZZN3cub18CUB_300001_SM_10006detail10merge_sort30DeviceMergeSortBlockSortKernelINS2_10policy_hubIN6thrust24THRUST_300001_SM_1000_NS6detail15normal_iteratorINS6_10device_ptrIyEEEEE9Policy600ESB_PNS0_8NullTypeESB_SF_j3CmpySE_EEvbT0_T1_T2_T3_T4_PT6_PT7_T5_NS1_7vsmem_tEE19static_temp_storage;
	add.s32 	%r284, %r283, %r282;
	ld.shared.u64 	%rd566, [%r284];
$L__BB11_129:
	setp.ge.s32 	%p119, %r99, %r75;
	mov.u64 	%rd580, %rd569;
	@%p119 bra 	$L__BB11_132;
	setp.ge.s32 	%p120, %r100, %r74;
	mov.u64 	%rd580, %rd566;
	@%p120 bra 	$L__BB11_132;
	and.b64  	%rd326, %rd566, %rd3;
	and.b64  	%rd327, %rd569, %rd3;
	setp.lt.u64 	%p121, %rd326, %rd327;
	selp.b64 	%rd580, %rd566, %rd569, %p121;
$L__BB11_132:
	shl.b32 	%r472, %r71, 1;
	setp.lt.u32 	%p122, %r71, 129;
	@%p122 bra 	$L__BB11_85;
	ld.param.s8 	%rs2, [_ZN3cub18CUB_300001_SM_10006detail10merge_sort30DeviceMergeSortBlockSortKernelINS2_10policy_hubIN6thrust24THRUST_300001_SM_1000_NS6detail15normal_iteratorINS6_10device_ptrIyEEEEE9Policy600ESB_PNS0_8NullTypeESB_SF_j3CmpySE_EEvbT0_T1_T2_T3_T4_PT6_PT7_T5_NS1_7vsmem_tE_param_0];
	add.s32 	%r102, %r53, 64;
	add.s32 	%r103, %r53, 32;
	add.s32 	%r104, %r53, 128;
	add.s32 	%r105, %r53, 96;
	add.s32 	%r106, %r53, 192;
	add.s32 	%r107, %r53, 160;
	bar.sync 	0;
	setp.eq.s16 	%p123, %rs2, 0;
	@%p123 bra 	$L__BB11_152;
	st.shared.u64 	[%r63], %rd565;
	st.shared.u64 	[%r64+8], %rd556;
	st.shared.u64 	[%r65+16], %rd540;
	st.shared.u64 	[%r66+24], %rd542;
	st.shared.u64 	[%r67+32], %rd544;
	st.shared.u64 	[%r68+40], %rd546;
	st.shared.u64 	[%r69+48], %rd548;
	st.shared.u64 	[%r70+56], %rd580;
	bar.warp.sync 	-1;
	ld.shared.u64 	%rd168, [%r55];
	ld.shared.u64 	%rd169, [%r56+256];
	ld.shared.u64 	%rd170, [%r57+512];
	ld.shared.u64 	%rd171, [%r58+768];
	ld.shared.u64 	%rd172, [%r59+1024];
	ld.shared.u64 	%rd173, [%r60+1280];
	ld.shared.u64 	%rd174, [%r61+1536];
	ld.shared.u64 	%rd175, [%r62+1792];
	setp.eq.s32 	%p124, %r52, 0;
	@%p124 bra 	$L__BB11_135;
	bra.uni 	$L__BB11_136;
$L__BB11_135:
	st.volatile.shared.u32 	[_ZZN3cub18CUB_300001_SM_10006detail10merge_sort30DeviceMergeSortBlockSortKernelINS2_10policy_hubIN6thrust24THRUST_300001_SM_1000_NS6detail15normal_iteratorINS6_10device_ptrIyEEEEE9Policy600ESB_PNS0_8NullTypeESB_SF_j3CmpySE_EEvbT0_T1_T2_T3_T4_PT6_PT7_T5_NS1_7vsmem_tEE19static_temp_storage+16896], %r51;
$L__BB11_136:
	bar.sync 	0;
	ld.volatile.shared.u32 	%r108, [_ZZN3cub18CUB_300001_SM_10006detail10merge_sort30DeviceMergeSortBlockSortKernelINS2_10policy_hubIN6thrust24THRUST_300001_SM_1000_NS6detail15normal_iteratorINS6_10device_ptrIyEEEEE9Policy600ESB_PNS0_8NullTypeESB_SF_j3CmpySE_EEvbT0_T1_T2_T3_T4_PT6_PT7_T5_NS1_7vsmem_tEE19static_temp_storage+16896];
	mov.u32 	%r285, %tid.x;
	shl.b32 	%r286, %r285, 3;
	and.b32  	%r287, %r286, 7936;
	cvt.u64.u32 	%rd328, %r287;
	and.b32  	%r288, %r285, 31;
	mov.u32 	%r289, %ctaid.x;
	shl.b32 	%r290, %r289, 11;
	or.b32  	%r291, %r288, %r290;
	cvt.u64.u32 	%rd329, %r291;
	add.s64 	%rd330, %rd329, %rd328;
	setp.ge.s32 	%p125, %r53, %r108;
	shl.b64 	%rd331, %rd330, 3;
	add.s64 	%rd184, %rd2, %rd331;
	@%p125 bra 	$L__BB11_138;
	st.global.u64 	[%rd184], %rd168;
$L__BB11_138:
	setp.ge.s32 	%p126, %r103, %r108;
	@%p126 bra 	$L__BB11_140;
	st.global.u64 	[%rd184+256], %rd169;
$L__BB11_140:
	setp.ge.s32 	%p127, %r102, %r108;
	@%p127 bra 	$L__BB11_142;
	st.global.u64 	[%rd184+512], %rd170;
$L__BB11_142:
	setp.ge.s32 	%p128, %r105, %r108;
	@%p128 bra 	$L__BB11_144;
	st.global.u64 	[%rd184+768], %rd171;
$L__BB11_144:
	setp.ge.s32 	%p129, %r104, %r108;
	@%p129 bra 	$L__BB11_146;
	st.global.u64 	[%rd184+1024], %rd172;
$L__BB11_146:
	setp.ge.s32 	%p130, %r107, %r108;
	@%p130 bra 	$L__BB11_148;
	st.global.u64 	[%rd184+1280], %rd173;
$L__BB11_148:
	setp.ge.s32 	%p131, %r106, %r108;
	@%p131 bra 	$L__BB11_150;
	st.global.u64 	[%rd184+1536], %rd174;
$L__BB11_150:
	or.b32  	%r296, %r287, %r288;
	or.b32  	%r297, %r296, 224;
	setp.ge.s32 	%p132, %r297, %r108;
	@%p132 bra 	$L__BB11_170;
	st.global.u64 	[%rd184+1792], %rd175;
	bra.uni 	$L__BB11_170;
$L__BB11_152:
	st.shared.u64 	[%r63], %rd565;
	st.shared.u64 	[%r64+8], %rd556;
	st.shared.u64 	[%r65+16], %rd540;
	st.shared.u64 	[%r66+24], %rd542;
	st.shared.u64 	[%r67+32], %rd544;
	st.shared.u64 	[%r68+40], %rd546;
	st.shared.u64 	[%r69+48], %rd548;
	st.shared.u64 	[%r70+56], %rd580;
	bar.warp.sync 	-1;
	ld.shared.u64 	%rd176, [%r55];
	ld.shared.u64 	%rd177, [%r56+256];
	ld.shared.u64 	%rd178, [%r57+512];
	ld.shared.u64 	%rd179, [%r58+768];
	ld.shared.u64 	%rd180, [%r59+1024];
	ld.shared.u64 	%rd181, [%r60+1280];
	ld.shared.u64 	%rd182, [%r61+1536];
	ld.shared.u64 	%rd183, [%r62+1792];
	setp.eq.s32 	%p133, %r52, 0;
	@%p133 bra 	$L__BB11_153;
	bra.uni 	$L__BB11_154;
$L__BB11_153:
	st.volatile.shared.u32 	[_ZZN3cub18CUB_300001_SM_10006detail10merge_sort30DeviceMergeSortBlockSortKernelINS2_10policy_hubIN6thrust24THRUST_300001_SM_1000_NS6detail15normal_iteratorINS6_10device_ptrIyEEEEE9Policy600ESB_PNS0_8NullTypeESB_SF_j3CmpySE_EEvbT0_T1_T2_T3_T4_PT6_PT7_T5_NS1_7vsmem_tEE19static_temp_storage+16896], %r51;
$L__BB11_154:
	ld.param.u64 	%rd505, [_ZN3cub18CUB_300001_SM_10006detail10merge_sort30DeviceMergeSortBlockSortKernelINS2_10policy_hubIN6thrust24THRUST_300001_SM_1000_NS6detail15normal_iteratorINS6_10device_ptrIyEEEEE9Policy600ESB_PNS0_8NullTypeESB_SF_j3CmpySE_EEvbT0_T1_T2_T3_T4_PT6_PT7_T5_NS1_7vsmem_tE_param_6];
	bar.sync 	0;
	ld.volatile.shared.u32 	%r109, [_ZZN3cub18CUB_300001_SM_10006detail10merge_sort30DeviceMergeSortBlockSortKernelINS2_10policy_hubIN6thrust24THRUST_300001_SM_1000_NS6detail15normal_iteratorINS6_10device_ptrIyEEEEE9Policy600ESB_PNS0_8NullTypeESB_SF_j3CmpySE_EEvbT0_T1_T2_T3_T4_PT6_PT7_T5_NS1_7vsmem_tEE19static_temp_storage+16896];
	setp.ge.s32 	%p134, %r53, %r109;
	cvt.u64.u32 	%rd332, %r53;
	mov.u32 	%r298, %ctaid.x;
	shl.b32 	%r299, %r298, 11;
	cvt.u64.u32 	%rd333, %r299;
	add.s64 	%rd334, %rd332, %rd333;
	cvta.to.global.u64 	%rd335, %rd505;
	shl.b64 	%rd336, %rd334, 3;
	add.s64 	%rd185, %rd335, %rd336;
	@%p134 bra 	$L__BB11_156;
	st.global.u64 	[%rd185], %rd176;
$L__BB11_156:
	setp.ge.s32 	%p135, %r103, %r109;
	@%p135 bra 	$L__BB11_158;
	st.global.u64 	[%rd185+256], %rd177;
$L__BB11_158:
	setp.ge.s32 	%p136, %r102, %r109;
	@%p136 bra 	$L__BB11_160;
	st.global.u64 	[%rd185+512], %rd178;
$L__BB11_160:
	setp.ge.s32 	%p137, %r105, %r109;
	@%p137 bra 	$L__BB11_162;
	st.global.u64 	[%rd185+768], %rd179;
$L__BB11_162:
	setp.ge.s32 	%p138, %r104, %r109;
	@%p138 bra 	$L__BB11_164;
	st.global.u64 	[%rd185+1024], %rd180;
$L__BB11_164:
	setp.ge.s32 	%p139, %r107, %r109;
	@%p139 bra 	$L__BB11_166;
	st.global.u64 	[%rd185+1280], %rd181;
$L__BB11_166:
	setp.ge.s32 	%p140, %r106, %r109;
	@%p140 bra 	$L__BB11_168;
	st.global.u64 	[%rd185+1536], %rd182;
$L__BB11_168:
	mov.u32 	%r300, %tid.x;
	shl.b32 	%r301, %r300, 3;
	and.b32  	%r302, %r301, 7936;
	and.b32  	%r303, %r300, 31;
	or.b32  	%r304, %r302, %r303;
	or.b32  	%r305, %r304, 224;
	setp.ge.s32 	%p141, %r305, %r109;
	@%p141 bra 	$L__BB11_170;
	st.global.u64 	[%rd185+1792], %rd183;
$L__BB11_170:
	ret;

}
	// .globl	_ZN3cub18CUB_300001_SM_10006detail10merge_sort30DeviceMergeSortPartitionKernelIN6thrust24THRUST_300001_SM_1000_NS6detail15normal_iteratorINS5_10device_ptrIyEEEEj3CmpyEEvbT_PT2_T0_SF_PSF_T1_SF_i
.visible .entry _ZN3cub18CUB_300001_SM_10006detail10merge_sort30DeviceMergeSortPartitionKernelIN6thrust24THRUST_300001_SM_1000_NS6detail15normal_iteratorINS5_10device_ptrIyEEEEj3CmpyEEvbT_PT2_T0_SF_PSF_T1_SF_i(
	.param .u8 _ZN3cub18CUB_300001_SM_10006detail10merge_sort30DeviceMergeSortPartitionKernelIN6thrust24THRUST_300001_SM_1000_NS6detail15normal_iteratorINS5_10device_ptrIyEEEEj3CmpyEEvbT_PT2_T0_SF_PSF_T1_SF_i_param_0,
	.param .align 8 .b8 _ZN3cub18CUB_300001_SM_10006detail10merge_sort30DeviceMergeSortPartitionKernelIN6thrust24THRUST_300001_SM_1000_NS6detail15normal_iteratorINS5_10device_ptrIyEEEEj3CmpyEEvbT_PT2_T0_SF_PSF_T1_SF_i_param_1[8],
	.param .u64 .ptr .align 1 _ZN3cub18CUB_300001_SM_10006detail10merge_sort30DeviceMergeSortPartitionKernelIN6thrust24THRUST_300001_SM_1000_NS6detail15normal_iteratorINS5_10device_ptrIyEEEEj3CmpyEEvbT_PT2_T0_SF_PSF_T1_SF_i_param_2,
	.param .u32 _ZN3cub18CUB_300001_SM_10006detail10merge_sort30DeviceMergeSortPartitionKernelIN6thrust24THRUST_300001_SM_1000_NS6detail15normal_iteratorINS5_10device_ptrIyEEEEj3CmpyEEvbT_PT2_T0_SF_PSF_T1_SF_i_param_3,
	.param .u32 _ZN3cub18CUB_300001_SM_10006detail10merge_sort30DeviceMergeSortPartitionKernelIN6thrust24THRUST_300001_SM_1000_NS6detail15normal_iteratorINS5_10device_ptrIyEEEEj3CmpyEEvbT_PT2_T0_SF_PSF_T1_SF_i_param_4,
	.param .u64 .ptr .align 1 _ZN3cub18CUB_300001_SM_10006detail10merge_sort30DeviceMergeSortPartitionKernelIN6thrust24THRUST_300001_SM_1000_NS6detail15normal_iteratorINS5_10device_ptrIyEEEEj3CmpyEEvbT_PT2_T0_SF_PSF_T1_SF_i_param_5,
	.param .align 8 .b8 _ZN3cub18CUB_300001_SM_10006detail10merge_sort30DeviceMergeSortPartitionKernelIN6thrust24THRUST_300001_SM_1000_NS6detail15normal_iteratorINS5_10device_ptrIyEEEEj3CmpyEEvbT_PT2_T0_SF_PSF_T1_SF_i_param_6[8],
	.param .u32 _ZN3cub18CUB_300001_SM_10006detail10merge_sort30DeviceMergeSortPartitionKernelIN6thrust24THRUST_300001_SM_1000_NS6detail15normal_iteratorINS5_10device_ptrIyEEEEj3CmpyEEvbT_PT2_T0_SF_PSF_T1_SF_i_param_7,
	.param .u32 _ZN3cub18CUB_300001_SM_10006detail10merge_sort30DeviceMergeSortPartitionKernelIN6thrust24THRUST_300001_SM_1000_NS6detail15normal_iteratorINS5_10device_ptrIyEEEEj3CmpyEEvbT_PT2_T0_SF_PSF_T1_SF_i_param_8
)
{
	.reg .pred 	%p<10>;
	.reg .b16 	%rs<2>;
	.reg .b32 	%r<66>;
	.reg .b64 	%rd<42>;

	ld.param.u64 	%rd12, [_ZN3cub18CUB_300001_SM_10006detail10merge_sort30DeviceMergeSortPartitionKernelIN6thrust24THRUST_300001_SM_1000_NS6detail15normal_iteratorINS5_10device_ptrIyEEEEj3CmpyEEvbT_PT2_T0_SF_PSF_T1_SF_i_param_6];
	ld.param.u64 	%rd10, [_ZN3cub18CUB_300001_SM_10006detail10merge_sort30DeviceMergeSortPartitionKernelIN6thrust24THRUST_300001_SM_1000_NS6detail15normal_iteratorINS5_10device_ptrIyEEEEj3CmpyEEvbT_PT2_T0_SF_PSF_T1_SF_i_param_1];
	ld.param.s8 	%rs1, [_ZN3cub18CUB_300001_SM_10006detail10merge_sort30DeviceMergeSortPartitionKernelIN6thrust24THRUST_300001_SM_1000_NS6detail15normal_iteratorINS5_10device_ptrIyEEEEj3CmpyEEvbT_PT2_T0_SF_PSF_T1_SF_i_param_0];
	ld.param.u64 	%rd11, [_ZN3cub18CUB_300001_SM_10006detail10merge_sort30DeviceMergeSortPartitionKernelIN6thrust24THRUST_300001_SM_1000_NS6detail15normal_iteratorINS5_10device_ptrIyEEEEj3CmpyEEvbT_PT2_T0_SF_PSF_T1_SF_i_param_2];
	ld.param.u32 	%r20, [_ZN3cub18CUB_300001_SM_10006detail10merge_sort30DeviceMergeSortPartitionKernelIN6thrust24THRUST_300001_SM_1000_NS6detail15normal_iteratorINS5_10device_ptrIyEEEEj3CmpyEEvbT_PT2_T0_SF_PSF_T1_SF_i_param_3];
	ld.param.u32 	%r21, [_ZN3cub18CUB_300001_SM_10006detail10merge_sort30DeviceMergeSortPartitionKernelIN6thrust24THRUST_300001_SM_1000_NS6detail15normal_iteratorINS5_10device_ptrIyEEEEj3CmpyEEvbT_PT2_T0_SF_PSF_T1_SF_i_param_4];
	ld.param.u64 	%rd13, [_ZN3cub18CUB_300001_SM_10006detail10merge_sort30DeviceMergeSortPartitionKernelIN6thrust24THRUST_300001_SM_1000_NS6detail15normal_iteratorINS5_10device_ptrIyEEEEj3CmpyEEvbT_PT2_T0_SF_PSF_T1_SF_i_param_5];
	ld.param.u32 	%r22, [_ZN3cub18CUB_300001_SM_10006detail10merge_sort30DeviceMergeSortPartitionKernelIN6thrust24THRUST_300001_SM_1000_NS6detail15normal_iteratorINS5_10device_ptrIyEEEEj3CmpyEEvbT_PT2_T0_SF_PSF_T1_SF_i_param_7];
	ld.param.u32 	%r23, [_ZN3cub18CUB_300001_SM_10006detail10merge_sort30DeviceMergeSortPartitionKernelIN6thrust24THRUST_300001_SM_1000_NS6detail15normal_iteratorINS5_10device_ptrIyEEEEj3CmpyEEvbT_PT2_T0_SF_PSF_T1_SF_i_param_8];
	cvta.to.global.u64 	%rd1, %rd13;
	mov.u32 	%r24, %ntid.x;
	mov.u32 	%r25, %ctaid.x;
	mov.u32 	%r26, %tid.x;
	mad.lo.s32 	%r1, %r24, %r25, %r26;
	setp.ge.u32 	%p1, %r1, %r21;
	@%p1 bra 	$L__BB12_11;
	shr.u32 	%r27, %r22, 1;
	add.s32 	%r2, %r22, -1;
	neg.s32 	%r28, %r22;
	and.b32  	%r29, %r1, %r28;
	mul.lo.s32 	%r30, %r23, %r29;
	mul.lo.s32 	%r31, %r23, %r27;
	min.u32 	%r3, %r30, %r20;
	not.b32 	%r32, %r30;
	min.u32 	%r33, %r31, %r32;
	add.s32 	%r34, %r33, %r30;
	min.u32 	%r4, %r34, %r20;
	not.b32 	%r35, %r4;
	min.u32 	%r36, %r31, %r35;
	add.s32 	%r37, %r36, %r4;
	min.u32 	%r5, %r37, %r20;
	// begin inline asm
	griddepcontrol.wait;
	// end inline asm
	add.s32 	%r38, %r1, 1;
	setp.ne.s32 	%p2, %r38, %r21;
	@%p2 bra 	$L__BB12_3;
	mul.wide.u32 	%rd40, %r1, 4;
	add.s64 	%rd41, %rd1, %rd40;
	st.global.u32 	[%rd41], %r4;
	bra.uni 	$L__BB12_11;
$L__BB12_3:
	sub.s32 	%r39, %r5, %r3;
	and.b32  	%r40, %r2, %r1;
	mul.lo.s32 	%r41, %r40, %r23;
	min.u32 	%r6, %r41, %r39;
	setp.eq.s16 	%p3, %rs1, 0;
	@%p3 bra 	$L__BB12_7;
	sub.s32 	%r42, %r4, %r3;
	sub.s32 	%r43, %r5, %r4;
	max.u32 	%r44, %r6, %r43;
	sub.s32 	%r65, %r44, %r43;
	min.u32 	%r61, %r42, %r6;
	setp.ge.u32 	%p4, %r65, %r61;
	@%p4 bra 	$L__BB12_10;
	cvta.to.global.u64 	%rd4, %rd10;
	cvt.u64.u32 	%rd5, %r4;
	cvt.u64.u32 	%rd6, %r3;
$L__BB12_6:
	sub.s32 	%r45, %r61, %r65;
	shr.u32 	%r46, %r45, 1;
	add.s32 	%r47, %r46, %r65;
	cvt.u64.u32 	%rd14, %r47;
	add.s64 	%rd15, %rd14, %rd6;
	shl.b64 	%rd16, %rd15, 3;
	add.s64 	%rd17, %rd4, %rd16;
	ld.global.u64 	%rd18, [%rd17];
	not.b32 	%r48, %r47;
	add.s32 	%r49, %r6, %r48;
	cvt.u64.u32 	%rd19, %r49;
	add.s64 	%rd20, %rd19, %rd5;
	shl.b64 	%rd21, %rd20, 3;
	add.s64 	%rd22, %rd4, %rd21;
	ld.global.u64 	%rd23, [%rd22];
	and.b64  	%rd24, %rd23, %rd12;
	and.b64  	%rd25, %rd18, %rd12;
	setp.lt.u64 	%p5, %rd24, %rd25;
	add.s32 	%r50, %r47, 1;
	selp.b32 	%r65, %r65, %r50, %p5;
	selp.b32 	%r61, %r47, %r61, %p5;
	setp.lt.u32 	%p6, %r65, %r61;
	@%p6 bra 	$L__BB12_6;
	bra.uni 	$L__BB12_10;
$L__BB12_7:
	sub.s32 	%r51, %r4, %r3;
	sub.s32 	%r52, %r5, %r4;
	max.u32 	%r53, %r6, %r52;
	sub.s32 	%r65, %r53, %r52;
	min.u32 	%r63, %r51, %r6;
	setp.ge.u32 	%p7, %r65, %r63;
	@%p7 bra 	$L__BB12_10;
	cvta.to.global.u64 	%rd7, %rd11;
	cvt.u64.u32 	%rd8, %r4;
	cvt.u64.u32 	%rd9, %r3;
$L__BB12_9:
	sub.s32 	%r54, %r63, %r65;
	shr.u32 	%r55, %r54, 1;
	add.s32 	%r56, %r55, %r65;
	cvt.u64.u32 	%rd26, %r56;
	add.s64 	%rd27, %rd26, %rd9;
	shl.b64 	%rd28, %rd27, 3;
	add.s64 	%rd29, %rd7, %rd28;
	ld.global.u64 	%rd30, [%rd29];
	not.b32 	%r57, %r56;
	add.s32 	%r58, %r6, %r57;
	cvt.u64.u32 	%rd31, %r58;
	add.s64 	%rd32, %rd31, %rd8;
	shl.b64 	%rd33, %rd32, 3;
	add.s64 	%rd34, %rd7, %rd33;
	ld.global.u64 	%rd35, [%rd34];
	and.b64  	%rd36, %rd35, %rd12;
	and.b64  	%rd37, %rd30, %rd12;
	setp.lt.u64 	%p8, %rd36, %rd37;
	add.s32 	%r59, %r56, 1;
	selp.b32 	%r65, %r65, %r59, %p8;
	selp.b32 	%r63, %r56, %r63, %p8;
	setp.lt.u32 	%p9, %r65, %r63;
	@%p9 bra 	$L__BB12_9;
$L__BB12_10:
	add.s32 	%r60, %r65, %r3;
	mul.wide.u32 	%rd38, %r1, 4;
	add.s64 	%rd39, %rd1, %rd38;
	st.global.u32 	[%rd39], %r60;
$L__BB12_11:
	ret;

}
	// .globl	_ZN3cub18CUB_300001_SM_10006detail10merge_sort26DeviceMergeSortMergeKernelINS2_10policy_hubIN6thrust24THRUST_300001_SM_1000_NS6detail15normal_iteratorINS6_10device_ptrIyEEEEE9Policy600ESB_PNS0_8NullTypeESB_SF_j3CmpySE_EEvbT2_T3_T4_PT6_PT7_T5_PSJ_SJ_NS1_7vsmem_tE
.visible .entry _ZN3cub18CUB_300001_SM_10006detail10merge_sort26DeviceMergeSortMergeKernelINS2_10policy_hubIN6thrust24THRUST_300001_SM_1000_NS6detail15normal_iteratorINS6_10device_ptrIyEEEEE9Policy600ESB_PNS0_8NullTypeESB_SF_j3CmpySE_EEvbT2_T3_T4_PT6_PT7_T5_PSJ_SJ_NS1_7vsmem_tE(
	.param .u8 _ZN3cub18CUB_300001_SM_10006detail10merge_sort26DeviceMergeSortMergeKernelINS2_10policy_hubIN6thrust24THRUST_300001_SM_1000_NS6detail15normal_iteratorINS6_10device_ptrIyEEEEE9Policy600ESB_PNS0_8NullTypeESB_SF_j3CmpySE_EEvbT2_T3_T4_PT6_PT7_T5_PSJ_SJ_NS1_7vsmem_tE_param_0,
	.param .align 8 .b8 _ZN3cub18CUB_300001_SM_10006detail10merge_sort26DeviceMergeSortMergeKernelINS2_10policy_hubIN6thrust24THRUST_300001_SM_1000_NS6detail15normal_iteratorINS6_10device_ptrIyEEEEE9Policy600ESB_PNS0_8NullTypeESB_SF_j3CmpySE_EEvbT2_T3_T4_PT6_PT7_T5_PSJ_SJ_NS1_7vsmem_tE_param_1[8],
	.param .u64 .ptr .align 1 _ZN3cub18CUB_300001_SM_10006detail10merge_sort26DeviceMergeSortMergeKernelINS2_10policy_hubIN6thrust24THRUST_300001_SM_1000_NS6detail15normal_iteratorINS6_10device_ptrIyEEEEE9Policy600ESB_PNS0_8NullTypeESB_SF_j3CmpySE_EEvbT2_T3_T4_PT6_PT7_T5_PSJ_SJ_NS1_7vsmem_tE_param_2,
	.param .u32 _ZN3cub18CUB_300001_SM_10006detail10merge_sort26DeviceMergeSortMergeKernelINS2_10policy_hubIN6thrust24THRUST_300001_SM_1000_NS6detail15normal_iteratorINS6_10device_ptrIyEEEEE9Policy600ESB_PNS0_8NullTypeESB_SF_j3CmpySE_EEvbT2_T3_T4_PT6_PT7_T5_PSJ_SJ_NS1_7vsmem_tE_param_3,
	.param .u64 .ptr .align 1 _ZN3cub18CUB_300001_SM_10006detail10merge_sort26DeviceMergeSortMergeKernelINS2_10policy_hubIN6thrust24THRUST_300001_SM_1000_NS6detail15normal_iteratorINS6_10device_ptrIyEEEEE9Policy600ESB_PNS0_8NullTypeESB_SF_j3CmpySE_EEvbT2_T3_T4_PT6_PT7_T5_PSJ_SJ_NS1_7vsmem_tE_param_4,
	.param .u64 .ptr .align 1 _ZN3cub18CUB_300001_SM_10006detail10merge_sort26DeviceMergeSortMergeKernelINS2_10policy_hubIN6thrust24THRUST_300001_SM_1000_NS6detail15normal_iteratorINS6_10device_ptrIyEEEEE9Policy600ESB_PNS0_8NullTypeESB_SF_j3CmpySE_EEvbT2_T3_T4_PT6_PT7_T5_PSJ_SJ_NS1_7vsmem_tE_param_5,
	.param .align 8 .b8 _ZN3cub18CUB_300001_SM_10006detail10merge_sort26DeviceMergeSortMergeKernelINS2_10policy_hubIN6thrust24THRUST_300001_SM_1000_NS6detail15normal_iteratorINS6_10device_ptrIyEEEEE9Policy600ESB_PNS0_8NullTypeESB_SF_j3CmpySE_EEvbT2_T3_T4_PT6_PT7_T5_PSJ_SJ_NS1_7vsmem_tE_param_6[8],
	.param .u64 .ptr .align 1 _ZN3cub18CUB_300001_SM_10006detail10merge_sort26DeviceMergeSortMergeKernelINS2_10policy_hubIN6thrust24THRUST_300001_SM_1000_NS6detail15normal_iteratorINS6_10device_ptrIyEEEEE9Policy600ESB_PNS0_8NullTypeESB_SF_j3CmpySE_EEvbT2_T3_T4_PT6_PT7_T5_PSJ_SJ_NS1_7vsmem_tE_param_7,
	.param .u32 _ZN3cub18CUB_300001_SM_10006detail10merge_sort26DeviceMergeSortMergeKernelINS2_10policy_hubIN6thrust24THRUST_300001_SM_1000_NS6detail15normal_iteratorINS6_10device_ptrIyEEEEE9Policy600ESB_PNS0_8NullTypeESB_SF_j3CmpySE_EEvbT2_T3_T4_PT6_PT7_T5_PSJ_SJ_NS1_7vsmem_tE_param_8,
	.param .align 8 .b8 _ZN3cub18CUB_300001_SM_10006detail10merge_sort26DeviceMergeSortMergeKernelINS2_10policy_hubIN6thrust24THRUST_300001_SM_1000_NS6detail15normal_iteratorINS6_10device_ptrIyEEEEE9Policy600ESB_PNS0_8NullTypeESB_SF_j3CmpySE_EEvbT2_T3_T4_PT6_PT7_T5_PSJ_SJ_NS1_7vsmem_tE_param_9[8]
)
.maxntid 256
{
	.reg .pred 	%p<202>;
	.reg .b16 	%rs<6>;
	.reg .b32 	%r<539>;
	.reg .b64 	%rd<520>;
	// demoted variable
	.shared .align 16 .b8 _ZZN3cub18CUB_300001_SM_10006detail10merge_sort26DeviceMergeSortMergeKernelINS2_10policy_hubIN6thrust24THRUST_300001_SM_1000_NS6detail15normal_iteratorINS6_10device_ptrIyEEEEE9Policy600ESB_PNS0_8NullTypeESB_SF_j3CmpySE_EEvbT2_T3_T4_PT6_PT7_T5_PSJ_SJ_NS1_7vsmem_tEE19static_temp_storage[16912];
	ld.param.u64 	%rd4, [_ZN3cub18CUB_300001_SM_10006detail10merge_sort26DeviceMergeSortMergeKernelINS2_10policy_hubIN6thrust24THRUST_300001_SM_1000_NS6detail15normal_iteratorINS6_10device_ptrIyEEEEE9Policy600ESB_PNS0_8NullTypeESB_SF_j3CmpySE_EEvbT2_T3_T4_PT6_PT7_T5_PSJ_SJ_NS1_7vsmem_tE_param_6];
	ld.param.u64 	%rd193, [_ZN3cub18CUB_300001_SM_10006detail10merge_sort26DeviceMergeSortMergeKernelINS2_10policy_hubIN6thrust24THRUST_300001_SM_1000_NS6detail15normal_iteratorINS6_10device_ptrIyEEEEE9Policy600ESB_PNS0_8NullTypeESB_SF_j3CmpySE_EEvbT2_T3_T4_PT6_PT7_T5_PSJ_SJ_NS1_7vsmem_tE_param_1];
	ld.param.u32 	%r92, [_ZN3cub18CUB_300001_SM_10006detail10merge_sort26DeviceMergeSortMergeKernelINS2_10policy_hubIN6thrust24THRUST_300001_SM_1000_NS6detail15normal_iteratorINS6_10device_ptrIyEEEEE9Policy600ESB_PNS0_8NullTypeESB_SF_j3CmpySE_EEvbT2_T3_T4_PT6_PT7_T5_PSJ_SJ_NS1_7vsmem_tE_param_3];
	ld.param.u64 	%rd192, [_ZN3cub18CUB_300001_SM_10006detail10merge_sort26DeviceMergeSortMergeKernelINS2_10policy_hubIN6thrust24THRUST_300001_SM_1000_NS6detail15normal_iteratorINS6_10device_ptrIyEEEEE9Policy600ESB_PNS0_8NullTypeESB_SF_j3CmpySE_EEvbT2_T3_T4_PT6_PT7_T5_PSJ_SJ_NS1_7vsmem_tE_param_4];
	ld.param.u64 	%rd194, [_ZN3cub18CUB_300001_SM_10006detail10merge_sort26DeviceMergeSortMergeKernelINS2_10policy_hubIN6thrust24THRUST_300001_SM_1000_NS6detail15normal_iteratorINS6_10device_ptrIyEEEEE9Policy600ESB_PNS0_8NullTypeESB_SF_j3CmpySE_EEvbT2_T3_T4_PT6_PT7_T5_PSJ_SJ_NS1_7vsmem_tE_param_7];
	ld.param.u32 	%r93, [_ZN3cub18CUB_300001_SM_10006detail10merge_sort26DeviceMergeSortMergeKernelINS2_10policy_hubIN6thrust24THRUST_300001_SM_1000_NS6detail15normal_iteratorINS6_10device_ptrIyEEEEE9Policy600ESB_PNS0_8NullTypeESB_SF_j3CmpySE_EEvbT2_T3_T4_PT6_PT7_T5_PSJ_SJ_NS1_7vsmem_tE_param_8];
	cvta.to.global.u64 	%rd1, %rd192;
	cvta.to.global.u64 	%rd2, %rd194;
	cvta.to.global.u64 	%rd3, %rd193;
	mov.u32 	%r1, %ctaid.x;
	mov.u32 	%r94, %nctaid.x;
	mov.u32 	%r2, %tid.x;
	add.s32 	%r95, %r94, -1;
	setp.ge.u32 	%p29, %r1, %r95;
	@%p29 bra 	$L__BB13_78;
	ld.param.s8 	%rs4, [_ZN3cub18CUB_300001_SM_10006detail10merge_sort26DeviceMergeSortMergeKernelINS2_10policy_hubIN6thrust24THRUST_300001_SM_1000_NS6detail15normal_iteratorINS6_10device_ptrIyEEEEE9Policy600ESB_PNS0_8NullTypeESB_SF_j3CmpySE_EEvbT2_T3_T4_PT6_PT7_T5_PSJ_SJ_NS1_7vsmem_tE_param_0];
	mul.wide.u32 	%rd320, %r1, 4;
	add.s64 	%rd321, %rd2, %rd320;
	ld.global.u32 	%r316, [%rd321];
	ld.global.u32 	%r317, [%rd321+4];
	neg.s32 	%r318, %r93;
	and.b32  	%r319, %r1, %r318;
	shl.b32 	%r3, %r319, 11;
	shl.b32 	%r320, %r93, 10;
	and.b32  	%r4, %r320, -2048;
	sub.s32 	%r321, %r1, %r319;
	shl.b32 	%r322, %r321, 11;
	sub.s32 	%r5, %r316, %r3;
	sub.s32 	%r323, %r317, %r3;
	sub.s32 	%r324, %r92, %r3;
	max.u32 	%r325, %r324, %r4;
	sub.s32 	%r326, %r325, %r4;
	sub.s32 	%r327, %r322, %r5;
	min.u32 	%r6, %r327, %r326;
	setp.eq.s32 	%p126, %r322, -2048;
	selp.b32 	%r328, 2047, 2048, %p126;
	add.s32 	%r329, %r328, %r322;
	sub.s32 	%r330, %r329, %r323;
	or.b32  	%r331, %r1, %r318;
	setp.eq.s32 	%p127, %r331, -1;
	min.u32 	%r332, %r4, %r324;
	selp.b32 	%r333, %r332, %r323, %p127;
	selp.b32 	%r334, %r4, %r330, %p127;
	min.u32 	%r7, %r334, %r326;
	sub.s32 	%r8, %r333, %r5;
	// begin inline asm
	griddepcontrol.wait;
	// end inline asm
	setp.eq.s16 	%p128, %rs4, 0;
	@%p128 bra 	$L__BB13_26;
	cvt.u64.u32 	%rd322, %r3;
	cvt.u64.u32 	%rd323, %r5;
	add.s64 	%rd324, %rd323, %rd322;
	cvt.u64.u32 	%rd325, %r4;
	add.s64 	%rd326, %rd322, %rd325;
	cvt.u64.u32 	%rd327, %r6;
	add.s64 	%rd328, %rd326, %rd327;
	setp.ge.s32 	%p129, %r2, %r8;
	cvt.u64.u32 	%rd329, %r2;
	add.s64 	%rd330, %rd324, %rd329;
	shl.b64 	%rd331, %rd330, 3;
	add.s64 	%rd5, %rd3, %rd331;
	sub.s32 	%r335, %r2, %r8;
	cvt.s64.s32 	%rd332, %r335;
	add.s64 	%rd333, %rd328, %rd332;
	shl.b64 	%rd334, %rd333, 3;
	add.s64 	%rd6, %rd3, %rd334;
	@%p129 bra 	$L__BB13_4;
	ld.global.u64 	%rd467, [%rd5];
	bra.uni 	$L__BB13_5;
$L__BB13_4:
	ld.global.u64 	%rd467, [%rd6];
$L__BB13_5:
	add.s32 	%r336, %r2, 256;
	setp.lt.s32 	%p130, %r336, %r8;
	@%p130 bra 	$L__BB13_7;
	ld.global.u64 	%rd466, [%rd6+2048];
	bra.uni 	$L__BB13_8;
$L__BB13_7:
	ld.global.u64 	%rd466, [%rd5+2048];
$L__BB13_8:
	add.s32 	%r337, %r2, 512;
	setp.lt.s32 	%p131, %r337, %r8;
	@%p131 bra 	$L__BB13_10;
	ld.global.u64 	%rd465, [%rd6+4096];
	bra.uni 	$L__BB13_11;
$L__BB13_10:
	ld.global.u64 	%rd465, [%rd5+4096];
$L__BB13_11:
	add.s32 	%r338, %r2, 768;
	setp.lt.s32 	%p132, %r338, %r8;
	@%p132 bra 	$L__BB13_13;
	ld.global.u64 	%rd464, [%rd6+6144];
	bra.uni 	$L__BB13_14;
$L__BB13_13:
	ld.global.u64 	%rd464, [%rd5+6144];
$L__BB13_14:
	or.b32  	%r339, %r2, 1024;
	setp.lt.s32 	%p133, %r339, %r8;
	@%p133 bra 	$L__BB13_16;
	ld.global.u64 	%rd463, [%rd6+8192];
	bra.uni 	$L__BB13_17;
$L__BB13_16:
	ld.global.u64 	%rd463, [%rd5+8192];
$L__BB13_17:
	add.s32 	%r340, %r2, 1280;
	setp.lt.s32 	%p134, %r340, %r8;
	@%p134 bra 	$L__BB13_19;
	ld.global.u64 	%rd462, [%rd6+10240];
	bra.uni 	$L__BB13_20;
$L__BB13_19:
	ld.global.u64 	%rd462, [%rd5+10240];
$L__BB13_20:
	add.s32 	%r341, %r2, 1536;
	setp.lt.s32 	%p135, %r341, %r8;
	@%p135 bra 	$L__BB13_22;
	ld.global.u64 	%rd461, [%rd6+12288];
	bra.uni 	$L__BB13_23;
$L__BB13_22:
	ld.global.u64 	%rd461, [%rd5+12288];
$L__BB13_23:
	add.s32 	%r342, %r2, 1792;
	setp.lt.s32 	%p136, %r342, %r8;
	@%p136 bra 	$L__BB13_25;
	ld.global.u64 	%rd460, [%rd6+14336];
	bra.uni 	$L__BB13_27;
$L__BB13_25:
	ld.global.u64 	%rd460, [%rd5+14336];
	bra.uni 	$L__BB13_27;
$L__BB13_26:
	ld.param.u64 	%rd451, [_ZN3cub18CUB_300001_SM_10006detail10merge_sort26DeviceMergeSortMergeKernelINS2_10policy_hubIN6thrust24THRUST_300001_SM_1000_NS6detail15normal_iteratorINS6_10device_ptrIyEEEEE9Policy600ESB_PNS0_8NullTypeESB_SF_j3CmpySE_EEvbT2_T3_T4_PT6_PT7_T5_PSJ_SJ_NS1_7vsmem_tE_param_4];
	cvt.u64.u32 	%rd335, %r3;
	cvt.u64.u32 	%rd336, %r5;
	add.s64 	%rd337, %rd336, %rd335;
	cvt.u64.u32 	%rd338, %r4;
	add.s64 	%rd339, %rd335, %rd338;
	cvt.u64.u32 	%rd340, %r6;
	add.s64 	%rd341, %rd339, %rd340;
	setp.lt.s32 	%p137, %r2, %r8;
	sub.s32 	%r343, %r2, %r8;
	cvt.s64.s32 	%rd342, %r343;
	cvt.u64.u32 	%rd343, %r2;
	selp.b64 	%rd344, %rd337, %rd341, %p137;
	selp.b64 	%rd345, %rd343, %rd342, %p137;
	add.s64 	%rd346, %rd345, %rd344;
	cvta.to.global.u64 	%rd347, %rd451;
	shl.b64 	%rd348, %rd346, 3;
	add.s64 	%rd349, %rd347, %rd348;
	ld.global.u64 	%rd467, [%rd349];
	add.s32 	%r344, %r2, 256;
	setp.lt.s32 	%p138, %r344, %r8;
	sub.s32 	%r345, %r344, %r8;
	cvt.s64.s32 	%rd350, %r345;
	cvt.u64.u32 	%rd351, %r344;
	selp.b64 	%rd352, %rd337, %rd341, %p138;
	selp.b64 	%rd353, %rd351, %rd350, %p138;
	add.s64 	%rd354, %rd353, %rd352;
	shl.b64 	%rd355, %rd354, 3;
	add.s64 	%rd356, %rd347, %rd355;
	ld.global.u64 	%rd466, [%rd356];
	add.s32 	%r346, %r2, 512;
	setp.lt.s32 	%p139, %r346, %r8;
	sub.s32 	%r347, %r346, %r8;
	cvt.s64.s32 	%rd357, %r347;
	cvt.u64.u32 	%rd358, %r346;
	selp.b64 	%rd359, %rd337, %rd341, %p139;
	selp.b64 	%rd360, %rd358, %rd357, %p139;
	add.s64 	%rd361, %rd360, %rd359;
	shl.b64 	%rd362, %rd361, 3;
	add.s64 	%rd363, %rd347, %rd362;
	ld.global.u64 	%rd465, [%rd363];
	add.s32 	%r348, %r2, 768;
	setp.lt.s32 	%p140, %r348, %r8;
	sub.s32 	%r349, %r348, %r8;
	cvt.s64.s32 	%rd364, %r349;
	cvt.u64.u32 	%rd365, %r348;
	selp.b64 	%rd366, %rd337, %rd341, %p140;
	selp.b64 	%rd367, %rd365, %rd364, %p140;
	add.s64 	%rd368, %rd367, %rd366;
	shl.b64 	%rd369, %rd368, 3;
	add.s64 	%rd370, %rd347, %rd369;
	ld.global.u64 	%rd464, [%rd370];
	or.b32  	%r350, %r2, 1024;
	setp.lt.s32 	%p141, %r350, %r8;
	sub.s32 	%r351, %r350, %r8;
	cvt.s64.s32 	%rd371, %r351;
	cvt.u64.u32 	%rd372, %r350;
	selp.b64 	%rd373, %rd337, %rd341, %p141;
	selp.b64 	%rd374, %rd372, %rd371, %p141;
	add.s64 	%rd375, %rd374, %rd373;
	shl.b64 	%rd376, %rd375, 3;
	add.s64 	%rd377, %rd347, %rd376;
	ld.global.u64 	%rd463, [%rd377];
	add.s32 	%r352, %r2, 1280;
	setp.lt.s32 	%p142, %r352, %r8;
	sub.s32 	%r353, %r352, %r8;
	cvt.s64.s32 	%rd378, %r353;
	cvt.u64.u32 	%rd379, %r352;
	selp.b64 	%rd380, %rd337, %rd341, %p142;
	selp.b64 	%rd381, %rd379, %rd378, %p142;
	add.s64 	%rd382, %rd381, %rd380;
	shl.b64 	%rd383, %rd382, 3;
	add.s64 	%rd384, %rd347, %rd383;
	ld.global.u64 	%rd462, [%rd384];
	add.s32 	%r354, %r2, 1536;
	setp.lt.s32 	%p143, %r354, %r8;
	sub.s32 	%r355, %r354, %r8;
	cvt.s64.s32 	%rd385, %r355;
	cvt.u64.u32 	%rd386, %r354;
	selp.b64 	%rd387, %rd337, %rd341, %p143;
	selp.b64 	%rd388, %rd386, %rd385, %p143;
	add.s64 	%rd389, %rd388, %rd387;
	shl.b64 	%rd390, %rd389, 3;
	add.s64 	%rd391, %rd347, %rd390;
	ld.global.u64 	%rd461, [%rd391];
	add.s32 	%r356, %r2, 1792;
	setp.lt.s32 	%p144, %r356, %r8;
	sub.s32 	%r357, %r356, %r8;
	cvt.s64.s32 	%rd392, %r357;
	cvt.u64.u32 	%rd393, %r356;
	selp.b64 	%rd394, %rd337, %rd341, %p144;
	selp.b64 	%rd395, %rd393, %rd392, %p144;
	add.s64 	%rd396, %rd395, %rd394;
	shl.b64 	%rd397, %rd396, 3;
	add.s64 	%rd398, %rd347, %rd397;
	ld.global.u64 	%rd460, [%rd398];
$L__BB13_27:
	sub.s32 	%r358, %r7, %r6;
	shl.b32 	%r359, %r2, 3;
	mov.u32 	%r360, _ZZN3cub18CUB_300001_SM_10006detail10merge_sort26DeviceMergeSortMergeKernelINS2_10policy_hubIN6thrust24THRUST_300001_SM_1000_NS6detail15normal_iteratorINS6_10device_ptrIyEEEEE9Policy600ESB_PNS0_8NullTypeESB_SF_j3CmpySE_EEvbT2_T3_T4_PT6_PT7_T5_PSJ_SJ_NS1_7vsmem_tEE19static_temp_storage;
	add.s32 	%r361, %r360, %r359;
	st.shared.u64 	[%r361], %rd467;
	st.shared.u64 	[%r361+2048], %rd466;
	st.shared.u64 	[%r361+4096], %rd465;
	st.shared.u64 	[%r361+6144], %rd464;
	st.shared.u64 	[%r361+8192], %rd463;
	st.shared.u64 	[%r361+10240], %rd462;
	st.shared.u64 	[%r361+12288], %rd461;
	st.shared.u64 	[%r361+14336], %rd460;
	bar.sync 	0;
	// begin inline asm
	griddepcontrol.launch_dependents;
	// end inline asm
	add.s32 	%r9, %r358, %r8;
	min.s32 	%r10, %r359, %r9;
	setp.lt.s32 	%p145, %r10, %r358;
	sub.s32 	%r362, %r10, %r358;
	selp.b32 	%r535, 0, %r362, %p145;
	min.s32 	%r533, %r8, %r10;
	setp.ge.s32 	%p146, %r535, %r533;
	@%p146 bra 	$L__BB13_30;
	add.s32 	%r13, %r10, %r8;
$L__BB13_29:
	sub.s32 	%r363, %r533, %r535;
	shr.u32 	%r364, %r363, 31;
	add.s32 	%r365, %r363, %r364;
	shr.s32 	%r366, %r365, 1;
	add.s32 	%r367, %r366, %r535;
	shl.b32 	%r368, %r367, 3;
	add.s32 	%r370, %r360, %r368;
	ld.shared.u64 	%rd399, [%r370];
	not.b32 	%r371, %r367;
	add.s32 	%r372, %r13, %r371;
	shl.b32 	%r373, %r372, 3;
	add.s32 	%r374, %r360, %r373;
	ld.shared.u64 	%rd400, [%r374];
	and.b64  	%rd401, %rd400, %rd4;
	and.b64  	%rd402, %rd399, %rd4;
	setp.lt.u64 	%p147, %rd401, %rd402;
	add.s32 	%r375, %r367, 1;
	selp.b32 	%r535, %r535, %r375, %p147;
	selp.b32 	%r533, %r367, %r533, %p147;
	setp.lt.s32 	%p148, %r535, %r533;
	@%p148 bra 	$L__BB13_29;
$L__BB13_30:
	sub.s32 	%r376, %r10, %r535;
	add.s32 	%r19, %r376, %r8;
	shl.b32 	%r377, %r19, 3;
	add.s32 	%r20, %r360, %r377;
	ld.shared.u64 	%rd468, [%r20];
	shl.b32 	%r379, %r535, 3;
	add.s32 	%r21, %r360, %r379;
	ld.shared.u64 	%rd471, [%r21];
	setp.ge.s32 	%p150, %r19, %r9;
	mov.pred 	%p188, 0;
	@%p150 bra 	$L__BB13_33;
	setp.ge.s32 	%p152, %r535, %r8;
	mov.pred 	%p188, -1;
	@%p152 bra 	$L__BB13_33;
	and.b64  	%rd403, %rd468, %rd4;
	and.b64  	%rd404, %rd471, %rd4;
	setp.lt.u64 	%p188, %rd403, %rd404;
$L__BB13_33:
	selp.b64 	%rd48, %rd468, %rd471, %p188;
	selp.u32 	%r380, 1, 0, %p188;
	add.s32 	%r22, %r19, %r380;
	not.pred 	%p153, %p188;
	selp.u32 	%r381, 1, 0, %p153;
	add.s32 	%r23, %r535, %r381;
	@%p153 bra 	$L__BB13_35;
	ld.shared.u64 	%rd468, [%r20+8];
	bra.uni 	$L__BB13_36;
$L__BB13_35:
	ld.shared.u64 	%rd471, [%r21+8];
$L__BB13_36:
	setp.ge.s32 	%p155, %r22, %r9;
	mov.pred 	%p189, 0;
	@%p155 bra 	$L__BB13_39;
	setp.ge.s32 	%p157, %r23, %r8;
	mov.pred 	%p189, -1;
	@%p157 bra 	$L__BB13_39;
	and.b64  	%rd405, %rd468, %rd4;
	and.b64  	%rd406, %rd471, %rd4;
	setp.lt.u64 	%p189, %rd405, %rd406;
$L__BB13_39:
	selp.b64 	%rd53, %rd468, %rd471, %p189;
	selp.u32 	%r382, 1, 0, %p189;
	add.s32 	%r24, %r22, %r382;
	not.pred 	%p158, %p189;
	selp.u32 	%r383, 1, 0, %p158;
	add.s32 	%r25, %r23, %r383;
	@%p189 bra 	$L__BB13_41;
	shl.b32 	%r384, %r25, 3;
	add.s32 	%r386, %r360, %r384;
	ld.shared.u64 	%rd471, [%r386];
	bra.uni 	$L__BB13_42;
$L__BB13_41:
	shl.b32 	%r387, %r24, 3;
	add.s32 	%r389, %r360, %r387;
	ld.shared.u64 	%rd468, [%r389];
$L__BB13_42:
	setp.ge.s32 	%p160, %r24, %r9;
	mov.pred 	%p190, 0;
	@%p160 bra 	$L__BB13_45;
	setp.ge.s32 	%p162, %r25, %r8;
	mov.pred 	%p190, -1;
	@%p162 bra 	$L__BB13_45;
	and.b64  	%rd407, %rd468, %rd4;
	and.b64  	%rd408, %rd471, %rd4;
	setp.lt.u64 	%p190, %rd407, %rd408;
$L__BB13_45:
	selp.b64 	%rd58, %rd468, %rd471, %p190;
	selp.u32 	%r390, 1, 0, %p190;
	add.s32 	%r26, %r24, %r390;
	not.pred 	%p163, %p190;
	selp.u32 	%r391, 1, 0, %p163;
	add.s32 	%r27, %r25, %r391;
	@%p190 bra 	$L__BB13_47;
	shl.b32 	%r392, %r27, 3;
	add.s32 	%r394, %r360, %r392;
	ld.shared.u64 	%rd471, [%r394];
	bra.uni 	$L__BB13_48;
$L__BB13_47:
	shl.b32 	%r395, %r26, 3;
	add.s32 	%r397, %r360, %r395;
	ld.shared.u64 	%rd468, [%r397];
$L__BB13_48:
	setp.ge.s32 	%p165, %r26, %r9;
	mov.pred 	%p191, 0;
	@%p165 bra 	$L__BB13_51;
	setp.ge.s32 	%p167, %r27, %r8;
	mov.pred 	%p191, -1;
	@%p167 bra 	$L__BB13_51;
	and.b64  	%rd409, %rd468, %rd4;
	and.b64  	%rd410, %rd471, %rd4;
	setp.lt.u64 	%p191, %rd409, %rd410;
$L__BB13_51:
	selp.b64 	%rd63, %rd468, %rd471, %p191;
	selp.u32 	%r398, 1, 0, %p191;
	add.s32 	%r28, %r26, %r398;
	not.pred 	%p168, %p191;
	selp.u32 	%r399, 1, 0, %p168;
	add.s32 	%r29, %r27, %r399;
	@%p191 bra 	$L__BB13_53;
	shl.b32 	%r400, %r29, 3;
	add.s32 	%r402, %r360, %r400;
	ld.shared.u64 	%rd471, [%r402];
	bra.uni 	$L__BB13_54;
$L__BB13_53:
	shl.b32 	%r403, %r28, 3;
	add.s32 	%r405, %r360, %r403;
	ld.shared.u64 	%rd468, [%r405];
$L__BB13_54:
	setp.ge.s32 	%p170, %r28, %r9;
	mov.pred 	%p192, 0;
	@%p170 bra 	$L__BB13_57;
	setp.ge.s32 	%p172, %r29, %r8;
	mov.pred 	%p192, -1;
	@%p172 bra 	$L__BB13_57;
	and.b64  	%rd411, %rd468, %rd4;
	and.b64  	%rd412, %rd471, %rd4;
	setp.lt.u64 	%p192, %rd411, %rd412;
$L__BB13_57:
	selp.b64 	%rd68, %rd468, %rd471, %p192;
	selp.u32 	%r406, 1, 0, %p192;
	add.s32 	%r30, %r28, %r406;
	not.pred 	%p173, %p192;
	selp.u32 	%r407, 1, 0, %p173;
	add.s32 	%r31, %r29, %r407;
	@%p192 bra 	$L__BB13_59;
	shl.b32 	%r408, %r31, 3;
	add.s32 	%r410, %r360, %r408;
	ld.shared.u64 	%rd471, [%r410];
	bra.uni 	$L__BB13_60;
$L__BB13_59:
	shl.b32 	%r411, %r30, 3;
	add.s32 	%r413, %r360, %r411;
	ld.shared.u64 	%rd468, [%r413];
$L__BB13_60:
	setp.ge.s32 	%p175, %r30, %r9;
	mov.pred 	%p193, 0;
	@%p175 bra 	$L__BB13_63;
	setp.ge.s32 	%p177, %r31, %r8;
	mov.pred 	%p193, -1;
	@%p177 bra 	$L__BB13_63;
	and.b64  	%rd413, %rd468, %rd4;
	and.b64  	%rd414, %rd471, %rd4;
	setp.lt.u64 	%p193, %rd413, %rd414;
$L__BB13_63:
	selp.b64 	%rd73, %rd468, %rd471, %p193;
	selp.u32 	%r414, 1, 0, %p193;
	add.s32 	%r32, %r30, %r414;
	not.pred 	%p178, %p193;
	selp.u32 	%r415, 1, 0, %p178;
	add.s32 	%r33, %r31, %r415;
	@%p193 bra 	$L__BB13_65;
	shl.b32 	%r416, %r33, 3;
	add.s32 	%r418, %r360, %r416;
	ld.shared.u64 	%rd471, [%r418];
	bra.uni 	$L__BB13_66;
$L__BB13_65:
	shl.b32 	%r419, %r32, 3;
	add.s32 	%r421, %r360, %r419;
	ld.shared.u64 	%rd468, [%r421];
$L__BB13_66:
	setp.ge.s32 	%p180, %r32, %r9;
	mov.pred 	%p194, 0;
	@%p180 bra 	$L__BB13_69;
	setp.ge.s32 	%p182, %r33, %r8;
	mov.pred 	%p194, -1;
	@%p182 bra 	$L__BB13_69;
	and.b64  	%rd415, %rd468, %rd4;
	and.b64  	%rd416, %rd471, %rd4;
	setp.lt.u64 	%p194, %rd415, %rd416;
$L__BB13_69:
	selp.b64 	%rd78, %rd468, %rd471, %p194;
	selp.u32 	%r422, 1, 0, %p194;
	add.s32 	%r34, %r32, %r422;
	not.pred 	%p183, %p194;
	selp.u32 	%r423, 1, 0, %p183;
	add.s32 	%r35, %r33, %r423;
	@%p194 bra 	$L__BB13_71;
	shl.b32 	%r424, %r35, 3;
	add.s32 	%r426, %r360, %r424;
	ld.shared.u64 	%rd471, [%r426];
	bra.uni 	$L__BB13_72;
$L__BB13_71:
	shl.b32 	%r427, %r34, 3;
	add.s32 	%r429, %r360, %r427;
	ld.shared.u64 	%rd468, [%r429];
$L__BB13_72:
	setp.ge.s32 	%p184, %r34, %r9;
	mov.u64 	%rd482, %rd471;
	@%p184 bra 	$L__BB13_75;
	setp.ge.s32 	%p185, %r35, %r8;
	mov.u64 	%rd482, %rd468;
	@%p185 bra 	$L__BB13_75;
	and.b64  	%rd417, %rd468, %rd4;
	and.b64  	%rd418, %rd471, %rd4;
	setp.lt.u64 	%p186, %rd417, %rd418;
	selp.b64 	%rd482, %rd468, %rd471, %p186;
$L__BB13_75:
	ld.param.s8 	%rs5, [_ZN3cub18CUB_300001_SM_10006detail10merge_sort26DeviceMergeSortMergeKernelINS2_10policy_hubIN6thrust24THRUST_300001_SM_1000_NS6detail15normal_iteratorINS6_10device_ptrIyEEEEE9Policy600ESB_PNS0_8NullTypeESB_SF_j3CmpySE_EEvbT2_T3_T4_PT6_PT7_T5_PSJ_SJ_NS1_7vsmem_tE_param_0];
	mov.u32 	%r430, %ctaid.x;
	shl.b32 	%r37, %r430, 11;
	setp.eq.s16 	%p187, %rs5, 0;
	bar.sync 	0;
	@%p187 bra 	$L__BB13_77;
	ld.param.u64 	%rd452, [_ZN3cub18CUB_300001_SM_10006detail10merge_sort26DeviceMergeSortMergeKernelINS2_10policy_hubIN6thrust24THRUST_300001_SM_1000_NS6detail15normal_iteratorINS6_10device_ptrIyEEEEE9Policy600ESB_PNS0_8NullTypeESB_SF_j3CmpySE_EEvbT2_T3_T4_PT6_PT7_T5_PSJ_SJ_NS1_7vsmem_tE_param_4];
	cvt.u64.u32 	%rd419, %r37;
	// begin inline asm
	mov.u32 %r431, %laneid;
	// end inline asm
	and.b32  	%r432, %r359, 7936;
	shl.b32 	%r433, %r431, 3;
	add.s32 	%r434, %r433, %r432;
	shr.s32 	%r435, %r434, 5;
	add.s32 	%r436, %r435, %r434;
	shl.b32 	%r437, %r436, 3;
	add.s32 	%r439, %r360, %r437;
	st.shared.u64 	[%r439], %rd48;
	st.shared.u64 	[%r439+8], %rd53;
	st.shared.u64 	[%r439+16], %rd58;
	st.shared.u64 	[%r439+24], %rd63;
	st.shared.u64 	[%r439+32], %rd68;
	st.shared.u64 	[%r439+40], %rd73;
	st.shared.u64 	[%r439+48], %rd78;
	st.shared.u64 	[%r439+56], %rd482;
	bar.warp.sync 	-1;
	mad.lo.s32 	%r440, %r431, -7, %r434;
	shr.s32 	%r441, %r440, 5;
	add.s32 	%r442, %r441, %r440;
	shl.b32 	%r443, %r442, 3;
	add.s32 	%r444, %r360, %r443;
	ld.shared.u64 	%rd420, [%r444];
	add.s32 	%r445, %r440, 32;
	shr.s32 	%r446, %r445, 5;
	add.s32 	%r447, %r446, %r440;
	shl.b32 	%r448, %r447, 3;
	add.s32 	%r449, %r360, %r448;
	ld.shared.u64 	%rd421, [%r449+256];
	add.s32 	%r450, %r440, 64;
	shr.s32 	%r451, %r450, 5;
	add.s32 	%r452, %r451, %r440;
	shl.b32 	%r453, %r452, 3;
	add.s32 	%r454, %r360, %r453;
	ld.shared.u64 	%rd422, [%r454+512];
	add.s32 	%r455, %r440, 96;
	shr.s32 	%r456, %r455, 5;
	add.s32 	%r457, %r456, %r440;
	shl.b32 	%r458, %r457, 3;
	add.s32 	%r459, %r360, %r458;
	ld.shared.u64 	%rd423, [%r459+768];
	add.s32 	%r460, %r440, 128;
	shr.s32 	%r461, %r460, 5;
	add.s32 	%r462, %r461, %r440;
	shl.b32 	%r463, %r462, 3;
	add.s32 	%r464, %r360, %r463;
	ld.shared.u64 	%rd424, [%r464+1024];
	add.s32 	%r465, %r440, 160;
	shr.s32 	%r466, %r465, 5;
	add.s32 	%r467, %r466, %r440;
	shl.b32 	%r468, %r467, 3;
	add.s32 	%r469, %r360, %r468;
	ld.shared.u64 	%rd425, [%r469+1280];
	add.s32 	%r470, %r440, 192;
	shr.s32 	%r471, %r470, 5;
	add.s32 	%r472, %r471, %r440;
	shl.b32 	%r473, %r472, 3;
	add.s32 	%r474, %r360, %r473;
	ld.shared.u64 	%rd426, [%r474+1536];
	add.s32 	%r475, %r440, 224;
	shr.s32 	%r476, %r475, 5;
	add.s32 	%r477, %r476, %r440;
	shl.b32 	%r478, %r477, 3;
	add.s32 	%r479, %r360, %r478;
	ld.shared.u64 	%rd427, [%r479+1792];
	and.b32  	%r480, %r2, 31;
	or.b32  	%r481, %r432, %r480;
	cvt.u64.u32 	%rd428, %r481;
	add.s64 	%rd429, %rd428, %rd419;
	cvta.to.global.u64 	%rd430, %rd452;
	shl.b64 	%rd431, %rd429, 3;
	add.s64 	%rd432, %rd430, %rd431;
	st.global.u64 	[%rd432], %rd420;
	st.global.u64 	[%rd432+256], %rd421;
	st.global.u64 	[%rd432+512], %rd422;
	st.global.u64 	[%rd432+768], %rd423;
	st.global.u64 	[%rd432+1024], %rd424;
	st.global.u64 	[%rd432+1280], %rd425;
	st.global.u64 	[%rd432+1536], %rd426;
	st.global.u64 	[%rd432+1792], %rd427;
	bra.uni 	$L__BB13_212;
$L__BB13_77:
	// begin inline asm
	mov.u32 %r482, %laneid;
	// end inline asm
	and.b32  	%r483, %r359, 7936;
	shl.b32 	%r484, %r482, 3;
	add.s32 	%r485, %r484, %r483;
	shr.s32 	%r486, %r485, 5;
	add.s32 	%r487, %r486, %r485;
	shl.b32 	%r488, %r487, 3;
	add.s32 	%r490, %r360, %r488;
	st.shared.u64 	[%r490], %rd48;
	st.shared.u64 	[%r490+8], %rd53;
	st.shared.u64 	[%r490+16], %rd58;
	st.shared.u64 	[%r490+24], %rd63;
	st.shared.u64 	[%r490+32], %rd68;
	st.shared.u64 	[%r490+40], %rd73;
	st.shared.u64 	[%r490+48], %rd78;
	st.shared.u64 	[%r490+56], %rd482;
	bar.warp.sync 	-1;
	mad.lo.s32 	%r491, %r482, -7, %r485;
	shr.s32 	%r492, %r491, 5;
	add.s32 	%r493, %r492, %r491;
	shl.b32 	%r494, %r493, 3;
	add.s32 	%r495, %r360, %r494;
	ld.shared.u64 	%rd433, [%r495];
	add.s32 	%r496, %r491, 32;
	shr.s32 	%r497, %r496, 5;
	add.s32 	%r498, %r497, %r491;
	shl.b32 	%r499, %r498, 3;
	add.s32 	%r500, %r360, %r499;
	ld.shared.u64 	%rd434, [%r500+256];
	add.s32 	%r501, %r491, 64;
	shr.s32 	%r502, %r501, 5;
	add.s32 	%r503, %r502, %r491;
	shl.b32 	%r504, %r503, 3;
	add.s32 	%r505, %r360, %r504;
	ld.shared.u64 	%rd435, [%r505+512];
	add.s32 	%r506, %r491, 96;
	shr.s32 	%r507, %r506, 5;
	add.s32 	%r508, %r507, %r491;
	shl.b32 	%r509, %r508, 3;
	add.s32 	%r510, %r360, %r509;
	ld.shared.u64 	%rd436, [%r510+768];
	add.s32 	%r511, %r491, 128;
	shr.s32 	%r512, %r511, 5;
	add.s32 	%r513, %r512, %r491;
	shl.b32 	%r514, %r513, 3;
	add.s32 	%r515, %r360, %r514;
	ld.shared.u64 	%rd437, [%r515+1024];
	add.s32 	%r516, %r491, 160;
	shr.s32 	%r517, %r516, 5;
	add.s32 	%r518, %r517, %r491;
	shl.b32 	%r519, %r518, 3;
	add.s32 	%r520, %r360, %r519;
	ld.shared.u64 	%rd438, [%r520+1280];
	add.s32 	%r521, %r491, 192;
	shr.s32 	%r522, %r521, 5;
	add.s32 	%r523, %r522, %r491;
	shl.b32 	%r524, %r523, 3;
	add.s32 	%r525, %r360, %r524;
	ld.shared.u64 	%rd439, [%r525+1536];
	add.s32 	%r526, %r491, 224;
	shr.s32 	%r527, %r526, 5;
	add.s32 	%r528, %r527, %r491;
	shl.b32 	%r529, %r528, 3;
	add.s32 	%r530, %r360, %r529;
	ld.shared.u64 	%rd440, [%r530+1792];
	and.b32  	%r531, %r2, 31;
	cvt.u64.u32 	%rd441, %r483;
	add.s32 	%r532, %r531, %r37;
	cvt.u64.u32 	%rd442, %r532;
	add.s64 	%rd443, %rd442, %rd441;
	shl.b64 	%rd444, %rd443, 3;
	add.s64 	%rd445, %rd3, %rd444;
	st.global.u64 	[%rd445], %rd433;
	st.global.u64 	[%rd445+256], %rd434;
	st.global.u64 	[%rd445+512], %rd435;
	st.global.u64 	[%rd445+768], %rd436;
	st.global.u64 	[%rd445+1024], %rd437;
	st.global.u64 	[%rd445+1280], %rd438;
	st.global.u64 	[%rd445+1536], %rd439;
	st.global.u64 	[%rd445+1792], %rd440;
	bra.uni 	$L__BB13_212;
$L__BB13_78:
	ld.param.s8 	%rs2, [_ZN3cub18CUB_300001_SM_10006detail10merge_sort26DeviceMergeSortMergeKernelINS2_10policy_hubIN6thrust24THRUST_300001_SM_1000_NS6detail15normal_iteratorINS6_10device_ptrIyEEEEE9Policy600ESB_PNS0_8NullTypeESB_SF_j3CmpySE_EEvbT2_T3_T4_PT6_PT7_T5_PSJ_SJ_NS1_7vsmem_tE_param_0];
	mul.wide.u32 	%rd195, %r1, 4;
	add.s64 	%rd196, %rd2, %rd195;
	ld.global.u32 	%r96, [%rd196];
	ld.global.u32 	%r97, [%rd196+4];
	neg.s32 	%r98, %r93;
	and.b32  	%r99, %r1, %r98;
	shl.b32 	%r38, %r99, 11;
	shl.b32 	%r100, %r93, 10;
	and.b32  	%r39, %r100, -2048;
	sub.s32 	%r101, %r1, %r99;
	shl.b32 	%r102, %r101, 11;
	sub.s32 	%r40, %r96, %r38;
	sub.s32 	%r103, %r97, %r38;
	sub.s32 	%r104, %r92, %r38;
	max.u32 	%r105, %r104, %r39;
	sub.s32 	%r106, %r105, %r39;
	sub.s32 	%r107, %r102, %r40;
	min.u32 	%r41, %r107, %r106;
	setp.eq.s32 	%p30, %r102, -2048;
	selp.b32 	%r108, 2047, 2048, %p30;
	add.s32 	%r109, %r108, %r102;
	sub.s32 	%r110, %r109, %r103;
	or.b32  	%r111, %r1, %r98;
	setp.eq.s32 	%p31, %r111, -1;
	min.u32 	%r112, %r39, %r104;
	selp.b32 	%r113, %r112, %r103, %p31;
	selp.b32 	%r114, %r39, %r110, %p31;
	min.u32 	%r115, %r114, %r106;
	sub.s32 	%r42, %r113, %r40;
	sub.s32 	%r43, %r115, %r41;
	// begin inline asm
	griddepcontrol.wait;
	// end inline asm
	setp.eq.s16 	%p32, %rs2, 0;
	@%p32 bra 	$L__BB13_111;
	cvt.u64.u32 	%rd198, %r38;
	cvt.u64.u32 	%rd199, %r40;
	add.s64 	%rd200, %rd199, %rd198;
	cvt.u64.u32 	%rd201, %r39;
	add.s64 	%rd202, %rd198, %rd201;
	cvt.u64.u32 	%rd203, %r41;
	add.s64 	%rd204, %rd202, %rd203;
	add.s32 	%r44, %r43, %r42;
	setp.ge.s32 	%p33, %r2, %r44;
	cvt.u64.u32 	%rd205, %r2;
	add.s64 	%rd206, %rd200, %rd205;
	shl.b64 	%rd207, %rd206, 3;
	add.s64 	%rd85, %rd3, %rd207;
	sub.s32 	%r116, %r2, %r42;
	cvt.s64.s32 	%rd208, %r116;
	add.s64 	%rd209, %rd204, %rd208;
	shl.b64 	%rd210, %rd209, 3;
	add.s64 	%rd86, %rd3, %rd210;
	@%p33 bra 	$L__BB13_83;
	setp.ge.s32 	%p34, %r2, %r42;
	@%p34 bra 	$L__BB13_82;
	ld.global.u64 	%rd504, [%rd85];
	bra.uni 	$L__BB13_83;
$L__BB13_82:
	ld.global.u64 	%rd504, [%rd86];
$L__BB13_83:
	add.s32 	%r45, %r2, 256;
	setp.ge.s32 	%p35, %r45, %r44;
	@%p35 bra 	$L__BB13_87;
	setp.lt.s32 	%p36, %r45, %r42;
	@%p36 bra 	$L__BB13_86;
	ld.global.u64 	%rd503, [%rd86+2048];
	bra.uni 	$L__BB13_87;
$L__BB13_86:
	ld.global.u64 	%rd503, [%rd85+2048];
$L__BB13_87:
	add.s32 	%r46, %r2, 512;
	setp.ge.s32 	%p37, %r46, %r44;
	@%p37 bra 	$L__BB13_91;
	setp.lt.s32 	%p38, %r46, %r42;
	@%p38 bra 	$L__BB13_90;
	ld.global.u64 	%rd502, [%rd86+4096];
	bra.uni 	$L__BB13_91;
$L__BB13_90:
	ld.global.u64 	%rd502, [%rd85+4096];
$L__BB13_91:
	add.s32 	%r47, %r2, 768;
	setp.ge.s32 	%p39, %r47, %r44;
	@%p39 bra 	$L__BB13_95;
	setp.lt.s32 	%p40, %r47, %r42;
	@%p40 bra 	$L__BB13_94;
	ld.global.u64 	%rd501, [%rd86+6144];
	bra.uni 	$L__BB13_95;
$L__BB13_94:
	ld.global.u64 	%rd501, [%rd85+6144];
$L__BB13_95:
	or.b32  	%r48, %r2, 1024;
	setp.ge.s32 	%p41, %r48, %r44;
	@%p41 bra 	$L__BB13_99;
	setp.lt.s32 	%p42, %r48, %r42;
	@%p42 bra 	$L__BB13_98;
	ld.global.u64 	%rd500, [%rd86+8192];
	bra.uni 	$L__BB13_99;
$L__BB13_98:
	ld.global.u64 	%rd500, [%rd85+8192];
$L__BB13_99:
	add.s32 	%r49, %r2, 1280;
	setp.ge.s32 	%p43, %r49, %r44;
	@%p43 bra 	$L__BB13_103;
	setp.lt.s32 	%p44, %r49, %r42;
	@%p44 bra 	$L__BB13_102;
	ld.global.u64 	%rd499, [%rd86+10240];
	bra.uni 	$L__BB13_103;
$L__BB13_102:
	ld.global.u64 	%rd499, [%rd85+10240];
$L__BB13_103:
	add.s32 	%r50, %r2, 1536;
	setp.ge.s32 	%p45, %r50, %r44;
	@%p45 bra 	$L__BB13_107;
	setp.lt.s32 	%p46, %r50, %r42;
	@%p46 bra 	$L__BB13_106;
	ld.global.u64 	%rd498, [%rd86+12288];
	bra.uni 	$L__BB13_107;
$L__BB13_106:
	ld.global.u64 	%rd498, [%rd85+12288];
$L__BB13_107:
	add.s32 	%r51, %r2, 1792;
	setp.ge.s32 	%p47, %r51, %r44;
	@%p47 bra 	$L__BB13_127;
	setp.lt.s32 	%p48, %r51, %r42;
	@%p48 bra 	$L__BB13_110;
	ld.global.u64 	%rd497, [%rd86+14336];
	bra.uni 	$L__BB13_127;
$L__BB13_110:
	ld.global.u64 	%rd497, [%rd85+14336];
	bra.uni 	$L__BB13_127;
$L__BB13_111:
	cvt.u64.u32 	%rd219, %r38;
	cvt.u64.u32 	%rd220, %r40;
	add.s64 	%rd110, %rd220, %rd219;
	cvt.u64.u32 	%rd221, %r39;
	add.s64 	%rd222, %rd219, %rd221;
	cvt.u64.u32 	%rd223, %r41;
	add.s64 	%rd111, %rd222, %rd223;
	add.s32 	%r52, %r43, %r42;
	setp.ge.s32 	%p49, %r2, %r52;
	@%p49 bra 	$L__BB13_113;
	setp.lt.s32 	%p50, %r2, %r42;
	sub.s32 	%r117, %r2, %r42;
	cvt.s64.s32 	%rd224, %r117;
	cvt.u64.u32 	%rd225, %r2;
	selp.b64 	%rd226, %rd110, %rd111, %p50;
	selp.b64 	%rd227, %rd225, %rd224, %p50;
	add.s64 	%rd228, %rd227, %rd226;
	shl.b64 	%rd229, %rd228, 3;
	add.s64 	%rd230, %rd1, %rd229;
	ld.global.u64 	%rd504, [%rd230];
$L__BB13_113:
	add.s32 	%r53, %r2, 256;
	setp.ge.s32 	%p51, %r53, %r52;
	@%p51 bra 	$L__BB13_115;
	setp.lt.s32 	%p52, %r53, %r42;
	sub.s32 	%r118, %r53, %r42;
	cvt.s64.s32 	%rd232, %r118;
	cvt.u64.u32 	%rd233, %r53;
	selp.b64 	%rd234, %rd110, %rd111, %p52;
	selp.b64 	%rd235, %rd233, %rd232, %p52;
	add.s64 	%rd236, %rd235, %rd234;
	shl.b64 	%rd237, %rd236, 3;
	add.s64 	%rd238, %rd1, %rd237;
	ld.global.u64 	%rd503, [%rd238];
$L__BB13_115:
	add.s32 	%r54, %r2, 512;
	setp.ge.s32 	%p53, %r54, %r52;
	@%p53 bra 	$L__BB13_117;
	setp.lt.s32 	%p54, %r54, %r42;
	sub.s32 	%r119, %r54, %r42;
	cvt.s64.s32 	%rd240, %r119;
	cvt.u64.u32 	%rd241, %r54;
	selp.b64 	%rd242, %rd110, %rd111, %p54;
	selp.b64 	%rd243, %rd241, %rd240, %p54;
	add.s64 	%rd244, %rd243, %rd242;
	shl.b64 	%rd245, %rd244, 3;
	add.s64 	%rd246, %rd1, %rd245;
	ld.global.u64 	%rd502, [%rd246];
$L__BB13_117:
	add.s32 	%r55, %r2, 768;
	setp.ge.s32 	%p55, %r55, %r52;
	@%p55 bra 	$L__BB13_119;
	setp.lt.s32 	%p56, %r55, %r42;
	sub.s32 	%r120, %r55, %r42;
	cvt.s64.s32 	%rd248, %r120;
	cvt.u64.u32 	%rd249, %r55;
	selp.b64 	%rd250, %rd110, %rd111, %p56;
	selp.b64 	%rd251, %rd249, %rd248, %p56;
	add.s64 	%rd252, %rd251, %rd250;
	shl.b64 	%rd253, %rd252, 3;
	add.s64 	%rd254, %rd1, %rd253;
	ld.global.u64 	%rd501, [%rd254];
$L__BB13_119:
	or.b32  	%r56, %r2, 1024;
	setp.ge.s32 	%p57, %r56, %r52;
	@%p57 bra 	$L__BB13_121;
	ld.param.u64 	%rd446, [_ZN3cub18CUB_300001_SM_10006detail10merge_sort26DeviceMergeSortMergeKernelINS2_10policy_hubIN6thrust24THRUST_300001_SM_1000_NS6detail15normal_iteratorINS6_10device_ptrIyEEEEE9Policy600ESB_PNS0_8NullTypeESB_SF_j3CmpySE_EEvbT2_T3_T4_PT6_PT7_T5_PSJ_SJ_NS1_7vsmem_tE_param_4];
	setp.lt.s32 	%p58, %r56, %r42;
	sub.s32 	%r121, %r56, %r42;
	cvt.s64.s32 	%rd256, %r121;
	cvt.u64.u32 	%rd257, %r56;
	selp.b64 	%rd258, %rd110, %rd111, %p58;
	selp.b64 	%rd259, %rd257, %rd256, %p58;
	add.s64 	%rd260, %rd259, %rd258;
	cvta.to.global.u64 	%rd261, %rd446;
	shl.b64 	%rd262, %rd260, 3;
	add.s64 	%rd263, %rd261, %rd262;
	ld.global.u64 	%rd500, [%rd263];
$L__BB13_121:
	add.s32 	%r122, %r2, 1280;
	setp.ge.s32 	%p59, %r122, %r52;
	@%p59 bra 	$L__BB13_123;
	ld.param.u64 	%rd447, [_ZN3cub18CUB_300001_SM_10006detail10merge_sort26DeviceMergeSortMergeKernelINS2_10policy_hubIN6thrust24THRUST_300001_SM_1000_NS6detail15normal_iteratorINS6_10device_ptrIyEEEEE9Policy600ESB_PNS0_8NullTypeESB_SF_j3CmpySE_EEvbT2_T3_T4_PT6_PT7_T5_PSJ_SJ_NS1_7vsmem_tE_param_4];
	add.s32 	%r123, %r2, 1280;
	setp.lt.s32 	%p60, %r123, %r42;
	sub.s32 	%r124, %r123, %r42;
	cvt.s64.s32 	%rd265, %r124;
	cvt.u64.u32 	%rd266, %r123;
	selp.b64 	%rd267, %rd110, %rd111, %p60;
	selp.b64 	%rd268, %rd266, %rd265, %p60;
	add.s64 	%rd269, %rd268, %rd267;
	cvta.to.global.u64 	%rd270, %rd447;
	shl.b64 	%rd271, %rd269, 3;
	add.s64 	%rd272, %rd270, %rd271;
	ld.global.u64 	%rd499, [%rd272];
$L__BB13_123:
	add.s32 	%r125, %r2, 1536;
	setp.ge.s32 	%p61, %r125, %r52;
	@%p61 bra 	$L__BB13_125;
	ld.param.u64 	%rd448, [_ZN3cub18CUB_300001_SM_10006detail10merge_sort26DeviceMergeSortMergeKernelINS2_10policy_hubIN6thrust24THRUST_300001_SM_1000_NS6detail15normal_iteratorINS6_10device_ptrIyEEEEE9Policy600ESB_PNS0_8NullTypeESB_SF_j3CmpySE_EEvbT2_T3_T4_PT6_PT7_T5_PSJ_SJ_NS1_7vsmem_tE_param_4];
	add.s32 	%r126, %r2, 1536;
	setp.lt.s32 	%p62, %r126, %r42;
	sub.s32 	%r127, %r126, %r42;
	cvt.s64.s32 	%rd274, %r127;
	cvt.u64.u32 	%rd275, %r126;
	selp.b64 	%rd276, %rd110, %rd111, %p62;
	selp.b64 	%rd277, %rd275, %rd274, %p62;
	add.s64 	%rd278, %rd277, %rd276;
	cvta.to.global.u64 	%rd279, %rd448;
	shl.b64 	%rd280, %rd278, 3;
	add.s64 	%rd281, %rd279, %rd280;
	ld.global.u64 	%rd498, [%rd281];
$L__BB13_125:
	add.s32 	%r128, %r2, 1792;
	setp.ge.s32 	%p63, %r128, %r52;
	@%p63 bra 	$L__BB13_127;
	ld.param.u64 	%rd449, [_ZN3cub18CUB_300001_SM_10006detail10merge_sort26DeviceMergeSortMergeKernelINS2_10policy_hubIN6thrust24THRUST_300001_SM_1000_NS6detail15normal_iteratorINS6_10device_ptrIyEEEEE9Policy600ESB_PNS0_8NullTypeESB_SF_j3CmpySE_EEvbT2_T3_T4_PT6_PT7_T5_PSJ_SJ_NS1_7vsmem_tE_param_4];
	add.s32 	%r129, %r2, 1792;
	setp.lt.s32 	%p64, %r129, %r42;
	sub.s32 	%r130, %r129, %r42;
	cvt.s64.s32 	%rd283, %r130;
	cvt.u64.u32 	%rd284, %r129;
	selp.b64 	%rd285, %rd110, %rd111, %p64;
	selp.b64 	%rd286, %rd284, %rd283, %p64;
	add.s64 	%rd287, %rd286, %rd285;
	cvta.to.global.u64 	%rd288, %rd449;
	shl.b64 	%rd289, %rd287, 3;
	add.s64 	%rd290, %rd288, %rd289;
	ld.global.u64 	%rd497, [%rd290];
$L__BB13_127:
	shl.b32 	%r131, %r2, 3;
	mov.u32 	%r132, _ZZN3cub18CUB_300001_SM_10006detail10merge_sort26DeviceMergeSortMergeKernelINS2_10policy_hubIN6thrust24THRUST_300001_SM_1000_NS6detail15normal_iteratorINS6_10device_ptrIyEEEEE9Policy600ESB_PNS0_8NullTypeESB_SF_j3CmpySE_EEvbT2_T3_T4_PT6_PT7_T5_PSJ_SJ_NS1_7vsmem_tEE19static_temp_storage;
	add.s32 	%r133, %r132, %r131;
	st.shared.u64 	[%r133], %rd504;
	st.shared.u64 	[%r133+2048], %rd503;
	st.shared.u64 	[%r133+4096], %rd502;
	st.shared.u64 	[%r133+6144], %rd501;
	st.shared.u64 	[%r133+8192], %rd500;
	st.shared.u64 	[%r133+10240], %rd499;
	st.shared.u64 	[%r133+12288], %rd498;
	st.shared.u64 	[%r133+14336], %rd497;
	bar.sync 	0;
	// begin inline asm
	griddepcontrol.launch_dependents;
	// end inline asm
	add.s32 	%r57, %r43, %r42;
	min.s32 	%r58, %r131, %r57;
	setp.lt.s32 	%p65, %r58, %r43;
	sub.s32 	%r134, %r58, %r43;
	selp.b32 	%r538, 0, %r134, %p65;
	min.s32 	%r536, %r42, %r58;
	setp.ge.s32 	%p66, %r538, %r536;
	@%p66 bra 	$L__BB13_130;
	add.s32 	%r61, %r58, %r42;
$L__BB13_129:
	sub.s32 	%r135, %r536, %r538;
	shr.u32 	%r136, %r135, 31;
	add.s32 	%r137, %r135, %r136;
	shr.s32 	%r138, %r137, 1;
	add.s32 	%r139, %r138, %r538;
	shl.b32 	%r140, %r139, 3;
	add.s32 	%r142, %r132, %r140;
	ld.shared.u64 	%rd291, [%r142];
	not.b32 	%r143, %r139;
	add.s32 	%r144, %r61, %r143;
	shl.b32 	%r145, %r144, 3;
	add.s32 	%r146, %r132, %r145;
	ld.shared.u64 	%rd292, [%r146];
	and.b64  	%rd293, %rd292, %rd4;
	and.b64  	%rd294, %rd291, %rd4;
	setp.lt.u64 	%p67, %rd293, %rd294;
	add.s32 	%r147, %r139, 1;
	selp.b32 	%r538, %r538, %r147, %p67;
	selp.b32 	%r536, %r139, %r536, %p67;
	setp.lt.s32 	%p68, %r538, %r536;
	@%p68 bra 	$L__BB13_129;
$L__BB13_130:
	sub.s32 	%r148, %r58, %r538;
	add.s32 	%r67, %r148, %r42;
	shl.b32 	%r149, %r67, 3;
	add.s32 	%r68, %r132, %r149;
	ld.shared.u64 	%rd505, [%r68];
	shl.b32 	%r151, %r538, 3;
	add.s32 	%r69, %r132, %r151;
	ld.shared.u64 	%rd508, [%r69];
	setp.ge.s32 	%p70, %r67, %r57;
	mov.pred 	%p195, 0;
	@%p70 bra 	$L__BB13_133;
	setp.ge.s32 	%p72, %r538, %r42;
	mov.pred 	%p195, -1;
	@%p72 bra 	$L__BB13_133;
	and.b64  	%rd295, %rd505, %rd4;
	and.b64  	%rd296, %rd508, %rd4;
	setp.lt.u64 	%p195, %rd295, %rd296;
$L__BB13_133:
	selp.b64 	%rd137, %rd505, %rd508, %p195;
	selp.u32 	%r152, 1, 0, %p195;
	add.s32 	%r70, %r67, %r152;
	not.pred 	%p73, %p195;
	selp.u32 	%r153, 1, 0, %p73;
	add.s32 	%r71, %r538, %r153;
	@%p73 bra 	$L__BB13_135;
	ld.shared.u64 	%rd505, [%r68+8];
	bra.uni 	$L__BB13_136;
$L__BB13_135:
	ld.shared.u64 	%rd508, [%r69+8];
$L__BB13_136:
	setp.ge.s32 	%p75, %r70, %r57;
	mov.pred 	%p196, 0;
	@%p75 bra 	$L__BB13_139;
	setp.ge.s32 	%p77, %r71, %r42;
	mov.pred 	%p196, -1;
	@%p77 bra 	$L__BB13_139;
	and.b64  	%rd297, %rd505, %rd4;
	and.b64  	%rd298, %rd508, %rd4;
	setp.lt.u64 	%p196, %rd297, %rd298;
$L__BB13_139:
	selp.b64 	%rd142, %rd505, %rd508, %p196;
	selp.u32 	%r154, 1, 0, %p196;
	add.s32 	%r72, %r70, %r154;
	not.pred 	%p78, %p196;
	selp.u32 	%r155, 1, 0, %p78;
	add.s32 	%r73, %r71, %r155;
	@%p196 bra 	$L__BB13_141;
	shl.b32 	%r156, %r73, 3;
	add.s32 	%r158, %r132, %r156;
	ld.shared.u64 	%rd508, [%r158];
	bra.uni 	$L__BB13_142;
$L__BB13_141:
	shl.b32 	%r159, %r72, 3;
	add.s32 	%r161, %r132, %r159;
	ld.shared.u64 	%rd505, [%r161];
$L__BB13_142:
	setp.ge.s32 	%p80, %r72, %r57;
	mov.pred 	%p197, 0;
	@%p80 bra 	$L__BB13_145;
	setp.ge.s32 	%p82, %r73, %r42;
	mov.pred 	%p197, -1;
	@%p82 bra 	$L__BB13_145;
	and.b64  	%rd299, %rd505, %rd4;
	and.b64  	%rd300, %rd508, %rd4;
	setp.lt.u64 	%p197, %rd299, %rd300;
$L__BB13_145:
	selp.b64 	%rd147, %rd505, %rd508, %p197;
	selp.u32 	%r162, 1, 0, %p197;
	add.s32 	%r74, %r72, %r162;
	not.pred 	%p83, %p197;
	selp.u32 	%r163, 1, 0, %p83;
	add.s32 	%r75, %r73, %r163;
	@%p197 bra 	$L__BB13_147;
	shl.b32 	%r164, %r75, 3;
	add.s32 	%r166, %r132, %r164;
	ld.shared.u64 	%rd508, [%r166];
	bra.uni 	$L__BB13_148;
$L__BB13_147:
	shl.b32 	%r167, %r74, 3;
	add.s32 	%r169, %r132, %r167;
	ld.shared.u64 	%rd505, [%r169];
$L__BB13_148:
	setp.ge.s32 	%p85, %r74, %r57;
	mov.pred 	%p198, 0;
	@%p85 bra 	$L__BB13_151;
	setp.ge.s32 	%p87, %r75, %r42;
	mov.pred 	%p198, -1;
	@%p87 bra 	$L__BB13_151;
	and.b64  	%rd301, %rd505, %rd4;
	and.b64  	%rd302, %rd508, %rd4;
	setp.lt.u64 	%p198, %rd301, %rd302;
$L__BB13_151:
	selp.b64 	%rd152, %rd505, %rd508, %p198;
	selp.u32 	%r170, 1, 0, %p198;
	add.s32 	%r76, %r74, %r170;
	not.pred 	%p88, %p198;
	selp.u32 	%r171, 1, 0, %p88;
	add.s32 	%r77, %r75, %r171;
	@%p198 bra 	$L__BB13_153;
	shl.b32 	%r172, %r77, 3;
	add.s32 	%r174, %r132, %r172;
	ld.shared.u64 	%rd508, [%r174];
	bra.uni 	$L__BB13_154;
$L__BB13_153:
	shl.b32 	%r175, %r76, 3;
	add.s32 	%r177, %r132, %r175;
	ld.shared.u64 	%rd505, [%r177];
$L__BB13_154:
	setp.ge.s32 	%p90, %r76, %r57;
	mov.pred 	%p199, 0;
	@%p90 bra 	$L__BB13_157;
	setp.ge.s32 	%p92, %r77, %r42;
	mov.pred 	%p199, -1;
	@%p92 bra 	$L__BB13_157;
	and.b64  	%rd303, %rd505, %rd4;
	and.b64  	%rd304, %rd508, %rd4;
	setp.lt.u64 	%p199, %rd303, %rd304;
$L__BB13_157:
	selp.b64 	%rd157, %rd505, %rd508, %p199;
	selp.u32 	%r178, 1, 0, %p199;
	add.s32 	%r78, %r76, %r178;
	not.pred 	%p93, %p199;
	selp.u32 	%r179, 1, 0, %p93;
	add.s32 	%r79, %r77, %r179;
	@%p199 bra 	$L__BB13_159;
	shl.b32 	%r180, %r79, 3;
	add.s32 	%r182, %r132, %r180;
	ld.shared.u64 	%rd508, [%r182];
	bra.uni 	$L__BB13_160;
$L__BB13_159:
	shl.b32 	%r183, %r78, 3;
	add.s32 	%r185, %r132, %r183;
	ld.shared.u64 	%rd505, [%r185];
$L__BB13_160:
	setp.ge.s32 	%p95, %r78, %r57;
	mov.pred 	%p200, 0;
	@%p95 bra 	$L__BB13_163;
	setp.ge.s32 	%p97, %r79, %r42;
	mov.pred 	%p200, -1;
	@%p97 bra 	$L__BB13_163;
	and.b64  	%rd305, %rd505, %rd4;
	and.b64  	%rd306, %rd508, %rd4;
	setp.lt.u64 	%p200, %rd305, %rd306;
$L__BB13_163:
	selp.b64 	%rd162, %rd505, %rd508, %p200;
	selp.u32 	%r186, 1, 0, %p200;
	add.s32 	%r80, %r78, %r186;
	not.pred 	%p98, %p200;
	selp.u32 	%r187, 1, 0, %p98;
	add.s32 	%r81, %r79, %r187;
	@%p200 bra 	$L__BB13_165;
	shl.b32 	%r188, %r81, 3;
	add.s32 	%r190, %r132, %r188;
	ld.shared.u64 	%rd508, [%r190];
	bra.uni 	$L__BB13_166;
$L__BB13_165:
	shl.b32 	%r191, %r80, 3;
	add.s32 	%r193, %r132, %r191;
	ld.shared.u64 	%rd505, [%r193];
$L__BB13_166:
	setp.ge.s32 	%p100, %r80, %r57;
	mov.pred 	%p201, 0;
	@%p100 bra 	$L__BB13_169;
	setp.ge.s32 	%p102, %r81, %r42;
	mov.pred 	%p201, -1;
	@%p102 bra 	$L__BB13_169;
	and.b64  	%rd307, %rd505, %rd4;
	and.b64  	%rd308, %rd508, %rd4;
	setp.lt.u64 	%p201, %rd307, %rd308;
$L__BB13_169:
	selp.b64 	%rd167, %rd505, %rd508, %p201;
	selp.u32 	%r194, 1, 0, %p201;
	add.s32 	%r82, %r80, %r194;
	not.pred 	%p103, %p201;
	selp.u32 	%r195, 1, 0, %p103;
	add.s32 	%r83, %r81, %r195;
	@%p201 bra 	$L__BB13_171;
	shl.b32 	%r196, %r83, 3;
	add.s32 	%r198, %r132, %r196;
	ld.shared.u64 	%rd508, [%r198];
	bra.uni 	$L__BB13_172;
$L__BB13_171:
	shl.b32 	%r199, %r82, 3;
	add.s32 	%r201, %r132, %r199;
	ld.shared.u64 	%rd505, [%r201];
$L__BB13_172:
	setp.ge.s32 	%p104, %r82, %r57;
	mov.u64 	%rd519, %rd508;
	@%p104 bra 	$L__BB13_175;
	setp.ge.s32 	%p105, %r83, %r42;
	mov.u64 	%rd519, %rd505;
	@%p105 bra 	$L__BB13_175;
	and.b64  	%rd309, %rd505, %rd4;
	and.b64  	%rd310, %rd508, %rd4;
	setp.lt.u64 	%p106, %rd309, %rd310;
	selp.b64 	%rd519, %rd505, %rd508, %p106;
$L__BB13_175:
	ld.param.s8 	%rs3, [_ZN3cub18CUB_300001_SM_10006detail10merge_sort26DeviceMergeSortMergeKernelINS2_10policy_hubIN6thrust24THRUST_300001_SM_1000_NS6detail15normal_iteratorINS6_10device_ptrIyEEEEE9Policy600ESB_PNS0_8NullTypeESB_SF_j3CmpySE_EEvbT2_T3_T4_PT6_PT7_T5_PSJ_SJ_NS1_7vsmem_tE_param_0];
	mov.u32 	%r202, %ctaid.x;
	shl.b32 	%r85, %r202, 11;
	setp.eq.s16 	%p107, %rs3, 0;
	bar.sync 	0;
	@%p107 bra 	$L__BB13_194;
	// begin inline asm
	mov.u32 %r203, %laneid;
	// end inline asm
	and.b32  	%r86, %r131, 7936;
	shl.b32 	%r204, %r203, 3;
	add.s32 	%r205, %r204, %r86;
	shr.s32 	%r206, %r205, 5;
	add.s32 	%r207, %r206, %r205;
	shl.b32 	%r208, %r207, 3;
	add.s32 	%r210, %r132, %r208;
	st.shared.u64 	[%r210], %rd137;
	st.shared.u64 	[%r210+8], %rd142;
	st.shared.u64 	[%r210+16], %rd147;
	st.shared.u64 	[%r210+24], %rd152;
	st.shared.u64 	[%r210+32], %rd157;
	st.shared.u64 	[%r210+40], %rd162;
	st.shared.u64 	[%r210+48], %rd167;
	st.shared.u64 	[%r210+56], %rd519;
	bar.warp.sync 	-1;
	mad.lo.s32 	%r211, %r203, -7, %r205;
	shr.s32 	%r212, %r211, 5;
	add.s32 	%r213, %r212, %r211;
	shl.b32 	%r214, %r213, 3;
	add.s32 	%r215, %r132, %r214;
	ld.shared.u64 	%rd174, [%r215];
	add.s32 	%r216, %r211, 32;
	shr.s32 	%r217, %r216, 5;
	add.s32 	%r218, %r217, %r211;
	shl.b32 	%r219, %r218, 3;
	add.s32 	%r220, %r132, %r219;
	ld.shared.u64 	%rd175, [%r220+256];
	add.s32 	%r221, %r211, 64;
	shr.s32 	%r222, %r221, 5;
	add.s32 	%r223, %r222, %r211;
	shl.b32 	%r224, %r223, 3;
	add.s32 	%r225, %r132, %r224;
	ld.shared.u64 	%rd176, [%r225+512];
	add.s32 	%r226, %r211, 96;
	shr.s32 	%r227, %r226, 5;
	add.s32 	%r228, %r227, %r211;
	shl.b32 	%r229, %r228, 3;
	add.s32 	%r230, %r132, %r229;
	ld.shared.u64 	%rd177, [%r230+768];
	add.s32 	%r231, %r211, 128;
	shr.s32 	%r232, %r231, 5;
	add.s32 	%r233, %r232, %r211;
	shl.b32 	%r234, %r233, 3;
	add.s32 	%r235, %r132, %r234;
	ld.shared.u64 	%rd178, [%r235+1024];
	add.s32 	%r236, %r211, 160;
	shr.s32 	%r237, %r236, 5;
	add.s32 	%r238, %r237, %r211;
	shl.b32 	%r239, %r238, 3;
	add.s32 	%r240, %r132, %r239;
	ld.shared.u64 	%rd179, [%r240+1280];
	add.s32 	%r241, %r211, 192;
	shr.s32 	%r242, %r241, 5;
	add.s32 	%r243, %r242, %r211;
	shl.b32 	%r244, %r243, 3;
	add.s32 	%r245, %r132, %r244;
	ld.shared.u64 	%rd180, [%r245+1536];
	add.s32 	%r246, %r211, 224;
	shr.s32 	%r247, %r246, 5;
	add.s32 	%r248, %r247, %r211;
	shl.b32 	%r249, %r248, 3;
	add.s32 	%r250, %r132, %r249;
	ld.shared.u64 	%rd181, [%r250+1792];
	setp.ne.s32 	%p108, %r2, 0;
	@%p108 bra 	$L__BB13_178;
	st.volatile.shared.u32 	[_ZZN3cub18CUB_300001_SM_10006detail10merge_sort26DeviceMergeSortMergeKernelINS2_10policy_hubIN6thrust24THRUST_300001_SM_1000_NS6detail15normal_iteratorINS6_10device_ptrIyEEEEE9Policy600ESB_PNS0_8NullTypeESB_SF_j3CmpySE_EEvbT2_T3_T4_PT6_PT7_T5_PSJ_SJ_NS1_7vsmem_tEE19static_temp_storage+16896], %r57;
$L__BB13_178:
	ld.param.u64 	%rd450, [_ZN3cub18CUB_300001_SM_10006detail10merge_sort26DeviceMergeSortMergeKernelINS2_10policy_hubIN6thrust24THRUST_300001_SM_1000_NS6detail15normal_iteratorINS6_10device_ptrIyEEEEE9Policy600ESB_PNS0_8NullTypeESB_SF_j3CmpySE_EEvbT2_T3_T4_PT6_PT7_T5_PSJ_SJ_NS1_7vsmem_tE_param_4];
	bar.sync 	0;
	ld.volatile.shared.u32 	%r87, [_ZZN3cub18CUB_300001_SM_10006detail10merge_sort26DeviceMergeSortMergeKernelINS2_10policy_hubIN6thrust24THRUST_300001_SM_1000_NS6detail15normal_iteratorINS6_10device_ptrIyEEEEE9Policy600ESB_PNS0_8NullTypeESB_SF_j3CmpySE_EEvbT2_T3_T4_PT6_PT7_T5_PSJ_SJ_NS1_7vsmem_tEE19static_temp_storage+16896];
	and.b32  	%r251, %r2, 31;
	add.s32 	%r88, %r86, %r251;
	setp.ge.s32 	%p109, %r88, %r87;
	cvt.u64.u32 	%rd311, %r88;
	cvt.u64.u32 	%rd312, %r85;
	add.s64 	%rd313, %rd311, %rd312;
	cvta.to.global.u64 	%rd314, %rd450;
	shl.b64 	%rd315, %rd313, 3;
	add.s64 	%rd182, %rd314, %rd315;
	@%p109 bra 	$L__BB13_180;
	st.global.u64 	[%rd182], %rd174;
$L__BB13_180:
	add.s32 	%r252, %r88, 32;
	setp.ge.s32 	%p110, %r252, %r87;
	@%p110 bra 	$L__BB13_182;
	st.global.u64 	[%rd182+256], %rd175;
$L__BB13_182:
	add.s32 	%r253, %r88, 64;
	setp.ge.s32 	%p111, %r253, %r87;
	@%p111 bra 	$L__BB13_184;
	st.global.u64 	[%rd182+512], %rd176;
$L__BB13_184:
	add.s32 	%r254, %r88, 96;
	setp.ge.s32 	%p112, %r254, %r87;
	@%p112 bra 	$L__BB13_186;
	st.global.u64 	[%rd182+768], %rd177;
$L__BB13_186:
	add.s32 	%r255, %r88, 128;
	setp.ge.s32 	%p113, %r255, %r87;
	@%p113 bra 	$L__BB13_188;
	st.global.u64 	[%rd182+1024], %rd178;
$L__BB13_188:
	add.s32 	%r256, %r88, 160;
	setp.ge.s32 	%p114, %r256, %r87;
	@%p114 bra 	$L__BB13_190;
	st.global.u64 	[%rd182+1280], %rd179;
$L__BB13_190:
	add.s32 	%r257, %r88, 192;
	setp.ge.s32 	%p115, %r257, %r87;
	@%p115 bra 	$L__BB13_192;
	st.global.u64 	[%rd182+1536], %rd180;
$L__BB13_192:
	add.s32 	%r258, %r88, 224;
	setp.ge.s32 	%p116, %r258, %r87;
	@%p116 bra 	$L__BB13_212;
	st.global.u64 	[%rd182+1792], %rd181;
	bra.uni 	$L__BB13_212;
$L__BB13_194:
	// begin inline asm
	mov.u32 %r259, %laneid;
	// end inline asm
	and.b32  	%r89, %r131, 7936;
	shl.b32 	%r260, %r259, 3;
	add.s32 	%r261, %r260, %r89;
	shr.s32 	%r262, %r261, 5;
	add.s32 	%r263, %r262, %r261;
	shl.b32 	%r264, %r263, 3;
	add.s32 	%r266, %r132, %r264;
	st.shared.u64 	[%r266], %rd137;
	st.shared.u64 	[%r266+8], %rd142;
	st.shared.u64 	[%r266+16], %rd147;
	st.shared.u64 	[%r266+24], %rd152;
	st.shared.u64 	[%r266+32], %rd157;
	st.shared.u64 	[%r266+40], %rd162;
	st.shared.u64 	[%r266+48], %rd167;
	st.shared.u64 	[%r266+56], %rd519;
	bar.warp.sync 	-1;
	mad.lo.s32 	%r267, %r259, -7, %r261;
	shr.s32 	%r268, %r267, 5;
	add.s32 	%r269, %r268, %r267;
	shl.b32 	%r270, %r269, 3;
	add.s32 	%r271, %r132, %r270;
	ld.shared.u64 	%rd183, [%r271];
	add.s32 	%r272, %r267, 32;
	shr.s32 	%r273, %r272, 5;
	add.s32 	%r274, %r273, %r267;
	shl.b32 	%r275, %r274, 3;
	add.s32 	%r276, %r132, %r275;
	ld.shared.u64 	%rd184, [%r276+256];
	add.s32 	%r277, %r267, 64;
	shr.s32 	%r278, %r277, 5;
	add.s32 	%r279, %r278, %r267;
	shl.b32 	%r280, %r279, 3;
	add.s32 	%r281, %r132, %r280;
	ld.shared.u64 	%rd185, [%r281+512];
	add.s32 	%r282, %r267, 96;
	shr.s32 	%r283, %r282, 5;
	add.s32 	%r284, %r283, %r267;
	shl.b32 	%r285, %r284, 3;
	add.s32 	%r286, %r132, %r285;
	ld.shared.u64 	%rd186, [%r286+768];
	add.s32 	%r287, %r267, 128;
	shr.s32 	%r288, %r287, 5;
	add.s32 	%r289, %r288, %r267;
	shl.b32 	%r290, %r289, 3;
	add.s32 	%r291, %r132, %r290;
	ld.shared.u64 	%rd187, [%r291+1024];
	add.s32 	%r292, %r267, 160;
	shr.s32 	%r293, %r292, 5;
	add.s32 	%r294, %r293, %r267;
	shl.b32 	%r295, %r294, 3;
	add.s32 	%r296, %r132, %r295;
	ld.shared.u64 	%rd188, [%r296+1280];
	add.s32 	%r297, %r267, 192;
	shr.s32 	%r298, %r297, 5;
	add.s32 	%r299, %r298, %r267;
	shl.b32 	%r300, %r299, 3;
	add.s32 	%r301, %r132, %r300;
	ld.shared.u64 	%rd189, [%r301+1536];
	add.s32 	%r302, %r267, 224;
	shr.s32 	%r303, %r302, 5;
	add.s32 	%r304, %r303, %r267;
	shl.b32 	%r305, %r304, 3;
	add.s32 	%r306, %r132, %r305;
	ld.shared.u64 	%rd190, [%r306+1792];
	setp.ne.s32 	%p117, %r2, 0;
	@%p117 bra 	$L__BB13_196;
	st.volatile.shared.u32 	[_ZZN3cub18CUB_300001_SM_10006detail10merge_sort26DeviceMergeSortMergeKernelINS2_10policy_hubIN6thrust24THRUST_300001_SM_1000_NS6detail15normal_iteratorINS6_10device_ptrIyEEEEE9Policy600ESB_PNS0_8NullTypeESB_SF_j3CmpySE_EEvbT2_T3_T4_PT6_PT7_T5_PSJ_SJ_NS1_7vsmem_tEE19static_temp_storage+16896], %r57;
$L__BB13_196:
	bar.sync 	0;
	ld.volatile.shared.u32 	%r90, [_ZZN3cub18CUB_300001_SM_10006detail10merge_sort26DeviceMergeSortMergeKernelINS2_10policy_hubIN6thrust24THRUST_300001_SM_1000_NS6detail15normal_iteratorINS6_10device_ptrIyEEEEE9Policy600ESB_PNS0_8NullTypeESB_SF_j3CmpySE_EEvbT2_T3_T4_PT6_PT7_T5_PSJ_SJ_NS1_7vsmem_tEE19static_temp_storage+16896];
	and.b32  	%r307, %r2, 31;
	cvt.u64.u32 	%rd316, %r89;
	add.s32 	%r91, %r89, %r307;
	add.s32 	%r308, %r307, %r85;
	cvt.u64.u32 	%rd317, %r308;
	add.s64 	%rd318, %rd317, %rd316;
	setp.ge.s32 	%p118, %r91, %r90;
	shl.b64 	%rd319, %rd318, 3;
	add.s64 	%rd191, %rd3, %rd319;
	@%p118 bra 	$L__BB13_198;
	st.global.u64 	[%rd191], %rd183;
$L__BB13_198:
	add.s32 	%r309, %r91, 32;
	setp.ge.s32 	%p119, %r309, %r90;
	@%p119 bra 	$L__BB13_200;
	st.global.u64 	[%rd191+256], %rd184;
$L__BB13_200:
	add.s32 	%r310, %r91, 64;
	setp.ge.s32 	%p120, %r310, %r90;
	@%p120 bra 	$L__BB13_202;
	st.global.u64 	[%rd191+512], %rd185;
$L__BB13_202:
	add.s32 	%r311, %r91, 96;
	setp.ge.s32 	%p121, %r311, %r90;
	@%p121 bra 	$L__BB13_204;
	st.global.u64 	[%rd191+768], %rd186;
$L__BB13_204:
	add.s32 	%r312, %r91, 128;
	setp.ge.s32 	%p122, %r312, %r90;
	@%p122 bra 	$L__BB13_206;
	st.global.u64 	[%rd191+1024], %rd187;
$L__BB13_206:
	add.s32 	%r313, %r91, 160;
	setp.ge.s32 	%p123, %r313, %r90;
	@%p123 bra 	$L__BB13_208;
	st.global.u64 	[%rd191+1280], %rd188;
$L__BB13_208:
	add.s32 	%r314, %r91, 192;
	setp.ge.s32 	%p124, %r314, %r90;
	@%p124 bra 	$L__BB13_210;
	st.global.u64 	[%rd191+1536], %rd189;
$L__BB13_210:
	add.s32 	%r315, %r91, 224;
	setp.ge.s32 	%p125, %r315, %r90;
	@%p125 bra 	$L__BB13_212;
	st.global.u64 	[%rd191+1792], %rd190;
$L__BB13_212:
	ret;

}
	// .globl	_ZN3cub18CUB_300001_SM_10006detail10merge_sort30DeviceMergeSortBlockSortKernelINS2_10policy_hubIN6thrust24THRUST_300001_SM_1000_NS6detail15normal_iteratorINS6_10device_ptrIyEEEEE9Policy600ESB_PNS0_8NullTypeESB_SF_m3CmpySE_EEvbT0_T1_T2_T3_T4_PT6_PT7_T5_NS1_7vsmem_tE
.visible .entry _ZN3cub18CUB_300001_SM_10006detail10merge_sort30DeviceMergeSortBlockSortKernelINS2_10policy_hubIN6thrust24THRUST_300001_SM_1000_NS6detail15normal_iteratorINS6_10device_ptrIyEEEEE9Policy600ESB_PNS0_8NullTypeESB_SF_m3CmpySE_EEvbT0_T1_T2_T3_T4_PT6_PT7_T5_NS1_7vsmem_tE(
	.param .u8 _ZN3cub18CUB_300001_SM_10006detail10merge_sort30DeviceMergeSortBlockSortKernelINS2_10policy_hubIN6thrust24THRUST_300001_SM_1000_NS6detail15normal_iteratorINS6_10device_ptrIyEEEEE9Policy600ESB_PNS0_8NullTypeESB_SF_m3CmpySE_EEvbT0_T1_T2_T3_T4_PT6_PT7_T5_NS1_7vsmem_tE_param_0,
	.param .align 8 .b8 _ZN3cub18CUB_300001_SM_10006detail10merge_sort30DeviceMergeSortBlockSortKernelINS2_10policy_hubIN6thrust24THRUST_300001_SM_1000_NS6detail15normal_iteratorINS6_10device_ptrIyEEEEE9Policy600ESB_PNS0_8NullTypeESB_SF_m3CmpySE_EEvbT0_T1_T2_T3_T4_PT6_PT7_T5_NS1_7vsmem_tE_param_1[8],
	.param .u64 .ptr .align 1 _ZN3cub18CUB_300001_SM_10006detail10merge_sort30DeviceMergeSortBlockSortKernelINS2_10policy_hubIN6thrust24THRUST_300001_SM_1000_NS6detail15normal_iteratorINS6_10device_ptrIyEEEEE9Policy600ESB_PNS0_8NullTypeESB_SF_m3CmpySE_EEvbT0_T1_T2_T3_T4_PT6_PT7_T5_NS1_7vsmem_tE_param_2,
	.param .align 8 .b8 _ZN3cub18CUB_300001_SM_10006detail10merge_sort30DeviceMergeSortBlockSortKernelINS2_10policy_hubIN6thrust24THRUST_300001_SM_1000_NS6detail15normal_iteratorINS6_10device_ptrIyEEEEE9Policy600ESB_PNS0_8NullTypeESB_SF_m3CmpySE_EEvbT0_T1_T2_T3_T4_PT6_PT7_T5_NS1_7vsmem_tE_param_3[8],
	.param .u64 .ptr .align 1 _ZN3cub18CUB_300001_SM_10006detail10merge_sort30DeviceMergeSortBlockSortKernelINS2_10policy_hubIN6thrust24THRUST_300001_SM_1000_NS6detail15normal_iteratorINS6_10device_ptrIyEEEEE9Policy600ESB_PNS0_8NullTypeESB_SF_m3CmpySE_EEvbT0_T1_T2_T3_T4_PT6_PT7_T5_NS1_7vsmem_tE_param_4,
	.param .u64 _ZN3cub18CUB_300001_SM_10006detail10merge_sort30DeviceMergeSortBlockSortKernelINS2_10policy_hubIN6thrust24THRUST_300001_SM_1000_NS6detail15normal_iteratorINS6_10device_ptrIyEEEEE9Policy600ESB_PNS0_8NullTypeESB_SF_m3CmpySE_EEvbT0_T1_T2_T3_T4_PT6_PT7_T5_NS1_7vsmem_tE_param_5,
	.param .u64 .ptr .align 1 _ZN3cub18CUB_300001_SM_10006detail10merge_sort30DeviceMergeSortBlockSortKernelINS2_10policy_hubIN6thrust24THRUST_300001_SM_1000_NS6detail15normal_iteratorINS6_10device_ptrIyEEEEE9Policy600ESB_PNS0_8NullTypeESB_SF_m3CmpySE_EEvbT0_T1_T2_T3_T4_PT6_PT7_T5_NS1_7vsmem_tE_param_6,
	.param .u64 .ptr .align 1 _ZN3cub18CUB_300001_SM_10006detail10merge_sort30DeviceMergeSortBlockSortKernelINS2_10policy_hubIN6thrust24THRUST_300001_SM_1000_NS6detail15normal_iteratorINS6_10device_ptrIyEEEEE9Policy600ESB_PNS0_8NullTypeESB_SF_m3CmpySE_EEvbT0_T1_T2_T3_T4_PT6_PT7_T5_NS1_7vsmem_tE_param_7,
	.param .align 8 .b8 _ZN3cub18CUB_300001_SM_10006detail10merge_sort30DeviceMergeSortBlockSortKernelINS2_10policy_hubIN6thrust24THRUST_300001_SM_1000_NS6detail15normal_iteratorINS6_10device_ptrIyEEEEE9Policy600ESB_PNS0_8NullTypeESB_SF_m3CmpySE_EEvbT0_T1_T2_T3_T4_PT6_PT7_T5_NS1_7vsmem_tE_param_8[8],
	.param .align 8 .b8 _ZN3cub18CUB_300001_SM_10006detail10merge_sort30DeviceMergeSortBlockSortKernelINS2_10policy_hubIN6thrust24THRUST_300001_SM_1000_NS6detail15normal_iteratorINS6_10device_ptrIyEEEEE9Policy600ESB_PNS0_8NullTypeESB_SF_m3CmpySE_EEvbT0_T1_T2_T3_T4_PT6_PT7_T5_NS1_7vsmem_tE_param_9[8]
)
.maxntid 256
{
	.reg .pred 	%p<228>;
	.reg .b16 	%rs<4>;
	.reg .b32 	%r<471>;
	.reg .b64 	%rd<590>;
	// demoted variable
	.shared .align 16 .b8 _ZZN3cub18CUB_300001_SM_10006detail10merge_sort30DeviceMergeSortBlockSortKernelINS2_10policy_hubIN6thrust24THRUST_300001_SM_1000_NS6detail15normal_iteratorINS6_10device_ptrIyEEEEE9Policy600ESB_PNS0_8NullTypeESB_SF_m3CmpySE_EEvbT0_T1_T2_T3_T4_PT6_PT7_T5_NS1_7vsmem_tEE19static_temp_storage[16912];
	ld.param.u64 	%rd3, [_ZN3cub18CUB_300001_SM_10006detail10merge_sort30DeviceMergeSortBlockSortKernelINS2_10policy_hubIN6thrust24THRUST_300001_SM_1000_NS6detail15normal_iteratorINS6_10device_ptrIyEEEEE9Policy600ESB_PNS0_8NullTypeESB_SF_m3CmpySE_EEvbT0_T1_T2_T3_T4_PT6_PT7_T5_NS1_7vsmem_tE_param_8];
	ld.param.u64 	%rd189, [_ZN3cub18CUB_300001_SM_10006detail10merge_sort30DeviceMergeSortBlockSortKernelINS2_10policy_hubIN6thrust24THRUST_300001_SM_1000_NS6detail15normal_iteratorINS6_10device_ptrIyEEEEE9Policy600ESB_PNS0_8NullTypeESB_SF_m3CmpySE_EEvbT0_T1_T2_T3_T4_PT6_PT7_T5_NS1_7vsmem_tE_param_3];
	ld.param.u64 	%rd190, [_ZN3cub18CUB_300001_SM_10006detail10merge_sort30DeviceMergeSortBlockSortKernelINS2_10policy_hubIN6thrust24THRUST_300001_SM_1000_NS6detail15normal_iteratorINS6_10device_ptrIyEEEEE9Policy600ESB_PNS0_8NullTypeESB_SF_m3CmpySE_EEvbT0_T1_T2_T3_T4_PT6_PT7_T5_NS1_7vsmem_tE_param_1];
	ld.param.u64 	%rd187, [_ZN3cub18CUB_300001_SM_10006detail10merge_sort30DeviceMergeSortBlockSortKernelINS2_10policy_hubIN6thrust24THRUST_300001_SM_1000_NS6detail15normal_iteratorINS6_10device_ptrIyEEEEE9Policy600ESB_PNS0_8NullTypeESB_SF_m3CmpySE_EEvbT0_T1_T2_T3_T4_PT6_PT7_T5_NS1_7vsmem_tE_param_5];
	cvta.to.global.u64 	%rd1, %rd190;
	cvta.to.global.u64 	%rd2, %rd189;
	mov.u32 	%r108, %ctaid.x;
	cvt.u64.u32 	%rd191, %r108;
	mov.u32 	%r109, %nctaid.x;
	cvt.u64.u32 	%rd192, %r109;
	mul.wide.u32 	%rd4, %r108, 2048;
	add.s64 	%rd193, %rd192, -1;
	setp.le.u64 	%p29, %rd193, %rd191;
	@%p29 bra 	$L__BB14_54;
	// begin inline asm
	griddepcontrol.wait;
	// end inline asm
	mov.u32 	%r303, %tid.x;
	and.b32  	%r304, %r303, 31;
	shl.b32 	%r305, %r303, 3;
	and.b32  	%r306, %r305, 7936;
	or.b32  	%r307, %r306, %r304;
	cvt.u64.u32 	%rd344, %r307;
	mov.u32 	%r308, %ctaid.x;
	mul.wide.u32 	%rd345, %r308, 2048;
	add.s64 	%rd5, %rd345, %rd344;
	shl.b64 	%rd346, %rd5, 3;
	add.s64 	%rd347, %rd1, %rd346;
	ld.global.u64 	%rd348, [%rd347];
	ld.global.u64 	%rd349, [%rd347+256];
	ld.global.u64 	%rd350, [%rd347+512];
	ld.global.u64 	%rd351, [%rd347+768];
	ld.global.u64 	%rd352, [%rd347+1024];
	ld.global.u64 	%rd353, [%rd347+1280];
	ld.global.u64 	%rd354, [%rd347+1536];
	ld.global.u64 	%rd355, [%rd347+1792];
	// begin inline asm
	mov.u32 %r301, %laneid;
	// end inline asm
	add.s32 	%r309, %r301, %r306;
	shr.s32 	%r310, %r309, 5;
	add.s32 	%r311, %r310, %r309;
	shl.b32 	%r312, %r311, 3;
	mov.u32 	%r313, _ZZN3cub18CUB_300001_SM_10006detail10merge_sort30DeviceMergeSortBlockSortKernelINS2_10policy_hubIN6thrust24THRUST_300001_SM_1000_NS6detail15normal_iteratorINS6_10device_ptrIyEEEEE9Policy600ESB_PNS0_8NullTypeESB_SF_m3CmpySE_EEvbT0_T1_T2_T3_T4_PT6_PT7_T5_NS1_7vsmem_tEE19static_temp_storage;
	add.s32 	%r1, %r313, %r312;
	st.shared.u64 	[%r1], %rd348;
	add.s32 	%r314, %r309, 32;
	shr.s32 	%r315, %r314, 5;
	add.s32 	%r316, %r315, %r309;
	shl.b32 	%r317, %r316, 3;
	add.s32 	%r2, %r313, %r317;
	st.shared.u64 	[%r2+256], %rd349;
	add.s32 	%r318, %r309, 64;
	shr.s32 	%r319, %r318, 5;
	add.s32 	%r320, %r319, %r309;
	shl.b32 	%r321, %r320, 3;
	add.s32 	%r3, %r313, %r321;
	st.shared.u64 	[%r3+512], %rd350;
	add.s32 	%r322, %r309, 96;
	shr.s32 	%r323, %r322, 5;
	add.s32 	%r324, %r323, %r309;
	shl.b32 	%r325, %r324, 3;
	add.s32 	%r4, %r313, %r325;
	st.shared.u64 	[%r4+768], %rd351;
	add.s32 	%r326, %r309, 128;
	shr.s32 	%r327, %r326, 5;
	add.s32 	%r328, %r327, %r309;
	shl.b32 	%r329, %r328, 3;
	add.s32 	%r5, %r313, %r329;
	st.shared.u64 	[%r5+1024], %rd352;
	add.s32 	%r330, %r309, 160;
	shr.s32 	%r331, %r330, 5;
	add.s32 	%r332, %r331, %r309;
	shl.b32 	%r333, %r332, 3;
	add.s32 	%r6, %r313, %r333;
	st.shared.u64 	[%r6+1280], %rd353;
	add.s32 	%r334, %r309, 192;
	shr.s32 	%r335, %r334, 5;
	add.s32 	%r336, %r335, %r309;
	shl.b32 	%r337, %r336, 3;
	add.s32 	%r7, %r313, %r337;
	st.shared.u64 	[%r7+1536], %rd354;
	add.s32 	%r338, %r309, 224;
	shr.s32 	%r339, %r338, 5;
	add.s32 	%r340, %r339, %r309;
	shl.b32 	%r341, %r340, 3;
	add.s32 	%r8, %r313, %r341;
	st.shared.u64 	[%r8+1792], %rd355;
	bar.warp.sync 	-1;
	mad.lo.s32 	%r342, %r301, 7, %r309;
	shr.s32 	%r343, %r342, 5;
	add.s32 	%r344, %r343, %r342;
	shl.b32 	%r345, %r344, 3;
	add.s32 	%r9, %r313, %r345;
	ld.shared.u64 	%rd356, [%r9];
	add.s32 	%r346, %r342, 1;
	shr.s32 	%r347, %r346, 5;
	add.s32 	%r348, %r347, %r342;
	shl.b32 	%r349, %r348, 3;
	add.s32 	%r10, %r313, %r349;
	ld.shared.u64 	%rd357, [%r10+8];
	add.s32 	%r350, %r342, 2;
	shr.s32 	%r351, %r350, 5;
	add.s32 	%r352, %r351, %r342;
	shl.b32 	%r353, %r352, 3;
	add.s32 	%r11, %r313, %r353;
	ld.shared.u64 	%rd358, [%r11+16];
	add.s32 	%r354, %r342, 3;
	shr.s32 	%r355, %r354, 5;
	add.s32 	%r356, %r355, %r342;
	shl.b32 	%r357, %r356, 3;
	add.s32 	%r12, %r313, %r357;
	ld.shared.u64 	%rd359, [%r12+24];
	add.s32 	%r358, %r342, 4;
	shr.s32 	%r359, %r358, 5;
	add.s32 	%r360, %r359, %r342;
	shl.b32 	%r361, %r360, 3;
	add.s32 	%r13, %r313, %r361;
	ld.shared.u64 	%rd360, [%r13+32];
	add.s32 	%r362, %r342, 5;
	shr.s32 	%r363, %r362, 5;
	add.s32 	%r364, %r363, %r342;
	shl.b32 	%r365, %r364, 3;
	add.s32 	%r14, %r313, %r365;
	ld.shared.u64 	%rd361, [%r14+40];
	add.s32 	%r366, %r342, 6;
	shr.s32 	%r367, %r366, 5;
	add.s32 	%r368, %r367, %r342;
	shl.b32 	%r369, %r368, 3;
	add.s32 	%r15, %r313, %r369;
	ld.shared.u64 	%rd362, [%r15+48];
	add.s32 	%r370, %r342, 7;
	shr.s32 	%r371, %r370, 5;
	add.s32 	%r372, %r371, %r342;
	shl.b32 	%r373, %r372, 3;
	add.s32 	%r16, %r313, %r373;
	ld.shared.u64 	%rd363, [%r16+56];
	bar.sync 	0;
	// begin inline asm
	griddepcontrol.launch_dependents;
	// end inline asm
	and.b64  	%rd364, %rd357, %rd3;
	and.b64  	%rd365, %rd356, %rd3;
	setp.lt.u64 	%p142, %rd364, %rd365;
	selp.b64 	%rd366, %rd356, %rd357, %p142;
	selp.b64 	%rd367, %rd357, %rd356, %p142;
	and.b64  	%rd368, %rd359, %rd3;
	and.b64  	%rd369, %rd358, %rd3;
	setp.lt.u64 	%p143, %rd368, %rd369;
	selp.b64 	%rd370, %rd358, %rd359, %p143;
	selp.b64 	%rd371, %rd359, %rd358, %p143;
	and.b64  	%rd372, %rd361, %rd3;
	and.b64  	%rd373, %rd360, %rd3;
	setp.lt.u64 	%p144, %rd372, %rd373;
	selp.b64 	%rd374, %rd360, %rd361, %p144;
	selp.b64 	%rd375, %rd361, %rd360, %p144;
	and.b64  	%rd376, %rd363, %rd3;
	and.b64  	%rd377, %rd362, %rd3;
	setp.lt.u64 	%p145, %rd376, %rd377;
	selp.b64 	%rd378, %rd362, %rd363, %p145;
	selp.b64 	%rd379, %rd363, %rd362, %p145;
	and.b64  	%rd380, %rd371, %rd3;
	and.b64  	%rd381, %rd366, %rd3;
	setp.lt.u64 	%p146, %rd380, %rd381;
	selp.b64 	%rd382, %rd366, %rd371, %p146;
	selp.b64 	%rd383, %rd371, %rd366, %p146;
	and.b64  	%rd384, %rd375, %rd3;
	and.b64  	%rd385, %rd370, %rd3;
	setp.lt.u64 	%p147, %rd384, %rd385;
	selp.b64 	%rd386, %rd370, %rd375, %p147;
	selp.b64 	%rd387, %rd375, %rd370, %p147;
	and.b64  	%rd388, %rd379, %rd3;
	and.b64  	%rd389, %rd374, %rd3;
	setp.lt.u64 	%p148, %rd388, %rd389;
	selp.b64 	%rd390, %rd374, %rd379, %p148;
	selp.b64 	%rd391, %rd379, %rd374, %p148;
	and.b64  	%rd392, %rd383, %rd3;
	and.b64  	%rd393, %rd367, %rd3;
	setp.lt.u64 	%p149, %rd392, %rd393;
	selp.b64 	%rd394, %rd367, %rd383, %p149;
	selp.b64 	%rd395, %rd383, %rd367, %p149;
	and.b64  	%rd396, %rd387, %rd3;
	and.b64  	%rd397, %rd382, %rd3;
	setp.lt.u64 	%p150, %rd396, %rd397;
	selp.b64 	%rd398, %rd382, %rd387, %p150;
	selp.b64 	%rd399, %rd387, %rd382, %p150;
	and.b64  	%rd400, %rd391, %rd3;
	and.b64  	%rd401, %rd386, %rd3;
	setp.lt.u64 	%p151, %rd400, %rd401;
	selp.b64 	%rd402, %rd386, %rd391, %p151;
	selp.b64 	%rd403, %rd391, %rd386, %p151;
	and.b64  	%rd404, %rd378, %rd3;
	and.b64  	%rd405, %rd390, %rd3;
	setp.lt.u64 	%p152, %rd404, %rd405;
	selp.b64 	%rd406, %rd390, %rd378, %p152;
	selp.b64 	%rd407, %rd378, %rd390, %p152;
	and.b64  	%rd408, %rd399, %rd3;
	and.b64  	%rd409, %rd394, %rd3;
	setp.lt.u64 	%p153, %rd408, %rd409;
	selp.b64 	%rd410, %rd394, %rd399, %p153;
	selp.b64 	%rd411, %rd399, %rd394, %p153;
	and.b64  	%rd412, %rd403, %rd3;
	and.b64  	%rd413, %rd398, %rd3;
	setp.lt.u64 	%p154, %rd412, %rd413;
	selp.b64 	%rd414, %rd398, %rd403, %p154;
	selp.b64 	%rd415, %rd403, %rd398, %p154;
	and.b64  	%rd416, %rd407, %rd3;
	and.b64  	%rd417, %rd402, %rd3;
	setp.lt.u64 	%p155, %rd416, %rd417;
	selp.b64 	%rd418, %rd402, %rd407, %p155;
	selp.b64 	%rd419, %rd407, %rd402, %p155;
	and.b64  	%rd420, %rd411, %rd3;
	and.b64  	%rd421, %rd395, %rd3;
	setp.lt.u64 	%p156, %rd420, %rd421;
	selp.b64 	%rd422, %rd395, %rd411, %p156;
	selp.b64 	%rd423, %rd411, %rd395, %p156;
	and.b64  	%rd424, %rd415, %rd3;
	and.b64  	%rd425, %rd410, %rd3;
	setp.lt.u64 	%p157, %rd424, %rd425;
	selp.b64 	%rd426, %rd410, %rd415, %p157;
	selp.b64 	%rd427, %rd415, %rd410, %p157;
	and.b64  	%rd428, %rd419, %rd3;
	and.b64  	%rd429, %rd414, %rd3;
	setp.lt.u64 	%p158, %rd428, %rd429;
	selp.b64 	%rd430, %rd414, %rd419, %p158;
	selp.b64 	%rd431, %rd419, %rd414, %p158;
	and.b64  	%rd432, %rd406, %rd3;
	and.b64  	%rd433, %rd418, %rd3;
	setp.lt.u64 	%p159, %rd432, %rd433;
	selp.b64 	%rd434, %rd418, %rd406, %p159;
	selp.b64 	%rd435, %rd406, %rd418, %p159;
	and.b64  	%rd436, %rd427, %rd3;
	and.b64  	%rd437, %rd422, %rd3;
	setp.lt.u64 	%p160, %rd436, %rd437;
	selp.b64 	%rd438, %rd422, %rd427, %p160;
	selp.b64 	%rd439, %rd427, %rd422, %p160;
	and.b64  	%rd440, %rd431, %rd3;
	and.b64  	%rd441, %rd426, %rd3;
	setp.lt.u64 	%p161, %rd440, %rd441;
	selp.b64 	%rd442, %rd426, %rd431, %p161;
	selp.b64 	%rd443, %rd431, %rd426, %p161;
	and.b64  	%rd444, %rd435, %rd3;
	and.b64  	%rd445, %rd430, %rd3;
	setp.lt.u64 	%p162, %rd444, %rd445;
	selp.b64 	%rd446, %rd430, %rd435, %p162;
	selp.b64 	%rd447, %rd435, %rd430, %p162;
	and.b64  	%rd448, %rd439, %rd3;
	and.b64  	%rd449, %rd423, %rd3;
	setp.lt.u64 	%p163, %rd448, %rd449;
	selp.b64 	%rd450, %rd423, %rd439, %p163;
	selp.b64 	%rd523, %rd439, %rd423, %p163;
	and.b64  	%rd451, %rd443, %rd3;
	and.b64  	%rd452, %rd438, %rd3;
	setp.lt.u64 	%p164, %rd451, %rd452;
	selp.b64 	%rd453, %rd438, %rd443, %p164;
	selp.b64 	%rd454, %rd443, %rd438, %p164;
	and.b64  	%rd455, %rd447, %rd3;
	and.b64  	%rd456, %rd442, %rd3;
	setp.lt.u64 	%p165, %rd455, %rd456;
	selp.b64 	%rd457, %rd442, %rd447, %p165;
	selp.b64 	%rd458, %rd447, %rd442, %p165;
	and.b64  	%rd459, %rd434, %rd3;
	and.b64  	%rd460, %rd446, %rd3;
	setp.lt.u64 	%p166, %rd459, %rd460;
	selp.b64 	%rd538, %rd446, %rd434, %p166;
	selp.b64 	%rd461, %rd434, %rd446, %p166;
	and.b64  	%rd462, %rd454, %rd3;
	and.b64  	%rd463, %rd450, %rd3;
	setp.lt.u64 	%p167, %rd462, %rd463;
	selp.b64 	%rd521, %rd450, %rd454, %p167;
	selp.b64 	%rd522, %rd454, %rd450, %p167;
	and.b64  	%rd464, %rd458, %rd3;
	and.b64  	%rd465, %rd453, %rd3;
	setp.lt.u64 	%p168, %rd464, %rd465;
	selp.b64 	%rd519, %rd453, %rd458, %p168;
	selp.b64 	%rd520, %rd458, %rd453, %p168;
	and.b64  	%rd466, %rd461, %rd3;
	and.b64  	%rd467, %rd457, %rd3;
	setp.lt.u64 	%p169, %rd466, %rd467;
	selp.b64 	%rd517, %rd457, %rd461, %p169;
	selp.b64 	%rd518, %rd461, %rd457, %p169;
	mov.b32 	%r463, 2;
$L__BB14_2:
	mov.u32 	%r17, %r463;
	bar.sync 	0;
	add.s32 	%r374, %r17, -1;
	mov.u32 	%r375, %tid.x;
	shl.b32 	%r376, %r375, 6;
	mov.u32 	%r377, _ZZN3cub18CUB_300001_SM_10006detail10merge_sort30DeviceMergeSortBlockSortKernelINS2_10policy_hubIN6thrust24THRUST_300001_SM_1000_NS6detail15normal_iteratorINS6_10device_ptrIyEEEEE9Policy600ESB_PNS0_8NullTypeESB_SF_m3CmpySE_EEvbT0_T1_T2_T3_T4_PT6_PT7_T5_NS1_7vsmem_tEE19static_temp_storage;
	add.s32 	%r378, %r377, %r376;
	st.shared.v2.u64 	[%r378], {%rd523, %rd522};
	st.shared.v2.u64 	[%r378+16], {%rd521, %rd520};
	st.shared.v2.u64 	[%r378+32], {%rd519, %rd518};
	st.shared.v2.u64 	[%r378+48], {%rd517, %rd538};
	bar.sync 	0;
	neg.s32 	%r379, %r17;
	and.b32  	%r380, %r375, %r379;
	shl.b32 	%r381, %r380, 3;
	shl.b32 	%r382, %r17, 2;
	and.b32  	%r383, %r374, %r375;
	shl.b32 	%r384, %r383, 3;
	min.u32 	%r18, %r384, 2048;
	min.u32 	%r19, %r381, 2048;
	add.s32 	%r385, %r19, %r382;
	min.u32 	%r20, %r385, 2048;
	add.s32 	%r386, %r20, %r382;
	min.u32 	%r21, %r386, 2048;
	sub.s32 	%r387, %r20, %r19;
	sub.s32 	%r388, %r21, %r20;
	setp.lt.s32 	%p170, %r18, %r388;
	sub.s32 	%r389, %r18, %r388;
	selp.b32 	%r466, 0, %r389, %p170;
	min.s32 	%r464, %r387, %r18;
	setp.ge.s32 	%p171, %r466, %r464;
	@%p171 bra 	$L__BB14_5;
	add.s32 	%r24, %r20, %r18;
$L__BB14_4:
	sub.s32 	%r390, %r464, %r466;
	shr.u32 	%r391, %r390, 31;
	add.s32 	%r392, %r390, %r391;
	shr.s32 	%r393, %r392, 1;
	add.s32 	%r394, %r393, %r466;
	add.s32 	%r395, %r394, %r19;
	shl.b32 	%r396, %r395, 3;
	add.s32 	%r398, %r377, %r396;
	ld.shared.u64 	%rd468, [%r398];
	not.b32 	%r399, %r394;
	add.s32 	%r400, %r24, %r399;
	shl.b32 	%r401, %r400, 3;
	add.s32 	%r402, %r377, %r401;
	ld.shared.u64 	%rd469, [%r402];
	and.b64  	%rd470, %rd469, %rd3;
	and.b64  	%rd471, %rd468, %rd3;
	setp.lt.u64 	%p172, %rd470, %rd471;
	add.s32 	%r403, %r394, 1;
	selp.b32 	%r466, %r466, %r403, %p172;
	selp.b32 	%r464, %r394, %r464, %p172;
	setp.lt.s32 	%p173, %r466, %r464;
	@%p173 bra 	$L__BB14_4;
$L__BB14_5:
	add.s32 	%r30, %r466, %r19;
	add.s32 	%r404, %r20, %r18;
	sub.s32 	%r31, %r404, %r466;
	shl.b32 	%r405, %r30, 3;
	add.s32 	%r32, %r377, %r405;
	ld.shared.u64 	%rd527, [%r32];
	shl.b32 	%r407, %r31, 3;
	add.s32 	%r33, %r377, %r407;
	ld.shared.u64 	%rd524, [%r33];
	setp.ge.s32 	%p175, %r31, %r21;
	mov.pred 	%p214, 0;
	@%p175 bra 	$L__BB14_8;
	setp.ge.s32 	%p177, %r30, %r20;
	mov.pred 	%p214, -1;
	@%p177 bra 	$L__BB14_8;
	and.b64  	%rd472, %rd524, %rd3;
	and.b64  	%rd473, %rd527, %rd3;
	setp.lt.u64 	%p214, %rd472, %rd473;
$L__BB14_8:
	selp.b64 	%rd523, %rd524, %rd527, %p214;
	selp.u32 	%r408, 1, 0, %p214;
	add.s32 	%r34, %r31, %r408;
	not.pred 	%p178, %p214;
	selp.u32 	%r409, 1, 0, %p178;
	add.s32 	%r35, %r30, %r409;
	@%p178 bra 	$L__BB14_10;
	ld.shared.u64 	%rd524, [%r33+8];
	bra.uni 	$L__BB14_11;
$L__BB14_10:
	ld.shared.u64 	%rd527, [%r32+8];
$L__BB14_11:
	setp.ge.s32 	%p180, %r34, %r21;
	mov.pred 	%p215, 0;
	@%p180 bra 	$L__BB14_14;
	setp.ge.s32 	%p182, %r35, %r20;
	mov.pred 	%p215, -1;
	@%p182 bra 	$L__BB14_14;
	and.b64  	%rd474, %rd524, %rd3;
	and.b64  	%rd475, %rd527, %rd3;
	setp.lt.u64 	%p215, %rd474, %rd475;
$L__BB14_14:
	selp.b64 	%rd522, %rd524, %rd527, %p215;
	selp.u32 	%r410, 1, 0, %p215;
	add.s32 	%r36, %r34, %r410;
	not.pred 	%p183, %p215;
	selp.u32 	%r411, 1, 0, %p183;
	add.s32 	%r37, %r35, %r411;
	@%p215 bra 	$L__BB14_16;
	shl.b32 	%r412, %r37, 3;
	add.s32 	%r414, %r377, %r412;
	ld.shared.u64 	%rd527, [%r414];
	bra.uni 	$L__BB14_17;
$L__BB14_16:
	shl.b32 	%r415, %r36, 3;
	add.s32 	%r417, %r377, %r415;
	ld.shared.u64 	%rd524, [%r417];
$L__BB14_17:
	setp.ge.s32 	%p185, %r36, %r21;
	mov.pred 	%p216, 0;
	@%p185 bra 	$L__BB14_20;
	setp.ge.s32 	%p187, %r37, %r20;
	mov.pred 	%p216, -1;
	@%p187 bra 	$L__BB14_20;
	and.b64  	%rd476, %rd524, %rd3;
	and.b64  	%rd477, %rd527, %rd3;
	setp.lt.u64 	%p216, %rd476, %rd477;
$L__BB14_20:
	selp.b64 	%rd521, %rd524, %rd527, %p216;
	selp.u32 	%r418, 1, 0, %p216;
	add.s32 	%r38, %r36, %r418;
	not.pred 	%p188, %p216;
	selp.u32 	%r419, 1, 0, %p188;
	add.s32 	%r39, %r37, %r419;
	@%p216 bra 	$L__BB14_22;
	shl.b32 	%r420, %r39, 3;
	add.s32 	%r422, %r377, %r420;
	ld.shared.u64 	%rd527, [%r422];
	bra.uni 	$L__BB14_23;
$L__BB14_22:
	shl.b32 	%r423, %r38, 3;
	add.s32 	%r425, %r377, %r423;
	ld.shared.u64 	%rd524, [%r425];
$L__BB14_23:
	setp.ge.s32 	%p190, %r38, %r21;
	mov.pred 	%p217, 0;
	@%p190 bra 	$L__BB14_26;
	setp.ge.s32 	%p192, %r39, %r20;
	mov.pred 	%p217, -1;
	@%p192 bra 	$L__BB14_26;
	and.b64  	%rd478, %rd524, %rd3;
	and.b64  	%rd479, %rd527, %rd3;
	setp.lt.u64 	%p217, %rd478, %rd479;
$L__BB14_26:
	selp.b64 	%rd520, %rd524, %rd527, %p217;
	selp.u32 	%r426, 1, 0, %p217;
	add.s32 	%r40, %r38, %r426;
	not.pred 	%p193, %p217;
	selp.u32 	%r427, 1, 0, %p193;
	add.s32 	%r41, %r39, %r427;
	@%p217 bra 	$L__BB14_28;
	shl.b32 	%r428, %r41, 3;
	mov.u32 	%r429, _ZZN3cub18CUB_300001_SM_10006detail10merge_sort30DeviceMergeSortBlockSortKernelINS2_10policy_hubIN6thrust24THRUST_300001_SM_1000_NS6detail15normal_iteratorINS6_10device_ptrIyEEEEE9Policy600ESB_PNS0_8NullTypeESB_SF_m3CmpySE_EEvbT0_T1_T2_T3_T4_PT6_PT7_T5_NS1_7vsmem_tEE19static_temp_storage;
	add.s32 	%r430, %r429, %r428;
	ld.shared.u64 	%rd527, [%r430];
	bra.uni 	$L__BB14_29;
$L__BB14_28:
	shl.b32 	%r431, %r40, 3;
	mov.u32 	%r432, _ZZN3cub18CUB_300001_SM_10006detail10merge_sort30DeviceMergeSortBlockSortKernelINS2_10policy_hubIN6thrust24THRUST_300001_SM_1000_NS6detail15normal_iteratorINS6_10device_ptrIyEEEEE9Policy600ESB_PNS0_8NullTypeESB_SF_m3CmpySE_EEvbT0_T1_T2_T3_T4_PT6_PT7_T5_NS1_7vsmem_tEE19static_temp_storage;
	add.s32 	%r433, %r432, %r431;
	ld.shared.u64 	%rd524, [%r433];
$L__BB14_29:
	setp.ge.s32 	%p195, %r40, %r21;
	mov.pred 	%p218, 0;
	@%p195 bra 	$L__BB14_32;
	setp.ge.s32 	%p197, %r41, %r20;
	mov.pred 	%p218, -1;
	@%p197 bra 	$L__BB14_32;
	and.b64  	%rd480, %rd524, %rd3;
	and.b64  	%rd481, %rd527, %rd3;
	setp.lt.u64 	%p218, %rd480, %rd481;
$L__BB14_32:
	selp.b64 	%rd519, %rd524, %rd527, %p218;
	selp.u32 	%r434, 1, 0, %p218;
	add.s32 	%r42, %r40, %r434;
	not.pred 	%p198, %p218;
	selp.u32 	%r435, 1, 0, %p198;
	add.s32 	%r43, %r41, %r435;
	@%p218 bra 	$L__BB14_34;
	shl.b32 	%r436, %r43, 3;
	mov.u32 	%r437, _ZZN3cub18CUB_300001_SM_10006detail10merge_sort30DeviceMergeSortBlockSortKernelINS2_10policy_hubIN6thrust24THRUST_300001_SM_1000_NS6detail15normal_iteratorINS6_10device_ptrIyEEEEE9Policy600ESB_PNS0_8NullTypeESB_SF_m3CmpySE_EEvbT0_T1_T2_T3_T4_PT6_PT7_T5_NS1_7vsmem_tEE19static_temp_storage;
	add.s32 	%r438, %r437, %r436;
	ld.shared.u64 	%rd527, [%r438];
	bra.uni 	$L__BB14_35;
$L__BB14_34:
	shl.b32 	%r439, %r42, 3;
	mov.u32 	%r440, _ZZN3cub18CUB_300001_SM_10006detail10merge_sort30DeviceMergeSortBlockSortKernelINS2_10policy_hubIN6thrust24THRUST_300001_SM_1000_NS6detail15normal_iteratorINS6_10device_ptrIyEEEEE9Policy600ESB_PNS0_8NullTypeESB_SF_m3CmpySE_EEvbT0_T1_T2_T3_T4_PT6_PT7_T5_NS1_7vsmem_tEE19static_temp_storage;
	add.s32 	%r441, %r440, %r439;
	ld.shared.u64 	%rd524, [%r441];
$L__BB14_35:
	setp.ge.s32 	%p200, %r42, %r21;
	mov.pred 	%p219, 0;
	@%p200 bra 	$L__BB14_38;
	setp.ge.s32 	%p202, %r43, %r20;
	mov.pred 	%p219, -1;
	@%p202 bra 	$L__BB14_38;
	and.b64  	%rd482, %rd524, %rd3;
	and.b64  	%rd483, %rd527, %rd3;
	setp.lt.u64 	%p219, %rd482, %rd483;
$L__BB14_38:
	selp.b64 	%rd518, %rd524, %rd527, %p219;
	selp.u32 	%r442, 1, 0, %p219;
	add.s32 	%r44, %r42, %r442;
	not.pred 	%p203, %p219;
	selp.u32 	%r443, 1, 0, %p203;
	add.s32 	%r45, %r43, %r443;
	@%p219 bra 	$L__BB14_40;
	shl.b32 	%r444, %r45, 3;
	mov.u32 	%r445, _ZZN3cub18CUB_300001_SM_10006detail10merge_sort30DeviceMergeSortBlockSortKernelINS2_10policy_hubIN6thrust24THRUST_300001_SM_1000_NS6detail15normal_iteratorINS6_10device_ptrIyEEEEE9Policy600ESB_PNS0_8NullTypeESB_SF_m3CmpySE_EEvbT0_T1_T2_T3_T4_PT6_PT7_T5_NS1_7vsmem_tEE19static_temp_storage;
	add.s32 	%r446, %r445, %r444;
	ld.shared.u64 	%rd527, [%r446];
	bra.uni 	$L__BB14_41;
$L__BB14_40:
	shl.b32 	%r447, %r44, 3;
	mov.u32 	%r448, _ZZN3cub18CUB_300001_SM_10006detail10merge_sort30DeviceMergeSortBlockSortKernelINS2_10policy_hubIN6thrust24THRUST_300001_SM_1000_NS6detail15normal_iteratorINS6_10device_ptrIyEEEEE9Policy600ESB_PNS0_8NullTypeESB_SF_m3CmpySE_EEvbT0_T1_T2_T3_T4_PT6_PT7_T5_NS1_7vsmem_tEE19static_temp_storage;
	add.s32 	%r449, %r448, %r447;
	ld.shared.u64 	%rd524, [%r449];
$L__BB14_41:
	setp.ge.s32 	%p205, %r44, %r21;
	mov.pred 	%p220, 0;
	@%p205 bra 	$L__BB14_44;
	setp.ge.s32 	%p207, %r45, %r20;
	mov.pred 	%p220, -1;
	@%p207 bra 	$L__BB14_44;
	and.b64  	%rd484, %rd524, %rd3;
	and.b64  	%rd485, %rd527, %rd3;
	setp.lt.u64 	%p220, %rd484, %rd485;
$L__BB14_44:
	selp.b64 	%rd517, %rd524, %rd527, %p220;
	selp.u32 	%r450, 1, 0, %p220;
	add.s32 	%r46, %r44, %r450;
	not.pred 	%p208, %p220;
	selp.u32 	%r451, 1, 0, %p208;
	add.s32 	%r47, %r45, %r451;
	@%p220 bra 	$L__BB14_46;
	shl.b32 	%r452, %r47, 3;
	mov.u32 	%r453, _ZZN3cub18CUB_300001_SM_10006detail10merge_sort30DeviceMergeSortBlockSortKernelINS2_10policy_hubIN6thrust24THRUST_300001_SM_1000_NS6detail15normal_iteratorINS6_10device_ptrIyEEEEE9Policy600ESB_PNS0_8NullTypeESB_SF_m3CmpySE_EEvbT0_T1_T2_T3_T4_PT6_PT7_T5_NS1_7vsmem_tEE19static_temp_storage;
	add.s32 	%r454, %r453, %r452;
	ld.shared.u64 	%rd527, [%r454];
	bra.uni 	$L__BB14_47;
$L__BB14_46:
	shl.b32 	%r455, %r46, 3;
	mov.u32 	%r456, _ZZN3cub18CUB_300001_SM_10006detail10merge_sort30DeviceMergeSortBlockSortKernelINS2_10policy_hubIN6thrust24THRUST_300001_SM_1000_NS6detail15normal_iteratorINS6_10device_ptrIyEEEEE9Policy600ESB_PNS0_8NullTypeESB_SF_m3CmpySE_EEvbT0_T1_T2_T3_T4_PT6_PT7_T5_NS1_7vsmem_tEE19static_temp_storage;
	add.s32 	%r457, %r456, %r455;
	ld.shared.u64 	%rd524, [%r457];
$L__BB14_47:
	setp.ge.s32 	%p209, %r46, %r21;
	mov.u64 	%rd538, %rd527;
	@%p209 bra 	$L__BB14_50;
	setp.ge.s32 	%p210, %r47, %r20;
	mov.u64 	%rd538, %rd524;
	@%p210 bra 	$L__BB14_50;
	and.b64  	%rd486, %rd524, %rd3;
	and.b64  	%rd487, %rd527, %rd3;
	setp.lt.u64 	%p211, %rd486, %rd487;
	selp.b64 	%rd538, %rd524, %rd527, %p211;
$L__BB14_50:
	shl.b32 	%r463, %r17, 1;
	setp.lt.u32 	%p212, %r17, 129;
	@%p212 bra 	$L__BB14_2;
	ld.param.s8 	%rs3, [_ZN3cub18CUB_300001_SM_10006detail10merge_sort30DeviceMergeSortBlockSortKernelINS2_10policy_hubIN6thrust24THRUST_300001_SM_1000_NS6detail15normal_iteratorINS6_10device_ptrIyEEEEE9Policy600ESB_PNS0_8NullTypeESB_SF_m3CmpySE_EEvbT0_T1_T2_T3_T4_PT6_PT7_T5_NS1_7vsmem_tE_param_0];
	bar.sync 	0;
	setp.eq.s16 	%p213, %rs3, 0;
	@%p213 bra 	$L__BB14_53;
	st.shared.u64 	[%r9], %rd523;
	st.shared.u64 	[%r10+8], %rd522;
	st.shared.u64 	[%r11+16], %rd521;
	st.shared.u64 	[%r12+24], %rd520;
	st.shared.u64 	[%r13+32], %rd519;
	st.shared.u64 	[%r14+40], %rd518;
	st.shared.u64 	[%r15+48], %rd517;
	st.shared.u64 	[%r16+56], %rd538;
	bar.warp.sync 	-1;
	ld.shared.u64 	%rd488, [%r1];
	ld.shared.u64 	%rd489, [%r2+256];
	ld.shared.u64 	%rd490, [%r3+512];
	ld.shared.u64 	%rd491, [%r4+768];
	ld.shared.u64 	%rd492, [%r5+1024];
	ld.shared.u64 	%rd493, [%r6+1280];
	ld.shared.u64 	%rd494, [%r7+1536];
	ld.shared.u64 	%rd495, [%r8+1792];
	mov.u32 	%r458, %tid.x;
	shl.b32 	%r459, %r458, 3;
	and.b32  	%r460, %r459, 7936;
	cvt.u64.u32 	%rd496, %r460;
	and.b32  	%r461, %r458, 31;
	cvt.u64.u32 	%rd497, %r461;
	mov.u32 	%r462, %ctaid.x;
	mul.wide.u32 	%rd498, %r462, 2048;
	or.b64  	%rd499, %rd498, %rd497;
	add.s64 	%rd500, %rd499, %rd496;
	shl.b64 	%rd501, %rd500, 3;
	add.s64 	%rd502, %rd2, %rd501;
	st.global.u64 	[%rd502], %rd488;
	st.global.u64 	[%rd502+256], %rd489;
	st.global.u64 	[%rd502+512], %rd490;
	st.global.u64 	[%rd502+768], %rd491;
	st.global.u64 	[%rd502+1024], %rd492;
	st.global.u64 	[%rd502+1280], %rd493;
	st.global.u64 	[%rd502+1536], %rd494;
	st.global.u64 	[%rd502+1792], %rd495;
	bra.uni 	$L__BB14_170;
$L__BB14_53:
	ld.param.u64 	%rd515, [_ZN3cub18CUB_300001_SM_10006detail10merge_sort30DeviceMergeSortBlockSortKernelINS2_10policy_hubIN6thrust24THRUST_300001_SM_1000_NS6detail15normal_iteratorINS6_10device_ptrIyEEEEE9Policy600ESB_PNS0_8NullTypeESB_SF_m3CmpySE_EEvbT0_T1_T2_T3_T4_PT6_PT7_T5_NS1_7vsmem_tE_param_6];
	st.shared.u64 	[%r9], %rd523;
	st.shared.u64 	[%r10+8], %rd522;
	st.shared.u64 	[%r11+16], %rd521;
	st.shared.u64 	[%r12+24], %rd520;
	st.shared.u64 	[%r13+32], %rd519;
	st.shared.u64 	[%r14+40], %rd518;
	st.shared.u64 	[%r15+48], %rd517;
	st.shared.u64 	[%r16+56], %rd538;
	bar.warp.sync 	-1;
	ld.shared.u64 	%rd503, [%r1];
	ld.shared.u64 	%rd504, [%r2+256];
	ld.shared.u64 	%rd505, [%r3+512];
	ld.shared.u64 	%rd506, [%r4+768];
	ld.shared.u64 	%rd507, [%r5+1024];
	ld.shared.u64 	%rd508, [%r6+1280];
	ld.shared.u64 	%rd509, [%r7+1536];
	ld.shared.u64 	%rd510, [%r8+1792];
	cvta.to.global.u64 	%rd511, %rd515;
	add.s64 	%rd513, %rd511, %rd346;
	st.global.u64 	[%rd513], %rd503;
	st.global.u64 	[%rd513+256], %rd504;
	st.global.u64 	[%rd513+512], %rd505;
	st.global.u64 	[%rd513+768], %rd506;
	st.global.u64 	[%rd513+1024], %rd507;
	st.global.u64 	[%rd513+1280], %rd508;
	st.global.u64 	[%rd513+1536], %rd509;
	st.global.u64 	[%rd513+1792], %rd510;
	bra.uni 	$L__BB14_170;
$L__BB14_54:
	cvt.u32.u64 	%r110, %rd4;
	cvt.u32.u64 	%r111, %rd187;
	sub.s32 	%r112, %r111, %r110;
	min.s32 	%r49, %r112, 2048;
	// begin inline asm
	griddepcontrol.wait;
	// end inline asm
	shl.b64 	%rd194, %rd4, 3;
	add.s64 	%rd195, %rd1, %rd194;
	mov.u32 	%r50, %tid.x;
	ld.global.u64 	%rd546, [%rd195];
	and.b32  	%r113, %r50, 31;
	shl.b32 	%r114, %r50, 3;
	and.b32  	%r115, %r114, 7936;
	or.b32  	%r51, %r115, %r113;
	setp.ge.s32 	%p30, %r51, %r49;
	shl.b32 	%r116, %r51, 3;
	cvt.u64.u32 	%rd196, %r116;
	add.s64 	%rd62, %rd195, %rd196;
	mov.u64 	%rd539, %rd546;
	@%p30 bra 	$L__BB14_56;
	ld.global.u64 	%rd539, [%rd62];
$L__BB14_56:
	add.s32 	%r117, %r51, 32;
	setp.ge.s32 	%p31, %r117, %r49;
	mov.u64 	%rd540, %rd546;
	@%p31 bra 	$L__BB14_58;
	ld.global.u64 	%rd540, [%rd62+256];
$L__BB14_58:
	add.s32 	%r118, %r51, 64;
	setp.ge.s32 	%p32, %r118, %r49;
	mov.u64 	%rd541, %rd546;
	@%p32 bra 	$L__BB14_60;
	ld.global.u64 	%rd541, [%rd62+512];
$L__BB14_60:
	add.s32 	%r119, %r51, 96;
	setp.ge.s32 	%p33, %r119, %r49;
	mov.u64 	%rd542, %rd546;
	@%p33 bra 	$L__BB14_62;
	ld.global.u64 	%rd542, [%rd62+768];
$L__BB14_62:
	add.s32 	%r120, %r51, 128;
	setp.ge.s32 	%p34, %r120, %r49;
	mov.u64 	%rd543, %rd546;
	@%p34 bra 	$L__BB14_64;
	ld.global.u64 	%rd543, [%rd62+1024];
$L__BB14_64:
	add.s32 	%r121, %r51, 160;
	setp.ge.s32 	%p35, %r121, %r49;
	mov.u64 	%rd544, %rd546;
	@%p35 bra 	$L__BB14_66;
	ld.global.u64 	%rd544, [%rd62+1280];
$L__BB14_66:
	add.s32 	%r122, %r51, 192;
	setp.ge.s32 	%p36, %r122, %r49;
	mov.u64 	%rd545, %rd546;
	@%p36 bra 	$L__BB14_68;
	ld.global.u64 	%rd545, [%rd62+1536];
$L__BB14_68:
	add.s32 	%r123, %r51, 224;
	setp.ge.s32 	%p37, %r123, %r49;
	@%p37 bra 	$L__BB14_70;
	ld.global.u64 	%rd546, [%rd62+1792];
$L__BB14_70:
	// begin inline asm
	mov.u32 %r124, %laneid;
	// end inline asm
	shl.b32 	%r52, %r50, 3;
	and.b32  	%r125, %r52, 7936;
	add.s32 	%r126, %r124, %r125;
	shr.s32 	%r127, %r126, 5;
	add.s32 	%r128, %r127, %r126;
	shl.b32 	%r129, %r128, 3;
	mov.u32 	%r130, _ZZN3cub18CUB_300001_SM_10006detail10merge_sort30DeviceMergeSortBlockSortKernelINS2_10policy_hubIN6thrust24THRUST_300001_SM_1000_NS6detail15normal_iteratorINS6_10device_ptrIyEEEEE9Policy600ESB_PNS0_8NullTypeESB_SF_m3CmpySE_EEvbT0_T1_T2_T3_T4_PT6_PT7_T5_NS1_7vsmem_tEE19static_temp_storage;
	add.s32 	%r53, %r130, %r129;
	st.shared.u64 	[%r53], %rd539;
	add.s32 	%r131, %r126, 32;
	shr.s32 	%r132, %r131, 5;
	add.s32 	%r133, %r132, %r126;
	shl.b32 	%r134, %r133, 3;
	add.s32 	%r54, %r130, %r134;
	st.shared.u64 	[%r54+256], %rd540;
	add.s32 	%r135, %r126, 64;
	shr.s32 	%r136, %r135, 5;
	add.s32 	%r137, %r136, %r126;
	shl.b32 	%r138, %r137, 3;
	add.s32 	%r55, %r130, %r138;
	st.shared.u64 	[%r55+512], %rd541;
	add.s32 	%r139, %r126, 96;
	shr.s32 	%r140, %r139, 5;
	add.s32 	%r141, %r140, %r126;
	shl.b32 	%r142, %r141, 3;
	add.s32 	%r56, %r130, %r142;
	st.shared.u64 	[%r56+768], %rd542;
	add.s32 	%r143, %r126, 128;
	shr.s32 	%r144, %r143, 5;
	add.s32 	%r145, %r144, %r126;
	shl.b32 	%r146, %r145, 3;
	add.s32 	%r57, %r130, %r146;
	st.shared.u64 	[%r57+1024], %rd543;
	add.s32 	%r147, %r126, 160;
	shr.s32 	%r148, %r147, 5;
	add.s32 	%r149, %r148, %r126;
	shl.b32 	%r150, %r149, 3;
	add.s32 	%r58, %r130, %r150;
	st.shared.u64 	[%r58+1280], %rd544;
	add.s32 	%r151, %r126, 192;
	shr.s32 	%r152, %r151, 5;
	add.s32 	%r153, %r152, %r126;
	shl.b32 	%r154, %r153, 3;
	add.s32 	%r59, %r130, %r154;
	st.shared.u64 	[%r59+1536], %rd545;
	add.s32 	%r155, %r126, 224;
	shr.s32 	%r156, %r155, 5;
	add.s32 	%r157, %r156, %r126;
	shl.b32 	%r158, %r157, 3;
	add.s32 	%r60, %r130, %r158;
	st.shared.u64 	[%r60+1792], %rd546;
	bar.warp.sync 	-1;
	mad.lo.s32 	%r159, %r124, 7, %r126;
	shr.s32 	%r160, %r159, 5;
	add.s32 	%r161, %r160, %r159;
	shl.b32 	%r162, %r161, 3;
	add.s32 	%r61, %r130, %r162;
	ld.shared.u64 	%rd574, [%r61];
	add.s32 	%r163, %r159, 1;
	shr.s32 	%r164, %r163, 5;
	add.s32 	%r165, %r164, %r159;
	shl.b32 	%r166, %r165, 3;
	add.s32 	%r62, %r130, %r166;
	ld.shared.u64 	%rd80, [%r62+8];
	add.s32 	%r167, %r159, 2;
	shr.s32 	%r168, %r167, 5;
	add.s32 	%r169, %r168, %r159;
	shl.b32 	%r170, %r169, 3;
	add.s32 	%r63, %r130, %r170;
	ld.shared.u64 	%rd81, [%r63+16];
	add.s32 	%r171, %r159, 3;
	shr.s32 	%r172, %r171, 5;
	add.s32 	%r173, %r172, %r159;
	shl.b32 	%r174, %r173, 3;
	add.s32 	%r64, %r130, %r174;
	ld.shared.u64 	%rd82, [%r64+24];
	add.s32 	%r175, %r159, 4;
	shr.s32 	%r176, %r175, 5;
	add.s32 	%r177, %r176, %r159;
	shl.b32 	%r178, %r177, 3;
	add.s32 	%r65, %r130, %r178;
	ld.shared.u64 	%rd83, [%r65+32];
	add.s32 	%r179, %r159, 5;
	shr.s32 	%r180, %r179, 5;
	add.s32 	%r181, %r180, %r159;
	shl.b32 	%r182, %r181, 3;
	add.s32 	%r66, %r130, %r182;
	ld.shared.u64 	%rd84, [%r66+40];
	add.s32 	%r183, %r159, 6;
	shr.s32 	%r184, %r183, 5;
	add.s32 	%r185, %r184, %r159;
	shl.b32 	%r186, %r185, 3;
	add.s32 	%r67, %r130, %r186;
	ld.shared.u64 	%rd85, [%r67+48];
	add.s32 	%r187, %r159, 7;
	shr.s32 	%r188, %r187, 5;
	add.s32 	%r189, %r188, %r159;
	shl.b32 	%r190, %r189, 3;
	add.s32 	%r68, %r130, %r190;
	ld.shared.u64 	%rd86, [%r68+56];
	bar.sync 	0;
	// begin inline asm
	griddepcontrol.launch_dependents;
	// end inline asm
	or.b32  	%r191, %r52, 1;
	setp.ge.u32 	%p38, %r191, %r49;
	mov.u64 	%rd565, %rd574;
	mov.u64 	%rd549, %rd574;
	@%p38 bra 	$L__BB14_72;
	and.b64  	%rd197, %rd574, %rd3;
	and.b64  	%rd198, %rd80, %rd3;
	setp.lt.u64 	%p39, %rd197, %rd198;
	selp.b64 	%rd549, %rd80, %rd574, %p39;
	mov.u64 	%rd565, %rd80;
$L__BB14_72:
	add.s32 	%r192, %r52, 2;
	setp.ge.u32 	%p40, %r192, %r49;
	mov.u64 	%rd551, %rd549;
	@%p40 bra 	$L__BB14_74;
	and.b64  	%rd199, %rd549, %rd3;
	and.b64  	%rd200, %rd81, %rd3;
	setp.lt.u64 	%p41, %rd199, %rd200;
	selp.b64 	%rd551, %rd81, %rd549, %p41;
	mov.u64 	%rd549, %rd81;
$L__BB14_74:
	add.s32 	%r193, %r52, 3;
	setp.ge.u32 	%p42, %r193, %r49;
	mov.u64 	%rd553, %rd551;
	@%p42 bra 	$L__BB14_76;
	and.b64  	%rd201, %rd551, %rd3;
	and.b64  	%rd202, %rd82, %rd3;
	setp.lt.u64 	%p43, %rd201, %rd202;
	selp.b64 	%rd553, %rd82, %rd551, %p43;
	mov.u64 	%rd551, %rd82;
$L__BB14_76:
	add.s32 	%r194, %r52, 4;
	setp.ge.u32 	%p44, %r194, %r49;
	mov.u64 	%rd555, %rd553;
	@%p44 bra 	$L__BB14_78;
	and.b64  	%rd203, %rd553, %rd3;
	and.b64  	%rd204, %rd83, %rd3;
	setp.lt.u64 	%p45, %rd203, %rd204;
	selp.b64 	%rd555, %rd83, %rd553, %p45;
	mov.u64 	%rd553, %rd83;
$L__BB14_78:
	add.s32 	%r195, %r52, 5;
	setp.ge.u32 	%p46, %r195, %r49;
	mov.u64 	%rd557, %rd555;
	@%p46 bra 	$L__BB14_80;
	and.b64  	%rd205, %rd555, %rd3;
	and.b64  	%rd206, %rd84, %rd3;
	setp.lt.u64 	%p47, %rd205, %rd206;
	selp.b64 	%rd557, %rd84, %rd555, %p47;
	mov.u64 	%rd555, %rd84;
$L__BB14_80:
	add.s32 	%r196, %r52, 6;
	setp.ge.u32 	%p48, %r196, %r49;
	mov.u64 	%rd558, %rd557;
	@%p48 bra 	$L__BB14_82;
	and.b64  	%rd207, %rd557, %rd3;
	and.b64  	%rd208, %rd85, %rd3;
	setp.lt.u64 	%p49, %rd207, %rd208;
	selp.b64 	%rd558, %rd85, %rd557, %p49;
	mov.u64 	%rd557, %rd85;
$L__BB14_82:
	add.s32 	%r197, %r52, 7;
	setp.lt.u32 	%p50, %r197, %r49;
	selp.b64 	%rd589, %rd86, %rd558, %p50;
	setp.ge.u32 	%p51, %r52, %r49;
	@%p51 bra 	$L__BB14_84;
	and.b64  	%rd209, %rd565, %rd3;
	and.b64  	%rd210, %rd574, %rd3;
	setp.lt.u64 	%p52, %rd209, %rd210;
	selp.b64 	%rd211, %rd574, %rd565, %p52;
	selp.b64 	%rd212, %rd565, %rd574, %p52;
	and.b64  	%rd213, %rd551, %rd3;
	and.b64  	%rd214, %rd549, %rd3;
	setp.lt.u64 	%p53, %rd213, %rd214;
	selp.b64 	%rd215, %rd549, %rd551, %p53;
	selp.b64 	%rd216, %rd551, %rd549, %p53;
	and.b64  	%rd217, %rd555, %rd3;
	and.b64  	%rd218, %rd553, %rd3;
	setp.lt.u64 	%p54, %rd217, %rd218;
	selp.b64 	%rd219, %rd553, %rd555, %p54;
	selp.b64 	%rd220, %rd555, %rd553, %p54;
	and.b64  	%rd221, %rd589, %rd3;
	and.b64  	%rd222, %rd557, %rd3;
	setp.lt.u64 	%p55, %rd221, %rd222;
	selp.b64 	%rd223, %rd557, %rd589, %p55;
	selp.b64 	%rd224, %rd589, %rd557, %p55;
	and.b64  	%rd225, %rd216, %rd3;
	and.b64  	%rd226, %rd211, %rd3;
	setp.lt.u64 	%p56, %rd225, %rd226;
	selp.b64 	%rd227, %rd211, %rd216, %p56;
	selp.b64 	%rd228, %rd216, %rd211, %p56;
	and.b64  	%rd229, %rd220, %rd3;
	and.b64  	%rd230, %rd215, %rd3;
	setp.lt.u64 	%p57, %rd229, %rd230;
	selp.b64 	%rd231, %rd215, %rd220, %p57;
	selp.b64 	%rd232, %rd220, %rd215, %p57;
	and.b64  	%rd233, %rd224, %rd3;
	and.b64  	%rd234, %rd219, %rd3;
	setp.lt.u64 	%p58, %rd233, %rd234;
	selp.b64 	%rd235, %rd219, %rd224, %p58;
	selp.b64 	%rd236, %rd224, %rd219, %p58;
	and.b64  	%rd237, %rd228, %rd3;
	and.b64  	%rd238, %rd212, %rd3;
	setp.lt.u64 	%p59, %rd237, %rd238;
	selp.b64 	%rd239, %rd212, %rd228, %p59;
	selp.b64 	%rd240, %rd228, %rd212, %p59;
	and.b64  	%rd241, %rd232, %rd3;
	and.b64  	%rd242, %rd227, %rd3;
	setp.lt.u64 	%p60, %rd241, %rd242;
	selp.b64 	%rd243, %rd227, %rd232, %p60;
	selp.b64 	%rd244, %rd232, %rd227, %p60;
	and.b64  	%rd245, %rd236, %rd3;
	and.b64  	%rd246, %rd231, %rd3;
	setp.lt.u64 	%p61, %rd245, %rd246;
	selp.b64 	%rd247, %rd231, %rd236, %p61;
	selp.b64 	%rd248, %rd236, %rd231, %p61;
	and.b64  	%rd249, %rd223, %rd3;
	and.b64  	%rd250, %rd235, %rd3;
	setp.lt.u64 	%p62, %rd249, %rd250;
	selp.b64 	%rd251, %rd235, %rd223, %p62;
	selp.b64 	%rd252, %rd223, %rd235, %p62;
	and.b64  	%rd253, %rd244, %rd3;
	and.b64  	%rd254, %rd239, %rd3;
	setp.lt.u64 	%p63, %rd253, %rd254;
	selp.b64 	%rd255, %rd239, %rd244, %p63;
	selp.b64 	%rd256, %rd244, %rd239, %p63;
	and.b64  	%rd257, %rd248, %rd3;
	and.b64  	%rd258, %rd243, %rd3;
	setp.lt.u64 	%p64, %rd257, %rd258;
	selp.b64 	%rd259, %rd243, %rd248, %p64;
	selp.b64 	%rd260, %rd248, %rd243, %p64;
	and.b64  	%rd261, %rd252, %rd3;
	and.b64  	%rd262, %rd247, %rd3;
	setp.lt.u64 	%p65, %rd261, %rd262;
	selp.b64 	%rd263, %rd247, %rd252, %p65;
	selp.b64 	%rd264, %rd252, %rd247, %p65;
	and.b64  	%rd265, %rd256, %rd3;
	and.b64  	%rd266, %rd240, %rd3;
	setp.lt.u64 	%p66, %rd265, %rd266;
	selp.b64 	%rd267, %rd240, %rd256, %p66;
	selp.b64 	%rd268, %rd256, %rd240, %p66;
	and.b64  	%rd269, %rd260, %rd3;
	and.b64  	%rd270, %rd255, %rd3;
	setp.lt.u64 	%p67, %rd269, %rd270;
	selp.b64 	%rd271, %rd255, %rd260, %p67;
	selp.b64 	%rd272, %rd260, %rd255, %p67;
	and.b64  	%rd273, %rd264, %rd3;
	and.b64  	%rd274, %rd259, %rd3;
	setp.lt.u64 	%p68, %rd273, %rd274;
	selp.b64 	%rd275, %rd259, %rd264, %p68;
	selp.b64 	%rd276, %rd264, %rd259, %p68;
	and.b64  	%rd277, %rd251, %rd3;
	and.b64  	%rd278, %rd263, %rd3;
	setp.lt.u64 	%p69, %rd277, %rd278;
	selp.b64 	%rd279, %rd263, %rd251, %p69;
	selp.b64 	%rd280, %rd251, %rd263, %p69;
	and.b64  	%rd281, %rd272, %rd3;
	and.b64  	%rd282, %rd267, %rd3;
	setp.lt.u64 	%p70, %rd281, %rd282;
	selp.b64 	%rd283, %rd267, %rd272, %p70;
	selp.b64 	%rd284, %rd272, %rd267, %p70;
	and.b64  	%rd285, %rd276, %rd3;
	and.b64  	%rd286, %rd271, %rd3;
	setp.lt.u64 	%p71, %rd285, %rd286;
	selp.b64 	%rd287, %rd271, %rd276, %p71;
	selp.b64 	%rd288, %rd276, %rd271, %p71;
	and.b64  	%rd289, %rd280, %rd3;
	and.b64  	%rd290, %rd275, %rd3;
	setp.lt.u64 	%p72, %rd289, %rd290;
	selp.b64 	%rd291, %rd275, %rd280, %p72;
	selp.b64 	%rd292, %rd280, %rd275, %p72;
	and.b64  	%rd293, %rd284, %rd3;
	and.b64  	%rd294, %rd268, %rd3;
	setp.lt.u64 	%p73, %rd293, %rd294;
	selp.b64 	%rd295, %rd268, %rd284, %p73;
	selp.b64 	%rd574, %rd284, %rd268, %p73;
	and.b64  	%rd296, %rd288, %rd3;
	and.b64  	%rd297, %rd283, %rd3;
	setp.lt.u64 	%p74, %rd296, %rd297;
	selp.b64 	%rd298, %rd283, %rd288, %p74;
	selp.b64 	%rd299, %rd288, %rd283, %p74;
	and.b64  	%rd300, %rd292, %rd3;
	and.b64  	%rd301, %rd287, %rd3;
	setp.lt.u64 	%p75, %rd300, %rd301;
	selp.b64 	%rd302, %rd287, %rd292, %p75;
	selp.b64 	%rd303, %rd292, %rd287, %p75;
	and.b64  	%rd304, %rd279, %rd3;
	and.b64  	%rd305, %rd291, %rd3;
	setp.lt.u64 	%p76, %rd304, %rd305;
	selp.b64 	%rd589, %rd291, %rd279, %p76;
	selp.b64 	%rd306, %rd279, %rd291, %p76;
	and.b64  	%rd307, %rd299, %rd3;
	and.b64  	%rd308, %rd295, %rd3;
	setp.lt.u64 	%p77, %rd307, %rd308;
	selp.b64 	%rd549, %rd295, %rd299, %p77;
	selp.b64 	%rd565, %rd299, %rd295, %p77;
	and.b64  	%rd309, %rd303, %rd3;
	and.b64  	%rd310, %rd298, %rd3;
	setp.lt.u64 	%p78, %rd309, %rd310;
	selp.b64 	%rd553, %rd298, %rd303, %p78;
	selp.b64 	%rd551, %rd303, %rd298, %p78;
	and.b64  	%rd311, %rd306, %rd3;
	and.b64  	%rd312, %rd302, %rd3;
	setp.lt.u64 	%p79, %rd311, %rd312;
	selp.b64 	%rd557, %rd302, %rd306, %p79;
	selp.b64 	%rd555, %rd306, %rd302, %p79;
$L__BB14_84:
	mov.b32 	%r467, 2;
	shl.b32 	%r200, %r50, 6;
	mov.u32 	%r201, _ZZN3cub18CUB_300001_SM_10006detail10merge_sort30DeviceMergeSortBlockSortKernelINS2_10policy_hubIN6thrust24THRUST_300001_SM_1000_NS6detail15normal_iteratorINS6_10device_ptrIyEEEEE9Policy600ESB_PNS0_8NullTypeESB_SF_m3CmpySE_EEvbT0_T1_T2_T3_T4_PT6_PT7_T5_NS1_7vsmem_tEE19static_temp_storage;
	add.s32 	%r202, %r201, %r200;
$L__BB14_85:
	mov.u32 	%r69, %r467;
	bar.sync 	0;
	add.s32 	%r199, %r69, -1;
	st.shared.v2.u64 	[%r202], {%rd574, %rd565};
	st.shared.v2.u64 	[%r202+16], {%rd549, %rd551};
	st.shared.v2.u64 	[%r202+32], {%rd553, %rd555};
	st.shared.v2.u64 	[%r202+48], {%rd557, %rd589};
	bar.sync 	0;
	neg.s32 	%r203, %r69;
	and.b32  	%r204, %r50, %r203;
	shl.b32 	%r205, %r204, 3;
	shl.b32 	%r206, %r69, 2;
	and.b32  	%r207, %r199, %r50;
	shl.b32 	%r208, %r207, 3;
	min.s32 	%r70, %r208, %r49;
	min.s32 	%r71, %r205, %r49;
	add.s32 	%r209, %r71, %r206;
	min.s32 	%r72, %r209, %r49;
	add.s32 	%r210, %r72, %r206;
	min.s32 	%r73, %r210, %r49;
	sub.s32 	%r211, %r72, %r71;
	sub.s32 	%r212, %r73, %r72;
	setp.lt.s32 	%p80, %r70, %r212;
	sub.s32 	%r213, %r70, %r212;
	selp.b32 	%r470, 0, %r213, %p80;
	min.s32 	%r468, %r211, %r70;
	setp.ge.s32 	%p81, %r470, %r468;
	@%p81 bra 	$L__BB14_87;
$L__BB14_86:
	sub.s32 	%r214, %r468, %r470;
	shr.u32 	%r215, %r214, 31;
	add.s32 	%r216, %r214, %r215;
	shr.s32 	%r217, %r216, 1;
	add.s32 	%r218, %r217, %r470;
	add.s32 	%r219, %r218, %r71;
	shl.b32 	%r220, %r219, 3;
	mov.u32 	%r221, _ZZN3cub18CUB_300001_SM_10006detail10merge_sort30DeviceMergeSortBlockSortKernelINS2_10policy_hubIN6thrust24THRUST_300001_SM_1000_NS6detail15normal_iteratorINS6_10device_ptrIyEEEEE9Policy600ESB_PNS0_8NullTypeESB_SF_m3CmpySE_EEvbT0_T1_T2_T3_T4_PT6_PT7_T5_NS1_7vsmem_tEE19static_temp_storage;
	add.s32 	%r222, %r221, %r220;
	ld.shared.u64 	%rd313, [%r222];
	not.b32 	%r223, %r218;
	add.s32 	%r224, %r72, %r70;
	add.s32 	%r225, %r224, %r223;
	shl.b32 	%r226, %r225, 3;
	add.s32 	%r227, %r221, %r226;
	ld.shared.u64 	%rd314, [%r227];
	and.b64  	%rd315, %rd314, %rd3;
	and.b64  	%rd316, %rd313, %rd3;
	setp.lt.u64 	%p82, %rd315, %rd316;
	add.s32 	%r228, %r218, 1;
	selp.b32 	%r470, %r470, %r228, %p82;
	selp.b32 	%r468, %r218, %r468, %p82;
	setp.lt.s32 	%p83, %r470, %r468;
	@%p83 bra 	$L__BB14_86;
$L__BB14_87:
	add.s32 	%r81, %r470, %r71;
	add.s32 	%r229, %r72, %r70;
	sub.s32 	%r82, %r229, %r470;
	shl.b32 	%r230, %r81, 3;
	mov.u32 	%r231, _ZZN3cub18CUB_300001_SM_10006detail10merge_sort30DeviceMergeSortBlockSortKernelINS2_10policy_hubIN6thrust24THRUST_300001_SM_1000_NS6detail15normal_iteratorINS6_10device_ptrIyEEEEE9Policy600ESB_PNS0_8NullTypeESB_SF_m3CmpySE_EEvbT0_T1_T2_T3_T4_PT6_PT7_T5_NS1_7vsmem_tEE19static_temp_storage;
	add.s32 	%r83, %r231, %r230;
	ld.shared.u64 	%rd578, [%r83];
	shl.b32 	%r232, %r82, 3;
	add.s32 	%r84, %r231, %r232;
	ld.shared.u64 	%rd575, [%r84];
	setp.ge.s32 	%p85, %r82, %r73;
	mov.pred 	%p221, 0;
	@%p85 bra 	$L__BB14_90;
	setp.ge.s32 	%p87, %r81, %r72;
	mov.pred 	%p221, -1;
	@%p87 bra 	$L__BB14_90;
	and.b64  	%rd317, %rd575, %rd3;
	and.b64  	%rd318, %rd578, %rd3;
	setp.lt.u64 	%p221, %rd317, %rd318;
$L__BB14_90:
	selp.b64 	%rd574, %rd575, %rd578, %p221;
	selp.u32 	%r233, 1, 0, %p221;
	add.s32 	%r85, %r82, %r233;
	not.pred 	%p88, %p221;
	selp.u32 	%r234, 1, 0, %p88;
	add.s32 	%r86, %r81, %r234;
	@%p88 bra 	$L__BB14_92;
	ld.shared.u64 	%rd575, [%r84+8];
	bra.uni 	$L__BB14_93;
$L__BB14_92:
	ld.shared.u64 	%rd578, [%r83+8];
$L__BB14_93:
	setp.ge.s32 	%p90, %r85, %r73;
	mov.pred 	%p222, 0;
	@%p90 bra 	$L__BB14_96;
	setp.ge.s32 	%p92, %r86, %r72;
	mov.pred 	%p222, -1;
	@%p92 bra 	$L__BB14_96;
	and.b64  	%rd319, %rd575, %rd3;
	and.b64  	%rd320, %rd578, %rd3;
	setp.lt.u64 	%p222, %rd319, %rd320;
$L__BB14_96:
	selp.b64 	%rd565, %rd575, %rd578, %p222;
	selp.u32 	%r235, 1, 0, %p222;
	add.s32 	%r87, %r85, %r235;
	not.pred 	%p93, %p222;
	selp.u32 	%r236, 1, 0, %p93;
	add.s32 	%r88, %r86, %r236;
	@%p222 bra 	$L__BB14_98;
	shl.b32 	%r237, %r88, 3;
	add.s32 	%r239, %r231, %r237;
	ld.shared.u64 	%rd578, [%r239];
	bra.uni 	$L__BB14_99;
$L__BB14_98:
	shl.b32 	%r240, %r87, 3;
	add.s32 	%r242, %r231, %r240;
	ld.shared.u64 	%rd575, [%r242];
$L__BB14_99:
	setp.ge.s32 	%p95, %r87, %r73;
	mov.pred 	%p223, 0;
	@%p95 bra 	$L__BB14_102;
	setp.ge.s32 	%p97, %r88, %r72;
	mov.pred 	%p223, -1;
	@%p97 bra 	$L__BB14_102;
	and.b64  	%rd321, %rd575, %rd3;
	and.b64  	%rd322, %rd578, %rd3;
	setp.lt.u64 	%p223, %rd321, %rd322;
$L__BB14_102:
	selp.b64 	%rd549, %rd575, %rd578, %p223;
	selp.u32 	%r243, 1, 0, %p223;
	add.s32 	%r89, %r87, %r243;
	not.pred 	%p98, %p223;
	selp.u32 	%r244, 1, 0, %p98;
	add.s32 	%r90, %r88, %r244;
	@%p223 bra 	$L__BB14_104;
	shl.b32 	%r245, %r90, 3;
	mov.u32 	%r246, _ZZN3cub18CUB_300001_SM_10006detail10merge_sort30DeviceMergeSortBlockSortKernelINS2_10policy_hubIN6thrust24THRUST_300001_SM_1000_NS6detail15normal_iteratorINS6_10device_ptrIyEEEEE9Policy600ESB_PNS0_8NullTypeESB_SF_m3CmpySE_EEvbT0_T1_T2_T3_T4_PT6_PT7_T5_NS1_7vsmem_tEE19static_temp_storage;
	add.s32 	%r247, %r246, %r245;
	ld.shared.u64 	%rd578, [%r247];
	bra.uni 	$L__BB14_105;
$L__BB14_104:
	shl.b32 	%r248, %r89, 3;
	mov.u32 	%r249, _ZZN3cub18CUB_300001_SM_10006detail10merge_sort30DeviceMergeSortBlockSortKernelINS2_10policy_hubIN6thrust24THRUST_300001_SM_1000_NS6detail15normal_iteratorINS6_10device_ptrIyEEEEE9Policy600ESB_PNS0_8NullTypeESB_SF_m3CmpySE_EEvbT0_T1_T2_T3_T4_PT6_PT7_T5_NS1_7vsmem_tEE19static_temp_storage;
	add.s32 	%r250, %r249, %r248;
	ld.shared.u64 	%rd575, [%r250];
$L__BB14_105:
	setp.ge.s32 	%p100, %r89, %r73;
	mov.pred 	%p224, 0;
	@%p100 bra 	$L__BB14_108;
	setp.ge.s32 	%p102, %r90, %r72;
	mov.pred 	%p224, -1;
	@%p102 bra 	$L__BB14_108;
	and.b64  	%rd323, %rd575, %rd3;
	and.b64  	%rd324, %rd578, %rd3;
	setp.lt.u64 	%p224, %rd323, %rd324;
$L__BB14_108:
	selp.b64 	%rd551, %rd575, %rd578, %p224;
	selp.u32 	%r251, 1, 0, %p224;
	add.s32 	%r91, %r89, %r251;
	not.pred 	%p103, %p224;
	selp.u32 	%r252, 1, 0, %p103;
	add.s32 	%r92, %r90, %r252;
	@%p224 bra 	$L__BB14_110;
	shl.b32 	%r253, %r92, 3;
	mov.u32 	%r254, _ZZN3cub18CUB_300001_SM_10006detail10merge_sort30DeviceMergeSortBlockSortKernelINS2_10policy_hubIN6thrust24THRUST_300001_SM_1000_NS6detail15normal_iteratorINS6_10device_ptrIyEEEEE9Policy600ESB_PNS0_8NullTypeESB_SF_m3CmpySE_EEvbT0_T1_T2_T3_T4_PT6_PT7_T5_NS1_7vsmem_tEE19static_temp_storage;
	add.s32 	%r255, %r254, %r253;
	ld.shared.u64 	%rd578, [%r255];
	bra.uni 	$L__BB14_111;
$L__BB14_110:
	shl.b32 	%r256, %r91, 3;
	mov.u32 	%r257, _ZZN3cub18CUB_300001_SM_10006detail10merge_sort30DeviceMergeSortBlockSortKernelINS2_10policy_hubIN6thrust24THRUST_300001_SM_1000_NS6detail15normal_iteratorINS6_10device_ptrIyEEEEE9Policy600ESB_PNS0_8NullTypeESB_SF_m3CmpySE_EEvbT0_T1_T2_T3_T4_PT6_PT7_T5_NS1_7vsmem_tEE19static_temp_storage;
	add.s32 	%r258, %r257, %r256;
	ld.shared.u64 	%rd575, [%r258];
$L__BB14_111:
	setp.ge.s32 	%p105, %r91, %r73;
	mov.pred 	%p225, 0;
	@%p105 bra 	$L__BB14_114;
	setp.ge.s32 	%p107, %r92, %r72;
	mov.pred 	%p225, -1;
	@%p107 bra 	$L__BB14_114;
	and.b64  	%rd325, %rd575, %rd3;
	and.b64  	%rd326, %rd578, %rd3;
	setp.lt.u64 	%p225, %rd325, %rd326;
$L__BB14_114:
	selp.b64 	%rd553, %rd575, %rd578, %p225;
	selp.u32 	%r259, 1, 0, %p225;
	add.s32 	%r93, %r91, %r259;
	not.pred 	%p108, %p225;
	selp.u32 	%r260, 1, 0, %p108;
	add.s32 	%r94, %r92, %r260;
	@%p225 bra 	$L__BB14_116;
	shl.b32 	%r261, %r94, 3;
	mov.u32 	%r262, _ZZN3cub18CUB_300001_SM_10006detail10merge_sort30DeviceMergeSortBlockSortKernelINS2_10policy_hubIN6thrust24THRUST_300001_SM_1000_NS6detail15normal_iteratorINS6_10device_ptrIyEEEEE9Policy600ESB_PNS0_8NullTypeESB_SF_m3CmpySE_EEvbT0_T1_T2_T3_T4_PT6_PT7_T5_NS1_7vsmem_tEE19static_temp_storage;
	add.s32 	%r263, %r262, %r261;
	ld.shared.u64 	%rd578, [%r263];
	bra.uni 	$L__BB14_117;
$L__BB14_116:
	shl.b32 	%r264, %r93, 3;
	mov.u32 	%r265, _ZZN3cub18CUB_300001_SM_10006detail10merge_sort30DeviceMergeSortBlockSortKernelINS2_10policy_hubIN6thrust24THRUST_300001_SM_1000_NS6detail15normal_iteratorINS6_10device_ptrIyEEEEE9Policy600ESB_PNS0_8NullTypeESB_SF_m3CmpySE_EEvbT0_T1_T2_T3_T4_PT6_PT7_T5_NS1_7vsmem_tEE19static_temp_storage;
	add.s32 	%r266, %r265, %r264;
	ld.shared.u64 	%rd575, [%r266];
$L__BB14_117:
	setp.ge.s32 	%p110, %r93, %r73;
	mov.pred 	%p226, 0;
	@%p110 bra 	$L__BB14_120;
	setp.ge.s32 	%p112, %r94, %r72;
	mov.pred 	%p226, -1;
	@%p112 bra 	$L__BB14_120;
	and.b64  	%rd327, %rd575, %rd3;
	and.b64  	%rd328, %rd578, %rd3;
	setp.lt.u64 	%p226, %rd327, %rd328;
$L__BB14_120:
	selp.b64 	%rd555, %rd575, %rd578, %p226;
	selp.u32 	%r267, 1, 0, %p226;
	add.s32 	%r95, %r93, %r267;
	not.pred 	%p113, %p226;
	selp.u32 	%r268, 1, 0, %p113;
	add.s32 	%r96, %r94, %r268;
	@%p226 bra 	$L__BB14_122;
	shl.b32 	%r269, %r96, 3;
	mov.u32 	%r270, _ZZN3cub18CUB_300001_SM_10006detail10merge_sort30DeviceMergeSortBlockSortKernelINS2_10policy_hubIN6thrust24THRUST_300001_SM_1000_NS6detail15normal_iteratorINS6_10device_ptrIyEEEEE9Policy600ESB_PNS0_8NullTypeESB_SF_m3CmpySE_EEvbT0_T1_T2_T3_T4_PT6_PT7_T5_NS1_7vsmem_tEE19static_temp_storage;
	add.s32 	%r271, %r270, %r269;
	ld.shared.u64 	%rd578, [%r271];
	bra.uni 	$L__BB14_123;
$L__BB14_122:
	shl.b32 	%r272, %r95, 3;
	mov.u32 	%r273, _ZZN3cub18CUB_300001_SM_10006detail10merge_sort30DeviceMergeSortBlockSortKernelINS2_10policy_hubIN6thrust24THRUST_300001_SM_1000_NS6detail15normal_iteratorINS6_10device_ptrIyEEEEE9Policy600ESB_PNS0_8NullTypeESB_SF_m3CmpySE_EEvbT0_T1_T2_T3_T4_PT6_PT7_T5_NS1_7vsmem_tEE19static_temp_storage;
	add.s32 	%r274, %r273, %r272;
	ld.shared.u64 	%rd575, [%r274];
$L__BB14_123:
	setp.ge.s32 	%p115, %r95, %r73;
	mov.pred 	%p227, 0;
	@%p115 bra 	$L__BB14_126;
	setp.ge.s32 	%p117, %r96, %r72;
	mov.pred 	%p227, -1;
	@%p117 bra 	$L__BB14_126;
	and.b64  	%rd329, %rd575, %rd3;
	and.b64  	%rd330, %rd578, %rd3;
	setp.lt.u64 	%p227, %rd329, %rd330;
$L__BB14_126:
	selp.b64 	%rd557, %rd575, %rd578, %p227;
	selp.u32 	%r275, 1, 0, %p227;
	add.s32 	%r97, %r95, %r275;
	not.pred 	%p118, %p227;
	selp.u32 	%r276, 1, 0, %p118;
	add.s32 	%r98, %r96, %r276;
	@%p227 bra 	$L__BB14_128;
	shl.b32 	%r277, %r98, 3;
	mov.u32 	%r278, _ZZN3cub18CUB_300001_SM_10006detail10merge_sort30DeviceMergeSortBlockSortKernelINS2_10policy_hubIN6thrust24THRUST_300001_SM_1000_NS6detail15normal_iteratorINS6_10device_ptrIyEEEEE9Policy600ESB_PNS0_8NullTypeESB_SF_m3CmpySE_EEvbT0_T1_T2_T3_T4_PT6_PT7_T5_NS1_7vsmem_tEE19static_temp_storage;
	add.s32 	%r279, %r278, %r277;
	ld.shared.u64 	%rd578, [%r279];
	bra.uni 	$L__BB14_129;
$L__BB14_128:
	shl.b32 	%r280, %r97, 3;
	mov.u32 	%r281, _ZZN3cub18CUB_300001_SM_10006detail10merge_sort30DeviceMergeSortBlockSortKernelINS2_10policy_hubIN6thrust24THRUST_300001_SM_1000_NS6detail15normal_iteratorINS6_10device_ptrIyEEEEE9Policy600ESB_PNS0_8NullTypeESB_SF_m3CmpySE_EEvbT0_T1_T2_T3_T4_PT6_PT7_T5_NS1_7vsmem_tEE19static_temp_storage;
	add.s32 	%r282, %r281, %r280;
	ld.shared.u64 	%rd575, [%r282];
$L__BB14_129:
	setp.ge.s32 	%p119, %r97, %r73;
	mov.u64 	%rd589, %rd578;
	@%p119 bra 	$L__BB14_132;
	setp.ge.s32 	%p120, %r98, %r72;
	mov.u64 	%rd589, %rd575;
	@%p120 bra 	$L__BB14_132;
	and.b64  	%rd331, %rd575, %rd3;
	and.b64  	%rd332, %rd578, %rd3;
	setp.lt.u64 	%p121, %rd331, %rd332;
	selp.b64 	%rd589, %rd575, %rd578, %p121;
$L__BB14_132:
	shl.b32 	%r467, %r69, 1;
	setp.lt.u32 	%p122, %r69, 129;
	@%p122 bra 	$L__BB14_85;
	ld.param.s8 	%rs2, [_ZN3cub18CUB_300001_SM_10006detail10merge_sort30DeviceMergeSortBlockSortKernelINS2_10policy_hubIN6thrust24THRUST_300001_SM_1000_NS6detail15normal_iteratorINS6_10device_ptrIyEEEEE9Policy600ESB_PNS0_8NullTypeESB_SF_m3CmpySE_EEvbT0_T1_T2_T3_T4_PT6_PT7_T5_NS1_7vsmem_tE_param_0];
	add.s32 	%r100, %r51, 64;
	add.s32 	%r101, %r51, 32;
	add.s32 	%r102, %r51, 128;
	add.s32 	%r103, %r51, 96;
	add.s32 	%r104, %r51, 192;
	add.s32 	%r105, %r51, 160;
	bar.sync 	0;
	setp.eq.s16 	%p123, %rs2, 0;
	@%p123 bra 	$L__BB14_152;
	st.shared.u64 	[%r61], %rd574;
	st.shared.u64 	[%r62+8], %rd565;
	st.shared.u64 	[%r63+16], %rd549;
	st.shared.u64 	[%r64+24], %rd551;
	st.shared.u64 	[%r65+32], %rd553;
	st.shared.u64 	[%r66+40], %rd555;
	st.shared.u64 	[%r67+48], %rd557;
	st.shared.u64 	[%r68+56], %rd589;
	bar.warp.sync 	-1;
	ld.shared.u64 	%rd169, [%r53];
	ld.shared.u64 	%rd170, [%r54+256];
	ld.shared.u64 	%rd171, [%r55+512];
	ld.shared.u64 	%rd172, [%r56+768];
	ld.shared.u64 	%rd173, [%r57+1024];
	ld.shared.u64 	%rd174, [%r58+1280];
	ld.shared.u64 	%rd175, [%r59+1536];
	ld.shared.u64 	%rd176, [%r60+1792];
	setp.eq.s32 	%p124, %r50, 0;
	@%p124 bra 	$L__BB14_135;
	bra.uni 	$L__BB14_136;
$L__BB14_135:
	st.volatile.shared.u32 	[_ZZN3cub18CUB_300001_SM_10006detail10merge_sort30DeviceMergeSortBlockSortKernelINS2_10policy_hubIN6thrust24THRUST_300001_SM_1000_NS6detail15normal_iteratorINS6_10device_ptrIyEEEEE9Policy600ESB_PNS0_8NullTypeESB_SF_m3CmpySE_EEvbT0_T1_T2_T3_T4_PT6_PT7_T5_NS1_7vsmem_tEE19static_temp_storage+16896], %r49;
$L__BB14_136:
	bar.sync 	0;
	ld.volatile.shared.u32 	%r106, [_ZZN3cub18CUB_300001_SM_10006detail10merge_sort30DeviceMergeSortBlockSortKernelINS2_10policy_hubIN6thrust24THRUST_300001_SM_1000_NS6detail15normal_iteratorINS6_10device_ptrIyEEEEE9Policy600ESB_PNS0_8NullTypeESB_SF_m3CmpySE_EEvbT0_T1_T2_T3_T4_PT6_PT7_T5_NS1_7vsmem_tEE19static_temp_storage+16896];
	mov.u32 	%r283, %tid.x;
	shl.b32 	%r284, %r283, 3;
	and.b32  	%r285, %r284, 7936;
	cvt.u64.u32 	%rd333, %r285;
	and.b32  	%r286, %r283, 31;
	cvt.u64.u32 	%rd334, %r286;
	mov.u32 	%r287, %ctaid.x;
	mul.wide.u32 	%rd335, %r287, 2048;
	or.b64  	%rd336, %rd335, %rd334;
	add.s64 	%rd337, %rd336, %rd333;
	setp.ge.s32 	%p125, %r51, %r106;
	shl.b64 	%rd338, %rd337, 3;
	add.s64 	%rd185, %rd2, %rd338;
	@%p125 bra 	$L__BB14_138;
	st.global.u64 	[%rd185], %rd169;
$L__BB14_138:
	setp.ge.s32 	%p126, %r101, %r106;
	@%p126 bra 	$L__BB14_140;
	st.global.u64 	[%rd185+256], %rd170;
$L__BB14_140:
	setp.ge.s32 	%p127, %r100, %r106;
	@%p127 bra 	$L__BB14_142;
	st.global.u64 	[%rd185+512], %rd171;
$L__BB14_142:
	setp.ge.s32 	%p128, %r103, %r106;
	@%p128 bra 	$L__BB14_144;
	st.global.u64 	[%rd185+768], %rd172;
$L__BB14_144:
	setp.ge.s32 	%p129, %r102, %r106;
	@%p129 bra 	$L__BB14_146;
	st.global.u64 	[%rd185+1024], %rd173;
$L__BB14_146:
	setp.ge.s32 	%p130, %r105, %r106;
	@%p130 bra 	$L__BB14_148;
	st.global.u64 	[%rd185+1280], %rd174;
$L__BB14_148:
	setp.ge.s32 	%p131, %r104, %r106;
	@%p131 bra 	$L__BB14_150;
	st.global.u64 	[%rd185+1536], %rd175;
$L__BB14_150:
	or.b32  	%r292, %r285, %r286;
	or.b32  	%r293, %r292, 224;
	setp.ge.s32 	%p132, %r293, %r106;
	@%p132 bra 	$L__BB14_170;
	st.global.u64 	[%rd185+1792], %rd176;
	bra.uni 	$L__BB14_170;
$L__BB14_152:
	st.shared.u64 	[%r61], %rd574;
	st.shared.u64 	[%r62+8], %rd565;
	st.shared.u64 	[%r63+16], %rd549;
	st.shared.u64 	[%r64+24], %rd551;
	st.shared.u64 	[%r65+32], %rd553;
	st.shared.u64 	[%r66+40], %rd555;
	st.shared.u64 	[%r67+48], %rd557;
	st.shared.u64 	[%r68+56], %rd589;
	bar.warp.sync 	-1;
	ld.shared.u64 	%rd177, [%r53];
	ld.shared.u64 	%rd178, [%r54+256];
	ld.shared.u64 	%rd179, [%r55+512];
	ld.shared.u64 	%rd180, [%r56+768];
	ld.shared.u64 	%rd181, [%r57+1024];
	ld.shared.u64 	%rd182, [%r58+1280];
	ld.shared.u64 	%rd183, [%r59+1536];
	ld.shared.u64 	%rd184, [%r60+1792];
	setp.eq.s32 	%p133, %r50, 0;
	@%p133 bra 	$L__BB14_153;
	bra.uni 	$L__BB14_154;
$L__BB14_153:
	st.volatile.shared.u32 	[_ZZN3cub18CUB_300001_SM_10006detail10merge_sort30DeviceMergeSortBlockSortKernelINS2_10policy_hubIN6thrust24THRUST_300001_SM_1000_NS6detail15normal_iteratorINS6_10device_ptrIyEEEEE9Policy600ESB_PNS0_8NullTypeESB_SF_m3CmpySE_EEvbT0_T1_T2_T3_T4_PT6_PT7_T5_NS1_7vsmem_tEE19static_temp_storage+16896], %r49;
$L__BB14_154:
	ld.param.u64 	%rd514, [_ZN3cub18CUB_300001_SM_10006detail10merge_sort30DeviceMergeSortBlockSortKernelINS2_10policy_hubIN6thrust24THRUST_300001_SM_1000_NS6detail15normal_iteratorINS6_10device_ptrIyEEEEE9Policy600ESB_PNS0_8NullTypeESB_SF_m3CmpySE_EEvbT0_T1_T2_T3_T4_PT6_PT7_T5_NS1_7vsmem_tE_param_6];
	bar.sync 	0;
	ld.volatile.shared.u32 	%r107, [_ZZN3cub18CUB_300001_SM_10006detail10merge_sort30DeviceMergeSortBlockSortKernelINS2_10policy_hubIN6thrust24THRUST_300001_SM_1000_NS6detail15normal_iteratorINS6_10device_ptrIyEEEEE9Policy600ESB_PNS0_8NullTypeESB_SF_m3CmpySE_EEvbT0_T1_T2_T3_T4_PT6_PT7_T5_NS1_7vsmem_tEE19static_temp_storage+16896];
	setp.ge.s32 	%p134, %r51, %r107;
	cvt.u64.u32 	%rd339, %r51;
	mov.u32 	%r294, %ctaid.x;
	mul.wide.u32 	%rd340, %r294, 2048;
	add.s64 	%rd341, %rd340, %rd339;
	cvta.to.global.u64 	%rd342, %rd514;
	shl.b64 	%rd343, %rd341, 3;
	add.s64 	%rd186, %rd342, %rd343;
	@%p134 bra 	$L__BB14_156;
	st.global.u64 	[%rd186], %rd177;
$L__BB14_156:
	setp.ge.s32 	%p135, %r101, %r107;
	@%p135 bra 	$L__BB14_158;
	st.global.u64 	[%rd186+256], %rd178;
$L__BB14_158:
	setp.ge.s32 	%p136, %r100, %r107;
	@%p136 bra 	$L__BB14_160;
	st.global.u64 	[%rd186+512], %rd179;
$L__BB14_160:
	setp.ge.s32 	%p137, %r103, %r107;
	@%p137 bra 	$L__BB14_162;
	st.global.u64 	[%rd186+768], %rd180;
$L__BB14_162:
	setp.ge.s32 	%p138, %r102, %r107;
	@%p138 bra 	$L__BB14_164;
	st.global.u64 	[%rd186+1024], %rd181;
$L__BB14_164:
	setp.ge.s32 	%p139, %r105, %r107;
	@%p139 bra 	$L__BB14_166;
	st.global.u64 	[%rd186+1280], %rd182;
$L__BB14_166:
	setp.ge.s32 	%p140, %r104, %r107;
	@%p140 bra 	$L__BB14_168;
	st.global.u64 	[%rd186+1536], %rd183;
$L__BB14_168:
	mov.u32 	%r295, %tid.x;
	shl.b32 	%r296, %r295, 3;
	and.b32  	%r297, %r296, 7936;
	and.b32  	%r298, %r295, 31;
	or.b32  	%r299, %r297, %r298;
	or.b32  	%r300, %r299, 224;
	setp.ge.s32 	%p141, %r300, %r107;
	@%p141 bra 	$L__BB14_170;
	st.global.u64 	[%rd186+1792], %rd184;
$L__BB14_170:
	ret;

}
	// .globl	_ZN3cub18CUB_300001_SM_10006detail10merge_sort30DeviceMergeSortPartitionKernelIN6thrust24THRUST_300001_SM_1000_NS6detail15normal_iteratorINS5_10device_ptrIyEEEEm3CmpyEEvbT_PT2_T0_SF_PSF_T1_SF_i
.visible .entry _ZN3cub18CUB_300001_SM_10006detail10merge_sort30DeviceMergeSortPartitionKernelIN6thrust24THRUST_300001_SM_1000_NS6detail15normal_iteratorINS5_10device_ptrIyEEEEm3CmpyEEvbT_PT2_T0_SF_PSF_T1_SF_i(
	.param .u8 _ZN3cub18CUB_300001_SM_10006detail10merge_sort30DeviceMergeSortPartitionKernelIN6thrust24THRUST_300001_SM_1000_NS6detail15normal_iteratorINS5_10device_ptrIyEEEEm3CmpyEEvbT_PT2_T0_SF_PSF_T1_SF_i_param_0,
	.param .align 8 .b8 _ZN3cub18CUB_300001_SM_10006detail10merge_sort30DeviceMergeSortPartitionKernelIN6thrust24THRUST_300001_SM_1000_NS6detail15normal_iteratorINS5_10device_ptrIyEEEEm3CmpyEEvbT_PT2_T0_SF_PSF_T1_SF_i_param_1[8],
	.param .u64 .ptr .align 1 _ZN3cub18CUB_300001_SM_10006detail10merge_sort30DeviceMergeSortPartitionKernelIN6thrust24THRUST_300001_SM_1000_NS6detail15normal_iteratorINS5_10device_ptrIyEEEEm3CmpyEEvbT_PT2_T0_SF_PSF_T1_SF_i_param_2,
	.param .u64 _ZN3cub18CUB_300001_SM_10006detail10merge_sort30DeviceMergeSortPartitionKernelIN6thrust24THRUST_300001_SM_1000_NS6detail15normal_iteratorINS5_10device_ptrIyEEEEm3CmpyEEvbT_PT2_T0_SF_PSF_T1_SF_i_param_3,
	.param .u64 _ZN3cub18CUB_300001_SM_10006detail10merge_sort30DeviceMergeSortPartitionKernelIN6thrust24THRUST_300001_SM_1000_NS6detail15normal_iteratorINS5_10device_ptrIyEEEEm3CmpyEEvbT_PT2_T0_SF_PSF_T1_SF_i_param_4,
	.param .u64 .ptr .align 1 _ZN3cub18CUB_300001_SM_10006detail10merge_sort30DeviceMergeSortPartitionKernelIN6thrust24THRUST_300001_SM_1000_NS6detail15normal_iteratorINS5_10device_ptrIyEEEEm3CmpyEEvbT_PT2_T0_SF_PSF_T1_SF_i_param_5,
	.param .align 8 .b8 _ZN3cub18CUB_300001_SM_10006detail10merge_sort30DeviceMergeSortPartitionKernelIN6thrust24THRUST_300001_SM_1000_NS6detail15normal_iteratorINS5_10device_ptrIyEEEEm3CmpyEEvbT_PT2_T0_SF_PSF_T1_SF_i_param_6[8],
	.param .u64 _ZN3cub18CUB_300001_SM_10006detail10merge_sort30DeviceMergeSortPartitionKernelIN6thrust24THRUST_300001_SM_1000_NS6detail15normal_iteratorINS5_10device_ptrIyEEEEm3CmpyEEvbT_PT2_T0_SF_PSF_T1_SF_i_param_7,
	.param .u32 _ZN3cub18CUB_300001_SM_10006detail10merge_sort30DeviceMergeSortPartitionKernelIN6thrust24THRUST_300001_SM_1000_NS6detail15normal_iteratorINS5_10device_ptrIyEEEEm3CmpyEEvbT_PT2_T0_SF_PSF_T1_SF_i_param_8
)
{
	.reg .pred 	%p<10>;
	.reg .b16 	%rs<2>;
	.reg .b32 	%r<6>;
	.reg .b64 	%rd<96>;

	ld.param.u64 	%rd32, [_ZN3cub18CUB_300001_SM_10006detail10merge_sort30DeviceMergeSortPartitionKernelIN6thrust24THRUST_300001_SM_1000_NS6detail15normal_iteratorINS5_10device_ptrIyEEEEm3CmpyEEvbT_PT2_T0_SF_PSF_T1_SF_i_param_6];
	ld.param.u64 	%rd28, [_ZN3cub18CUB_300001_SM_10006detail10merge_sort30DeviceMergeSortPartitionKernelIN6thrust24THRUST_300001_SM_1000_NS6detail15normal_iteratorINS5_10device_ptrIyEEEEm3CmpyEEvbT_PT2_T0_SF_PSF_T1_SF_i_param_1];
	ld.param.s8 	%rs1, [_ZN3cub18CUB_300001_SM_10006detail10merge_sort30DeviceMergeSortPartitionKernelIN6thrust24THRUST_300001_SM_1000_NS6detail15normal_iteratorINS5_10device_ptrIyEEEEm3CmpyEEvbT_PT2_T0_SF_PSF_T1_SF_i_param_0];
	ld.param.u64 	%rd29, [_ZN3cub18CUB_300001_SM_10006detail10merge_sort30DeviceMergeSortPartitionKernelIN6thrust24THRUST_300001_SM_1000_NS6detail15normal_iteratorINS5_10device_ptrIyEEEEm3CmpyEEvbT_PT2_T0_SF_PSF_T1_SF_i_param_2];
	ld.param.u64 	%rd30, [_ZN3cub18CUB_300001_SM_10006detail10merge_sort30DeviceMergeSortPartitionKernelIN6thrust24THRUST_300001_SM_1000_NS6detail15normal_iteratorINS5_10device_ptrIyEEEEm3CmpyEEvbT_PT2_T0_SF_PSF_T1_SF_i_param_3];
	ld.param.u64 	%rd31, [_ZN3cub18CUB_300001_SM_10006detail10merge_sort30DeviceMergeSortPartitionKernelIN6thrust24THRUST_300001_SM_1000_NS6detail15normal_iteratorINS5_10device_ptrIyEEEEm3CmpyEEvbT_PT2_T0_SF_PSF_T1_SF_i_param_4];
	ld.param.u64 	%rd34, [_ZN3cub18CUB_300001_SM_10006detail10merge_sort30DeviceMergeSortPartitionKernelIN6thrust24THRUST_300001_SM_1000_NS6detail15normal_iteratorINS5_10device_ptrIyEEEEm3CmpyEEvbT_PT2_T0_SF_PSF_T1_SF_i_param_5];
	ld.param.u64 	%rd33, [_ZN3cub18CUB_300001_SM_10006detail10merge_sort30DeviceMergeSortPartitionKernelIN6thrust24THRUST_300001_SM_1000_NS6detail15normal_iteratorINS5_10device_ptrIyEEEEm3CmpyEEvbT_PT2_T0_SF_PSF_T1_SF_i_param_7];
	ld.param.u32 	%r1, [_ZN3cub18CUB_300001_SM_10006detail10merge_sort30DeviceMergeSortPartitionKernelIN6thrust24THRUST_300001_SM_1000_NS6detail15normal_iteratorINS5_10device_ptrIyEEEEm3CmpyEEvbT_PT2_T0_SF_PSF_T1_SF_i_param_8];
	cvta.to.global.u64 	%rd1, %rd34;
	mov.u32 	%r2, %ntid.x;
	mov.u32 	%r3, %ctaid.x;
	mov.u32 	%r4, %tid.x;
	mad.lo.s32 	%r5, %r2, %r3, %r4;
	cvt.u64.u32 	%rd2, %r5;
	setp.le.u64 	%p1, %rd31, %rd2;
	@%p1 bra 	$L__BB15_11;
	shr.u64 	%rd35, %rd33, 1;
	add.s64 	%rd4, %rd33, 4294967295;
	neg.s64 	%rd36, %rd33;
	and.b64  	%rd37, %rd36, %rd2;
	cvt.s64.s32 	%rd5, %r1;
	mul.lo.s64 	%rd38, %rd37, %rd5;
	mul.lo.s64 	%rd39, %rd35, %rd5;
	min.u64 	%rd6, %rd38, %rd30;
	not.b64 	%rd40, %rd38;
	min.u64 	%rd41, %rd39, %rd40;
	add.s64 	%rd42, %rd41, %rd38;
	min.u64 	%rd7, %rd42, %rd30;
	not.b64 	%rd43, %rd7;
	min.u64 	%rd44, %rd39, %rd43;
	add.s64 	%rd45, %rd44, %rd7;
	min.u64 	%rd8, %rd45, %rd30;
	// begin inline asm
	griddepcontrol.wait;
	// end inline asm
	add.s64 	%rd46, %rd2, 1;
	setp.ne.s64 	%p2, %rd46, %rd31;
	@%p2 bra 	$L__BB15_3;
	shl.b64 	%rd89, %rd2, 3;
	add.s64 	%rd90, %rd1, %rd89;
	st.global.u64 	[%rd90], %rd7;
	bra.uni 	$L__BB15_11;
$L__BB15_3:
	sub.s64 	%rd47, %rd8, %rd6;
	and.b64  	%rd48, %rd4, %rd2;
	mul.lo.s64 	%rd49, %rd48, %rd5;
	min.u64 	%rd10, %rd49, %rd47;
	setp.eq.s16 	%p3, %rs1, 0;
	@%p3 bra 	$L__BB15_7;
	sub.s64 	%rd50, %rd7, %rd6;
	sub.s64 	%rd51, %rd8, %rd7;
	max.u64 	%rd52, %rd10, %rd51;
	sub.s64 	%rd95, %rd52, %rd51;
	min.u64 	%rd91, %rd50, %rd10;
	setp.ge.u64 	%p4, %rd95, %rd91;
	@%p4 bra 	$L__BB15_10;
	cvta.to.global.u64 	%rd13, %rd28;
	add.s64 	%rd14, %rd10, %rd7;
$L__BB15_6:
	sub.s64 	%rd53, %rd91, %rd95;
	shr.u64 	%rd54, %rd53, 1;
	add.s64 	%rd55, %rd54, %rd95;
	add.s64 	%rd56, %rd55, %rd6;
	shl.b64 	%rd57, %rd56, 3;
	add.s64 	%rd58, %rd13, %rd57;
	ld.global.u64 	%rd59, [%rd58];
	not.b64 	%rd60, %rd55;
	add.s64 	%rd61, %rd14, %rd60;
	shl.b64 	%rd62, %rd61, 3;
	add.s64 	%rd63, %rd13, %rd62;
	ld.global.u64 	%rd64, [%rd63];
	and.b64  	%rd65, %rd64, %rd32;
	and.b64  	%rd66, %rd59, %rd32;
	setp.lt.u64 	%p5, %rd65, %rd66;
	add.s64 	%rd67, %rd55, 1;
	selp.b64 	%rd95, %rd95, %rd67, %p5;
	selp.b64 	%rd91, %rd55, %rd91, %p5;
	setp.lt.u64 	%p6, %rd95, %rd91;
	@%p6 bra 	$L__BB15_6;
	bra.uni 	$L__BB15_10;
$L__BB15_7:
	sub.s64 	%rd68, %rd7, %rd6;
	sub.s64 	%rd69, %rd8, %rd7;
	max.u64 	%rd70, %rd10, %rd69;
	sub.s64 	%rd95, %rd70, %rd69;
	min.u64 	%rd93, %rd68, %rd10;
	setp.ge.u64 	%p7, %rd95, %rd93;
	@%p7 bra 	$L__BB15_10;
	cvta.to.global.u64 	%rd21, %rd29;
	add.s64 	%rd22, %rd10, %rd7;
$L__BB15_9:
	sub.s64 	%rd71, %rd93, %rd95;
	shr.u64 	%rd72, %rd71, 1;
	add.s64 	%rd73, %rd72, %rd95;
	add.s64 	%rd74, %rd73, %rd6;
	shl.b64 	%rd75, %rd74, 3;
	add.s64 	%rd76, %rd21, %rd75;
	ld.global.u64 	%rd77, [%rd76];
	not.b64 	%rd78, %rd73;
	add.s64 	%rd79, %rd22, %rd78;
	shl.b64 	%rd80, %rd79, 3;
	add.s64 	%rd81, %rd21, %rd80;
	ld.global.u64 	%rd82, [%rd81];
	and.b64  	%rd83, %rd82, %rd32;
	and.b64  	%rd84, %rd77, %rd32;
	setp.lt.u64 	%p8, %rd83, %rd84;
	add.s64 	%rd85, %rd73, 1;
	selp.b64 	%rd95, %rd95, %rd85, %p8;
	selp.b64 	%rd93, %rd73, %rd93, %p8;
	setp.lt.u64 	%p9, %rd95, %rd93;
	@%p9 bra 	$L__BB15_9;
$L__BB15_10:
	add.s64 	%rd86, %rd95, %rd6;
	shl.b64 	%rd87, %rd2, 3;
	add.s64 	%rd88, %rd1, %rd87;
	st.global.u64 	[%rd88], %rd86;
$L__BB15_11:
	ret;

}
	// .globl	_ZN3cub18CUB_300001_SM_10006detail10merge_sort26DeviceMergeSortMergeKernelINS2_10policy_hubIN6thrust24THRUST_300001_SM_1000_NS6detail15normal_iteratorINS6_10device_ptrIyEEEEE9Policy600ESB_PNS0_8NullTypeESB_SF_m3CmpySE_EEvbT2_T3_T4_PT6_PT7_T5_PSJ_SJ_NS1_7vsmem_tE
.visible .entry _ZN3cub18CUB_300001_SM_10006detail10merge_sort26DeviceMergeSortMergeKernelINS2_10policy_hubIN6thrust24THRUST_300001_SM_1000_NS6detail15normal_iteratorINS6_10device_ptrIyEEEEE9Policy600ESB_PNS0_8NullTypeESB_SF_m3CmpySE_EEvbT2_T3_T4_PT6_PT7_T5_PSJ_SJ_NS1_7vsmem_tE(
	.param .u8 _ZN3cub18CUB_300001_SM_10006detail10merge_sort26DeviceMergeSortMergeKernelINS2_10policy_hubIN6thrust24THRUST_300001_SM_1000_NS6detail15normal_iteratorINS6_10device_ptrIyEEEEE9Policy600ESB_PNS0_8NullTypeESB_SF_m3CmpySE_EEvbT2_T3_T4_PT6_PT7_T5_PSJ_SJ_NS1_7vsmem_tE_param_0,
	.param .align 8 .b8 _ZN3cub18CUB_300001_SM_10006detail10merge_sort26DeviceMergeSortMergeKernelINS2_10policy_hubIN6thrust24THRUST_300001_SM_1000_NS6detail15normal_iteratorINS6_10device_ptrIyEEEEE9Policy600ESB_PNS0_8NullTypeESB_SF_m3CmpySE_EEvbT2_T3_T4_PT6_PT7_T5_PSJ_SJ_NS1_7vsmem_tE_param_1[8],
	.param .u64 .ptr .align 1 _ZN3cub18CUB_300001_SM_10006detail10merge_sort26DeviceMergeSortMergeKernelINS2_10policy_hubIN6thrust24THRUST_300001_SM_1000_NS6detail15normal_iteratorINS6_10device_ptrIyEEEEE9Policy600ESB_PNS0_8NullTypeESB_SF_m3CmpySE_EEvbT2_T3_T4_PT6_PT7_T5_PSJ_SJ_NS1_7vsmem_tE_param_2,
	.param .u64 _ZN3cub18CUB_300001_SM_10006detail10merge_sort26DeviceMergeSortMergeKernelINS2_10policy_hubIN6thrust24THRUST_300001_SM_1000_NS6detail15normal_iteratorINS6_10device_ptrIyEEEEE9Policy600ESB_PNS0_8NullTypeESB_SF_m3CmpySE_EEvbT2_T3_T4_PT6_PT7_T5_PSJ_SJ_NS1_7vsmem_tE_param_3,
	.param .u64 .ptr .align 1 _ZN3cub18CUB_300001_SM_10006detail10merge_sort26DeviceMergeSortMergeKernelINS2_10policy_hubIN6thrust24THRUST_300001_SM_1000_NS6detail15normal_iteratorINS6_10device_ptrIyEEEEE9Policy600ESB_PNS0_8NullTypeESB_SF_m3CmpySE_EEvbT2_T3_T4_PT6_PT7_T5_PSJ_SJ_NS1_7vsmem_tE_param_4,
	.param .u64 .ptr .align 1 _ZN3cub18CUB_300001_SM_10006detail10merge_sort26DeviceMergeSortMergeKernelINS2_10policy_hubIN6thrust24THRUST_300001_SM_1000_NS6detail15normal_iteratorINS6_10device_ptrIyEEEEE9Policy600ESB_PNS0_8NullTypeESB_SF_m3CmpySE_EEvbT2_T3_T4_PT6_PT7_T5_PSJ_SJ_NS1_7vsmem_tE_param_5,
	.param .align 8 .b8 _ZN3cub18CUB_300001_SM_10006detail10merge_sort26DeviceMergeSortMergeKernelINS2_10policy_hubIN6thrust24THRUST_300001_SM_1000_NS6detail15normal_iteratorINS6_10device_ptrIyEEEEE9Policy600ESB_PNS0_8NullTypeESB_SF_m3CmpySE_EEvbT2_T3_T4_PT6_PT7_T5_PSJ_SJ_NS1_7vsmem_tE_param_6[8],
	.param .u64 .ptr .align 1 _ZN3cub18CUB_300001_SM_10006detail10merge_sort26DeviceMergeSortMergeKernelINS2_10policy_hubIN6thrust24THRUST_300001_SM_1000_NS6detail15normal_iteratorINS6_10device_ptrIyEEEEE9Policy600ESB_PNS0_8NullTypeESB_SF_m3CmpySE_EEvbT2_T3_T4_PT6_PT7_T5_PSJ_SJ_NS1_7vsmem_tE_param_7,
	.param .u64 _ZN3cub18CUB_300001_SM_10006detail10merge_sort26DeviceMergeSortMergeKernelINS2_10policy_hubIN6thrust24THRUST_300001_SM_1000_NS6detail15normal_iteratorINS6_10device_ptrIyEEEEE9Policy600ESB_PNS0_8NullTypeESB_SF_m3CmpySE_EEvbT2_T3_T4_PT6_PT7_T5_PSJ_SJ_NS1_7vsmem_tE_param_8,
	.param .align 8 .b8 _ZN3cub18CUB_300001_SM_10006detail10merge_sort26DeviceMergeSortMergeKernelINS2_10policy_hubIN6thrust24THRUST_300001_SM_1000_NS6detail15normal_iteratorINS6_10device_ptrIyEEEEE9Policy600ESB_PNS0_8NullTypeESB_SF_m3CmpySE_EEvbT2_T3_T4_PT6_PT7_T5_PSJ_SJ_NS1_7vsmem_tE_param_9[8]
)
.maxntid 256
{
	.reg .pred 	%p<202>;
	.reg .b16 	%rs<6>;
	.reg .b32 	%r<496>;
	.reg .b64 	%rd<561>;
	// demoted variable
	.shared .align 16 .b8 _ZZN3cub18CUB_300001_SM_10006detail10merge_sort26DeviceMergeSortMergeKernelINS2_10policy_hubIN6thrust24THRUST_300001_SM_1000_NS6detail15normal_iteratorINS6_10device_ptrIyEEEEE9Policy600ESB_PNS0_8NullTypeESB_SF_m3CmpySE_EEvbT2_T3_T4_PT6_PT7_T5_PSJ_SJ_NS1_7vsmem_tEE19static_temp_storage[16912];
	ld.param.u64 	%rd2, [_ZN3cub18CUB_300001_SM_10006detail10merge_sort26DeviceMergeSortMergeKernelINS2_10policy_hubIN6thrust24THRUST_300001_SM_1000_NS6detail15normal_iteratorINS6_10device_ptrIyEEEEE9Policy600ESB_PNS0_8NullTypeESB_SF_m3CmpySE_EEvbT2_T3_T4_PT6_PT7_T5_PSJ_SJ_NS1_7vsmem_tE_param_6];
	ld.param.u64 	%rd205, [_ZN3cub18CUB_300001_SM_10006detail10merge_sort26DeviceMergeSortMergeKernelINS2_10policy_hubIN6thrust24THRUST_300001_SM_1000_NS6detail15normal_iteratorINS6_10device_ptrIyEEEEE9Policy600ESB_PNS0_8NullTypeESB_SF_m3CmpySE_EEvbT2_T3_T4_PT6_PT7_T5_PSJ_SJ_NS1_7vsmem_tE_param_1];
	cvta.to.global.u64 	%rd1, %rd205;
	mov.u32 	%r80, %ctaid.x;
	mov.u32 	%r81, %nctaid.x;
	cvt.u64.u32 	%rd3, %r80;
	mov.u32 	%r1, %tid.x;
	add.s32 	%r82, %r81, -1;
	setp.ge.u32 	%p29, %r80, %r82;
	@%p29 bra 	$L__BB16_77;
	ld.param.u64 	%rd493, [_ZN3cub18CUB_300001_SM_10006detail10merge_sort26DeviceMergeSortMergeKernelINS2_10policy_hubIN6thrust24THRUST_300001_SM_1000_NS6detail15normal_iteratorINS6_10device_ptrIyEEEEE9Policy600ESB_PNS0_8NullTypeESB_SF_m3CmpySE_EEvbT2_T3_T4_PT6_PT7_T5_PSJ_SJ_NS1_7vsmem_tE_param_8];
	ld.param.u64 	%rd491, [_ZN3cub18CUB_300001_SM_10006detail10merge_sort26DeviceMergeSortMergeKernelINS2_10policy_hubIN6thrust24THRUST_300001_SM_1000_NS6detail15normal_iteratorINS6_10device_ptrIyEEEEE9Policy600ESB_PNS0_8NullTypeESB_SF_m3CmpySE_EEvbT2_T3_T4_PT6_PT7_T5_PSJ_SJ_NS1_7vsmem_tE_param_7];
	ld.param.u64 	%rd481, [_ZN3cub18CUB_300001_SM_10006detail10merge_sort26DeviceMergeSortMergeKernelINS2_10policy_hubIN6thrust24THRUST_300001_SM_1000_NS6detail15normal_iteratorINS6_10device_ptrIyEEEEE9Policy600ESB_PNS0_8NullTypeESB_SF_m3CmpySE_EEvbT2_T3_T4_PT6_PT7_T5_PSJ_SJ_NS1_7vsmem_tE_param_3];
	ld.param.s8 	%rs4, [_ZN3cub18CUB_300001_SM_10006detail10merge_sort26DeviceMergeSortMergeKernelINS2_10policy_hubIN6thrust24THRUST_300001_SM_1000_NS6detail15normal_iteratorINS6_10device_ptrIyEEEEE9Policy600ESB_PNS0_8NullTypeESB_SF_m3CmpySE_EEvbT2_T3_T4_PT6_PT7_T5_PSJ_SJ_NS1_7vsmem_tE_param_0];
	cvta.to.global.u64 	%rd343, %rd491;
	shl.b64 	%rd344, %rd3, 3;
	add.s64 	%rd345, %rd343, %rd344;
	ld.global.u64 	%rd4, [%rd345];
	ld.global.u64 	%rd346, [%rd345+8];
	neg.s64 	%rd347, %rd493;
	and.b64  	%rd348, %rd347, %rd3;
	shl.b64 	%rd5, %rd348, 11;
	shl.b64 	%rd349, %rd493, 10;
	and.b64  	%rd6, %rd349, -2048;
	sub.s64 	%rd350, %rd3, %rd348;
	shl.b64 	%rd351, %rd350, 11;
	sub.s64 	%rd352, %rd4, %rd5;
	sub.s64 	%rd353, %rd346, %rd5;
	sub.s64 	%rd354, %rd481, %rd5;
	max.u64 	%rd355, %rd354, %rd6;
	sub.s64 	%rd356, %rd355, %rd6;
	sub.s64 	%rd357, %rd351, %rd352;
	min.u64 	%rd7, %rd357, %rd356;
	setp.eq.s64 	%p126, %rd350, -1;
	selp.b64 	%rd358, 2047, 2048, %p126;
	add.s64 	%rd359, %rd358, %rd351;
	sub.s64 	%rd360, %rd359, %rd353;
	or.b64  	%rd361, %rd347, %rd3;
	setp.eq.s64 	%p127, %rd361, -1;
	min.u64 	%rd362, %rd6, %rd354;
	selp.b64 	%rd363, %rd362, %rd353, %p127;
	selp.b64 	%rd364, %rd6, %rd360, %p127;
	min.u64 	%rd365, %rd364, %rd356;
	cvt.u32.u64 	%r289, %rd352;
	cvt.u32.u64 	%r290, %rd363;
	sub.s32 	%r2, %r290, %r289;
	cvt.u32.u64 	%r291, %rd365;
	cvt.u32.u64 	%r292, %rd7;
	sub.s32 	%r3, %r291, %r292;
	// begin inline asm
	griddepcontrol.wait;
	// end inline asm
	setp.eq.s16 	%p128, %rs4, 0;
	@%p128 bra 	$L__BB16_26;
	add.s64 	%rd366, %rd5, %rd6;
	add.s64 	%rd367, %rd366, %rd7;
	setp.ge.s32 	%p129, %r1, %r2;
	cvt.u64.u32 	%rd368, %r1;
	add.s64 	%rd369, %rd4, %rd368;
	shl.b64 	%rd370, %rd369, 3;
	add.s64 	%rd8, %rd1, %rd370;
	sub.s32 	%r293, %r1, %r2;
	cvt.s64.s32 	%rd371, %r293;
	add.s64 	%rd372, %rd367, %rd371;
	shl.b64 	%rd373, %rd372, 3;
	add.s64 	%rd9, %rd1, %rd373;
	@%p129 bra 	$L__BB16_4;
	ld.global.u64 	%rd508, [%rd8];
	bra.uni 	$L__BB16_5;
$L__BB16_4:
	ld.global.u64 	%rd508, [%rd9];
$L__BB16_5:
	add.s32 	%r294, %r1, 256;
	setp.lt.s32 	%p130, %r294, %r2;
	@%p130 bra 	$L__BB16_7;
	ld.global.u64 	%rd507, [%rd9+2048];
	bra.uni 	$L__BB16_8;
$L__BB16_7:
	ld.global.u64 	%rd507, [%rd8+2048];
$L__BB16_8:
	add.s32 	%r295, %r1, 512;
	setp.lt.s32 	%p131, %r295, %r2;
	@%p131 bra 	$L__BB16_10;
	ld.global.u64 	%rd506, [%rd9+4096];
	bra.uni 	$L__BB16_11;
$L__BB16_10:
	ld.global.u64 	%rd506, [%rd8+4096];
$L__BB16_11:
	add.s32 	%r296, %r1, 768;
	setp.lt.s32 	%p132, %r296, %r2;
	@%p132 bra 	$L__BB16_13;
	ld.global.u64 	%rd505, [%rd9+6144];
	bra.uni 	$L__BB16_14;
$L__BB16_13:
	ld.global.u64 	%rd505, [%rd8+6144];
$L__BB16_14:
	or.b32  	%r297, %r1, 1024;
	setp.lt.s32 	%p133, %r297, %r2;
	@%p133 bra 	$L__BB16_16;
	ld.global.u64 	%rd504, [%rd9+8192];
	bra.uni 	$L__BB16_17;
$L__BB16_16:
	ld.global.u64 	%rd504, [%rd8+8192];
$L__BB16_17:
	add.s32 	%r298, %r1, 1280;
	setp.lt.s32 	%p134, %r298, %r2;
	@%p134 bra 	$L__BB16_19;
	ld.global.u64 	%rd503, [%rd9+10240];
	bra.uni 	$L__BB16_20;
$L__BB16_19:
	ld.global.u64 	%rd503, [%rd8+10240];
$L__BB16_20:
	add.s32 	%r299, %r1, 1536;
	setp.lt.s32 	%p135, %r299, %r2;
	@%p135 bra 	$L__BB16_22;
	ld.global.u64 	%rd502, [%rd9+12288];
	bra.uni 	$L__BB16_23;
$L__BB16_22:
	ld.global.u64 	%rd502, [%rd8+12288];
$L__BB16_23:
	add.s32 	%r300, %r1, 1792;
	setp.lt.s32 	%p136, %r300, %r2;
	@%p136 bra 	$L__BB16_25;
	ld.global.u64 	%rd501, [%rd9+14336];
	bra.uni 	$L__BB16_27;
$L__BB16_25:
	ld.global.u64 	%rd501, [%rd8+14336];
	bra.uni 	$L__BB16_27;
$L__BB16_26:
	ld.param.u64 	%rd488, [_ZN3cub18CUB_300001_SM_10006detail10merge_sort26DeviceMergeSortMergeKernelINS2_10policy_hubIN6thrust24THRUST_300001_SM_1000_NS6detail15normal_iteratorINS6_10device_ptrIyEEEEE9Policy600ESB_PNS0_8NullTypeESB_SF_m3CmpySE_EEvbT2_T3_T4_PT6_PT7_T5_PSJ_SJ_NS1_7vsmem_tE_param_4];
	add.s64 	%rd374, %rd5, %rd6;
	add.s64 	%rd375, %rd374, %rd7;
	setp.lt.s32 	%p137, %r1, %r2;
	sub.s32 	%r301, %r1, %r2;
	cvt.s64.s32 	%rd376, %r301;
	cvt.u64.u32 	%rd377, %r1;
	selp.b64 	%rd378, %rd4, %rd375, %p137;
	selp.b64 	%rd379, %rd377, %rd376, %p137;
	add.s64 	%rd380, %rd379, %rd378;
	cvta.to.global.u64 	%rd381, %rd488;
	shl.b64 	%rd382, %rd380, 3;
	add.s64 	%rd383, %rd381, %rd382;
	ld.global.u64 	%rd508, [%rd383];
	add.s32 	%r302, %r1, 256;
	setp.lt.s32 	%p138, %r302, %r2;
	sub.s32 	%r303, %r302, %r2;
	cvt.s64.s32 	%rd384, %r303;
	cvt.u64.u32 	%rd385, %r302;
	selp.b64 	%rd386, %rd4, %rd375, %p138;
	selp.b64 	%rd387, %rd385, %rd384, %p138;
	add.s64 	%rd388, %rd387, %rd386;
	shl.b64 	%rd389, %rd388, 3;
	add.s64 	%rd390, %rd381, %rd389;
	ld.global.u64 	%rd507, [%rd390];
	add.s32 	%r304, %r1, 512;
	setp.lt.s32 	%p139, %r304, %r2;
	sub.s32 	%r305, %r304, %r2;
	cvt.s64.s32 	%rd391, %r305;
	cvt.u64.u32 	%rd392, %r304;
	selp.b64 	%rd393, %rd4, %rd375, %p139;
	selp.b64 	%rd394, %rd392, %rd391, %p139;
	add.s64 	%rd395, %rd394, %rd393;
	shl.b64 	%rd396, %rd395, 3;
	add.s64 	%rd397, %rd381, %rd396;
	ld.global.u64 	%rd506, [%rd397];
	add.s32 	%r306, %r1, 768;
	setp.lt.s32 	%p140, %r306, %r2;
	sub.s32 	%r307, %r306, %r2;
	cvt.s64.s32 	%rd398, %r307;
	cvt.u64.u32 	%rd399, %r306;
	selp.b64 	%rd400, %rd4, %rd375, %p140;
	selp.b64 	%rd401, %rd399, %rd398, %p140;
	add.s64 	%rd402, %rd401, %rd400;
	shl.b64 	%rd403, %rd402, 3;
	add.s64 	%rd404, %rd381, %rd403;
	ld.global.u64 	%rd505, [%rd404];
	or.b32  	%r308, %r1, 1024;
	setp.lt.s32 	%p141, %r308, %r2;
	sub.s32 	%r309, %r308, %r2;
	cvt.s64.s32 	%rd405, %r309;
	cvt.u64.u32 	%rd406, %r308;
	selp.b64 	%rd407, %rd4, %rd375, %p141;
	selp.b64 	%rd408, %rd406, %rd405, %p141;
	add.s64 	%rd409, %rd408, %rd407;
	shl.b64 	%rd410, %rd409, 3;
	add.s64 	%rd411, %rd381, %rd410;
	ld.global.u64 	%rd504, [%rd411];
	add.s32 	%r310, %r1, 1280;
	setp.lt.s32 	%p142, %r310, %r2;
	sub.s32 	%r311, %r310, %r2;
	cvt.s64.s32 	%rd412, %r311;
	cvt.u64.u32 	%rd413, %r310;
	selp.b64 	%rd414, %rd4, %rd375, %p142;
	selp.b64 	%rd415, %rd413, %rd412, %p142;
	add.s64 	%rd416, %rd415, %rd414;
	shl.b64 	%rd417, %rd416, 3;
	add.s64 	%rd418, %rd381, %rd417;
	ld.global.u64 	%rd503, [%rd418];
	add.s32 	%r312, %r1, 1536;
	setp.lt.s32 	%p143, %r312, %r2;
	sub.s32 	%r313, %r312, %r2;
	cvt.s64.s32 	%rd419, %r313;
	cvt.u64.u32 	%rd420, %r312;
	selp.b64 	%rd421, %rd4, %rd375, %p143;
	selp.b64 	%rd422, %rd420, %rd419, %p143;
	add.s64 	%rd423, %rd422, %rd421;
	shl.b64 	%rd424, %rd423, 3;
	add.s64 	%rd425, %rd381, %rd424;
	ld.global.u64 	%rd502, [%rd425];
	add.s32 	%r314, %r1, 1792;
	setp.lt.s32 	%p144, %r314, %r2;
	sub.s32 	%r315, %r314, %r2;
	cvt.s64.s32 	%rd426, %r315;
	cvt.u64.u32 	%rd427, %r314;
	selp.b64 	%rd428, %rd4, %rd375, %p144;
	selp.b64 	%rd429, %rd427, %rd426, %p144;
	add.s64 	%rd430, %rd429, %rd428;
	shl.b64 	%rd431, %rd430, 3;
	add.s64 	%rd432, %rd381, %rd431;
	ld.global.u64 	%rd501, [%rd432];
$L__BB16_27:
	shl.b32 	%r316, %r1, 3;
	mov.u32 	%r317, _ZZN3cub18CUB_300001_SM_10006detail10merge_sort26DeviceMergeSortMergeKernelINS2_10policy_hubIN6thrust24THRUST_300001_SM_1000_NS6detail15normal_iteratorINS6_10device_ptrIyEEEEE9Policy600ESB_PNS0_8NullTypeESB_SF_m3CmpySE_EEvbT2_T3_T4_PT6_PT7_T5_PSJ_SJ_NS1_7vsmem_tEE19static_temp_storage;
	add.s32 	%r318, %r317, %r316;
	st.shared.u64 	[%r318], %rd508;
	st.shared.u64 	[%r318+2048], %rd507;
	st.shared.u64 	[%r318+4096], %rd506;
	st.shared.u64 	[%r318+6144], %rd505;
	st.shared.u64 	[%r318+8192], %rd504;
	st.shared.u64 	[%r318+10240], %rd503;
	st.shared.u64 	[%r318+12288], %rd502;
	st.shared.u64 	[%r318+14336], %rd501;
	bar.sync 	0;
	// begin inline asm
	griddepcontrol.launch_dependents;
	// end inline asm
	add.s32 	%r4, %r3, %r2;
	min.s32 	%r5, %r316, %r4;
	shl.b32 	%r319, %r2, 3;
	add.s32 	%r6, %r317, %r319;
	setp.lt.s32 	%p145, %r5, %r3;
	sub.s32 	%r320, %r5, %r3;
	selp.b32 	%r492, 0, %r320, %p145;
	min.s32 	%r490, %r5, %r2;
	setp.ge.s32 	%p146, %r492, %r490;
	@%p146 bra 	$L__BB16_29;
$L__BB16_28:
	sub.s32 	%r321, %r490, %r492;
	shr.u32 	%r322, %r321, 31;
	add.s32 	%r323, %r321, %r322;
	shr.s32 	%r324, %r323, 1;
	add.s32 	%r325, %r324, %r492;
	shl.b32 	%r326, %r325, 3;
	add.s32 	%r328, %r317, %r326;
	ld.shared.u64 	%rd433, [%r328];
	not.b32 	%r329, %r325;
	add.s32 	%r330, %r5, %r329;
	shl.b32 	%r331, %r330, 3;
	add.s32 	%r332, %r6, %r331;
	ld.shared.u64 	%rd434, [%r332];
	and.b64  	%rd435, %rd434, %rd2;
	and.b64  	%rd436, %rd433, %rd2;
	setp.lt.u64 	%p147, %rd435, %rd436;
	add.s32 	%r333, %r325, 1;
	selp.b32 	%r492, %r492, %r333, %p147;
	selp.b32 	%r490, %r325, %r490, %p147;
	setp.lt.s32 	%p148, %r492, %r490;
	@%p148 bra 	$L__BB16_28;
$L__BB16_29:
	sub.s32 	%r334, %r5, %r492;
	add.s32 	%r14, %r334, %r2;
	shl.b32 	%r335, %r334, 3;
	add.s32 	%r15, %r6, %r335;
	ld.shared.u64 	%rd509, [%r15];
	shl.b32 	%r336, %r492, 3;
	add.s32 	%r16, %r317, %r336;
	ld.shared.u64 	%rd512, [%r16];
	setp.ge.s32 	%p150, %r14, %r4;
	mov.pred 	%p188, 0;
	@%p150 bra 	$L__BB16_32;
	setp.ge.s32 	%p152, %r492, %r2;
	mov.pred 	%p188, -1;
	@%p152 bra 	$L__BB16_32;
	and.b64  	%rd437, %rd509, %rd2;
	and.b64  	%rd438, %rd512, %rd2;
	setp.lt.u64 	%p188, %rd437, %rd438;
$L__BB16_32:
	selp.b64 	%rd51, %rd509, %rd512, %p188;
	selp.u32 	%r338, 1, 0, %p188;
	add.s32 	%r17, %r14, %r338;
	not.pred 	%p153, %p188;
	selp.u32 	%r339, 1, 0, %p153;
	add.s32 	%r18, %r492, %r339;
	@%p153 bra 	$L__BB16_34;
	ld.shared.u64 	%rd509, [%r15+8];
	bra.uni 	$L__BB16_35;
$L__BB16_34:
	ld.shared.u64 	%rd512, [%r16+8];
$L__BB16_35:
	setp.ge.s32 	%p155, %r17, %r4;
	mov.pred 	%p189, 0;
	@%p155 bra 	$L__BB16_38;
	setp.ge.s32 	%p157, %r18, %r2;
	mov.pred 	%p189, -1;
	@%p157 bra 	$L__BB16_38;
	and.b64  	%rd439, %rd509, %rd2;
	and.b64  	%rd440, %rd512, %rd2;
	setp.lt.u64 	%p189, %rd439, %rd440;
$L__BB16_38:
	selp.b64 	%rd56, %rd509, %rd512, %p189;
	selp.u32 	%r340, 1, 0, %p189;
	add.s32 	%r19, %r17, %r340;
	not.pred 	%p158, %p189;
	selp.u32 	%r341, 1, 0, %p158;
	add.s32 	%r20, %r18, %r341;
	@%p189 bra 	$L__BB16_40;
	shl.b32 	%r342, %r20, 3;
	add.s32 	%r344, %r317, %r342;
	ld.shared.u64 	%rd512, [%r344];
	bra.uni 	$L__BB16_41;
$L__BB16_40:
	shl.b32 	%r345, %r19, 3;
	add.s32 	%r347, %r317, %r345;
	ld.shared.u64 	%rd509, [%r347];
$L__BB16_41:
	setp.ge.s32 	%p160, %r19, %r4;
	mov.pred 	%p190, 0;
	@%p160 bra 	$L__BB16_44;
	setp.ge.s32 	%p162, %r20, %r2;
	mov.pred 	%p190, -1;
	@%p162 bra 	$L__BB16_44;
	and.b64  	%rd441, %rd509, %rd2;
	and.b64  	%rd442, %rd512, %rd2;
	setp.lt.u64 	%p190, %rd441, %rd442;
$L__BB16_44:
	selp.b64 	%rd61, %rd509, %rd512, %p190;
	selp.u32 	%r348, 1, 0, %p190;
	add.s32 	%r21, %r19, %r348;
	not.pred 	%p163, %p190;
	selp.u32 	%r349, 1, 0, %p163;
	add.s32 	%r22, %r20, %r349;
	@%p190 bra 	$L__BB16_46;
	shl.b32 	%r350, %r22, 3;
	add.s32 	%r352, %r317, %r350;
	ld.shared.u64 	%rd512, [%r352];
	bra.uni 	$L__BB16_47;
$L__BB16_46:
	shl.b32 	%r353, %r21, 3;
	add.s32 	%r355, %r317, %r353;
	ld.shared.u64 	%rd509, [%r355];
$L__BB16_47:
	setp.ge.s32 	%p165, %r21, %r4;
	mov.pred 	%p191, 0;
	@%p165 bra 	$L__BB16_50;
	setp.ge.s32 	%p167, %r22, %r2;
	mov.pred 	%p191, -1;
	@%p167 bra 	$L__BB16_50;
	and.b64  	%rd443, %rd509, %rd2;
	and.b64  	%rd444, %rd512, %rd2;
	setp.lt.u64 	%p191, %rd443, %rd444;
$L__BB16_50:
	selp.b64 	%rd66, %rd509, %rd512, %p191;
	selp.u32 	%r356, 1, 0, %p191;
	add.s32 	%r23, %r21, %r356;
	not.pred 	%p168, %p191;
	selp.u32 	%r357, 1, 0, %p168;
	add.s32 	%r24, %r22, %r357;
	@%p191 bra 	$L__BB16_52;
	shl.b32 	%r358, %r24, 3;
	add.s32 	%r360, %r317, %r358;
	ld.shared.u64 	%rd512, [%r360];
	bra.uni 	$L__BB16_53;
$L__BB16_52:
	shl.b32 	%r361, %r23, 3;
	add.s32 	%r363, %r317, %r361;
	ld.shared.u64 	%rd509, [%r363];
$L__BB16_53:
	setp.ge.s32 	%p170, %r23, %r4;
	mov.pred 	%p192, 0;
	@%p170 bra 	$L__BB16_56;
	setp.ge.s32 	%p172, %r24, %r2;
	mov.pred 	%p192, -1;
	@%p172 bra 	$L__BB16_56;
	and.b64  	%rd445, %rd509, %rd2;
	and.b64  	%rd446, %rd512, %rd2;
	setp.lt.u64 	%p192, %rd445, %rd446;
$L__BB16_56:
	selp.b64 	%rd71, %rd509, %rd512, %p192;
	selp.u32 	%r364, 1, 0, %p192;
	add.s32 	%r25, %r23, %r364;
	not.pred 	%p173, %p192;
	selp.u32 	%r365, 1, 0, %p173;
	add.s32 	%r26, %r24, %r365;
	@%p192 bra 	$L__BB16_58;
	shl.b32 	%r366, %r26, 3;
	add.s32 	%r368, %r317, %r366;
	ld.shared.u64 	%rd512, [%r368];
	bra.uni 	$L__BB16_59;
$L__BB16_58:
	shl.b32 	%r369, %r25, 3;
	add.s32 	%r371, %r317, %r369;
	ld.shared.u64 	%rd509, [%r371];
$L__BB16_59:
	setp.ge.s32 	%p175, %r25, %r4;
	mov.pred 	%p193, 0;
	@%p175 bra 	$L__BB16_62;
	setp.ge.s32 	%p177, %r26, %r2;
	mov.pred 	%p193, -1;
	@%p177 bra 	$L__BB16_62;
	and.b64  	%rd447, %rd509, %rd2;
	and.b64  	%rd448, %rd512, %rd2;
	setp.lt.u64 	%p193, %rd447, %rd448;
$L__BB16_62:
	selp.b64 	%rd76, %rd509, %rd512, %p193;
	selp.u32 	%r372, 1, 0, %p193;
	add.s32 	%r27, %r25, %r372;
	not.pred 	%p178, %p193;
	selp.u32 	%r373, 1, 0, %p178;
	add.s32 	%r28, %r26, %r373;
	@%p193 bra 	$L__BB16_64;
	shl.b32 	%r374, %r28, 3;
	add.s32 	%r376, %r317, %r374;
	ld.shared.u64 	%rd512, [%r376];
	bra.uni 	$L__BB16_65;
$L__BB16_64:
	shl.b32 	%r377, %r27, 3;
	add.s32 	%r379, %r317, %r377;
	ld.shared.u64 	%rd509, [%r379];
$L__BB16_65:
	setp.ge.s32 	%p180, %r27, %r4;
	mov.pred 	%p194, 0;
	@%p180 bra 	$L__BB16_68;
	setp.ge.s32 	%p182, %r28, %r2;
	mov.pred 	%p194, -1;
	@%p182 bra 	$L__BB16_68;
	and.b64  	%rd449, %rd509, %rd2;
	and.b64  	%rd450, %rd512, %rd2;
	setp.lt.u64 	%p194, %rd449, %rd450;
$L__BB16_68:
	selp.b64 	%rd81, %rd509, %rd512, %p194;
	selp.u32 	%r380, 1, 0, %p194;
	add.s32 	%r29, %r27, %r380;
	not.pred 	%p183, %p194;
	selp.u32 	%r381, 1, 0, %p183;
	add.s32 	%r30, %r28, %r381;
	@%p194 bra 	$L__BB16_70;
	shl.b32 	%r382, %r30, 3;
	add.s32 	%r384, %r317, %r382;
	ld.shared.u64 	%rd512, [%r384];
	bra.uni 	$L__BB16_71;
$L__BB16_70:
	shl.b32 	%r385, %r29, 3;
	add.s32 	%r387, %r317, %r385;
	ld.shared.u64 	%rd509, [%r387];
$L__BB16_71:
	setp.ge.s32 	%p184, %r29, %r4;
	mov.u64 	%rd523, %rd512;
	@%p184 bra 	$L__BB16_74;
	setp.ge.s32 	%p185, %r30, %r2;
	mov.u64 	%rd523, %rd509;
	@%p185 bra 	$L__BB16_74;
	and.b64  	%rd451, %rd509, %rd2;
	and.b64  	%rd452, %rd512, %rd2;
	setp.lt.u64 	%p186, %rd451, %rd452;
	selp.b64 	%rd523, %rd509, %rd512, %p186;
$L__BB16_74:
	ld.param.s8 	%rs5, [_ZN3cub18CUB_300001_SM_10006detail10merge_sort26DeviceMergeSortMergeKernelINS2_10policy_hubIN6thrust24THRUST_300001_SM_1000_NS6detail15normal_iteratorINS6_10device_ptrIyEEEEE9Policy600ESB_PNS0_8NullTypeESB_SF_m3CmpySE_EEvbT2_T3_T4_PT6_PT7_T5_PSJ_SJ_NS1_7vsmem_tE_param_0];
	mov.u32 	%r388, %ctaid.x;
	mul.wide.u32 	%rd88, %r388, 2048;
	setp.eq.s16 	%p187, %rs5, 0;
	bar.sync 	0;
	@%p187 bra 	$L__BB16_76;
	ld.param.u64 	%rd489, [_ZN3cub18CUB_300001_SM_10006detail10merge_sort26DeviceMergeSortMergeKernelINS2_10policy_hubIN6thrust24THRUST_300001_SM_1000_NS6detail15normal_iteratorINS6_10device_ptrIyEEEEE9Policy600ESB_PNS0_8NullTypeESB_SF_m3CmpySE_EEvbT2_T3_T4_PT6_PT7_T5_PSJ_SJ_NS1_7vsmem_tE_param_4];
	// begin inline asm
	mov.u32 %r389, %laneid;
	// end inline asm
	and.b32  	%r390, %r316, 7936;
	shl.b32 	%r391, %r389, 3;
	add.s32 	%r392, %r391, %r390;
	shr.s32 	%r393, %r392, 5;
	add.s32 	%r394, %r393, %r392;
	shl.b32 	%r395, %r394, 3;
	add.s32 	%r397, %r317, %r395;
	st.shared.u64 	[%r397], %rd51;
	st.shared.u64 	[%r397+8], %rd56;
	st.shared.u64 	[%r397+16], %rd61;
	st.shared.u64 	[%r397+24], %rd66;
	st.shared.u64 	[%r397+32], %rd71;
	st.shared.u64 	[%r397+40], %rd76;
	st.shared.u64 	[%r397+48], %rd81;
	st.shared.u64 	[%r397+56], %rd523;
	bar.warp.sync 	-1;
	mad.lo.s32 	%r398, %r389, -7, %r392;
	shr.s32 	%r399, %r398, 5;
	add.s32 	%r400, %r399, %r398;
	shl.b32 	%r401, %r400, 3;
	add.s32 	%r402, %r317, %r401;
	ld.shared.u64 	%rd453, [%r402];
	add.s32 	%r403, %r398, 32;
	shr.s32 	%r404, %r403, 5;
	add.s32 	%r405, %r404, %r398;
	shl.b32 	%r406, %r405, 3;
	add.s32 	%r407, %r317, %r406;
	ld.shared.u64 	%rd454, [%r407+256];
	add.s32 	%r408, %r398, 64;
	shr.s32 	%r409, %r408, 5;
	add.s32 	%r410, %r409, %r398;
	shl.b32 	%r411, %r410, 3;
	add.s32 	%r412, %r317, %r411;
	ld.shared.u64 	%rd455, [%r412+512];
	add.s32 	%r413, %r398, 96;
	shr.s32 	%r414, %r413, 5;
	add.s32 	%r415, %r414, %r398;
	shl.b32 	%r416, %r415, 3;
	add.s32 	%r417, %r317, %r416;
	ld.shared.u64 	%rd456, [%r417+768];
	add.s32 	%r418, %r398, 128;
	shr.s32 	%r419, %r418, 5;
	add.s32 	%r420, %r419, %r398;
	shl.b32 	%r421, %r420, 3;
	add.s32 	%r422, %r317, %r421;
	ld.shared.u64 	%rd457, [%r422+1024];
	add.s32 	%r423, %r398, 160;
	shr.s32 	%r424, %r423, 5;
	add.s32 	%r425, %r424, %r398;
	shl.b32 	%r426, %r425, 3;
	add.s32 	%r427, %r317, %r426;
	ld.shared.u64 	%rd458, [%r427+1280];
	add.s32 	%r428, %r398, 192;
	shr.s32 	%r429, %r428, 5;
	add.s32 	%r430, %r429, %r398;
	shl.b32 	%r431, %r430, 3;
	add.s32 	%r432, %r317, %r431;
	ld.shared.u64 	%rd459, [%r432+1536];
	add.s32 	%r433, %r398, 224;
	shr.s32 	%r434, %r433, 5;
	add.s32 	%r435, %r434, %r398;
	shl.b32 	%r436, %r435, 3;
	add.s32 	%r437, %r317, %r436;
	ld.shared.u64 	%rd460, [%r437+1792];
	and.b32  	%r438, %r1, 31;
	or.b32  	%r439, %r390, %r438;
	cvt.u64.u32 	%rd461, %r439;
	add.s64 	%rd462, %rd88, %rd461;
	cvta.to.global.u64 	%rd463, %rd489;
	shl.b64 	%rd464, %rd462, 3;
	add.s64 	%rd465, %rd463, %rd464;
	st.global.u64 	[%rd465], %rd453;
	st.global.u64 	[%rd465+256], %rd454;
	st.global.u64 	[%rd465+512], %rd455;
	st.global.u64 	[%rd465+768], %rd456;
	st.global.u64 	[%rd465+1024], %rd457;
	st.global.u64 	[%rd465+1280], %rd458;
	st.global.u64 	[%rd465+1536], %rd459;
	st.global.u64 	[%rd465+1792], %rd460;
	bra.uni 	$L__BB16_210;
$L__BB16_76:
	// begin inline asm
	mov.u32 %r440, %laneid;
	// end inline asm
	and.b32  	%r441, %r316, 7936;
	shl.b32 	%r442, %r440, 3;
	add.s32 	%r443, %r442, %r441;
	shr.s32 	%r444, %r443, 5;
	add.s32 	%r445, %r444, %r443;
	shl.b32 	%r446, %r445, 3;
	add.s32 	%r448, %r317, %r446;
	st.shared.u64 	[%r448], %rd51;
	st.shared.u64 	[%r448+8], %rd56;
	st.shared.u64 	[%r448+16], %rd61;
	st.shared.u64 	[%r448+24], %rd66;
	st.shared.u64 	[%r448+32], %rd71;
	st.shared.u64 	[%r448+40], %rd76;
	st.shared.u64 	[%r448+48], %rd81;
	st.shared.u64 	[%r448+56], %rd523;
	bar.warp.sync 	-1;
	mad.lo.s32 	%r449, %r440, -7, %r443;
	shr.s32 	%r450, %r449, 5;
	add.s32 	%r451, %r450, %r449;
	shl.b32 	%r452, %r451, 3;
	add.s32 	%r453, %r317, %r452;
	ld.shared.u64 	%rd466, [%r453];
	add.s32 	%r454, %r449, 32;
	shr.s32 	%r455, %r454, 5;
	add.s32 	%r456, %r455, %r449;
	shl.b32 	%r457, %r456, 3;
	add.s32 	%r458, %r317, %r457;
	ld.shared.u64 	%rd467, [%r458+256];
	add.s32 	%r459, %r449, 64;
	shr.s32 	%r460, %r459, 5;
	add.s32 	%r461, %r460, %r449;
	shl.b32 	%r462, %r461, 3;
	add.s32 	%r463, %r317, %r462;
	ld.shared.u64 	%rd468, [%r463+512];
	add.s32 	%r464, %r449, 96;
	shr.s32 	%r465, %r464, 5;
	add.s32 	%r466, %r465, %r449;
	shl.b32 	%r467, %r466, 3;
	add.s32 	%r468, %r317, %r467;
	ld.shared.u64 	%rd469, [%r468+768];
	add.s32 	%r469, %r449, 128;
	shr.s32 	%r470, %r469, 5;
	add.s32 	%r471, %r470, %r449;
	shl.b32 	%r472, %r471, 3;
	add.s32 	%r473, %r317, %r472;
	ld.shared.u64 	%rd470, [%r473+1024];
	add.s32 	%r474, %r449, 160;
	shr.s32 	%r475, %r474, 5;
	add.s32 	%r476, %r475, %r449;
	shl.b32 	%r477, %r476, 3;
	add.s32 	%r478, %r317, %r477;
	ld.shared.u64 	%rd471, [%r478+1280];
	add.s32 	%r479, %r449, 192;
	shr.s32 	%r480, %r479, 5;
	add.s32 	%r481, %r480, %r449;
	shl.b32 	%r482, %r481, 3;
	add.s32 	%r483, %r317, %r482;
	ld.shared.u64 	%rd472, [%r483+1536];
	add.s32 	%r484, %r449, 224;
	shr.s32 	%r485, %r484, 5;
	add.s32 	%r486, %r485, %r449;
	shl.b32 	%r487, %r486, 3;
	add.s32 	%r488, %r317, %r487;
	ld.shared.u64 	%rd473, [%r488+1792];
	and.b32  	%r489, %r1, 31;
	cvt.u64.u32 	%rd474, %r441;
	cvt.u64.u32 	%rd475, %r489;
	add.s64 	%rd476, %rd88, %rd475;
	add.s64 	%rd477, %rd476, %rd474;
	shl.b64 	%rd478, %rd477, 3;
	add.s64 	%rd479, %rd1, %rd478;
	st.global.u64 	[%rd479], %rd466;
	st.global.u64 	[%rd479+256], %rd467;
	st.global.u64 	[%rd479+512], %rd468;
	st.global.u64 	[%rd479+768], %rd469;
	st.global.u64 	[%rd479+1024], %rd470;
	st.global.u64 	[%rd479+1280], %rd471;
	st.global.u64 	[%rd479+1536], %rd472;
	st.global.u64 	[%rd479+1792], %rd473;
	bra.uni 	$L__BB16_210;
$L__BB16_77:
	ld.param.u64 	%rd492, [_ZN3cub18CUB_300001_SM_10006detail10merge_sort26DeviceMergeSortMergeKernelINS2_10policy_hubIN6thrust24THRUST_300001_SM_1000_NS6detail15normal_iteratorINS6_10device_ptrIyEEEEE9Policy600ESB_PNS0_8NullTypeESB_SF_m3CmpySE_EEvbT2_T3_T4_PT6_PT7_T5_PSJ_SJ_NS1_7vsmem_tE_param_8];
	ld.param.u64 	%rd490, [_ZN3cub18CUB_300001_SM_10006detail10merge_sort26DeviceMergeSortMergeKernelINS2_10policy_hubIN6thrust24THRUST_300001_SM_1000_NS6detail15normal_iteratorINS6_10device_ptrIyEEEEE9Policy600ESB_PNS0_8NullTypeESB_SF_m3CmpySE_EEvbT2_T3_T4_PT6_PT7_T5_PSJ_SJ_NS1_7vsmem_tE_param_7];
	ld.param.u64 	%rd480, [_ZN3cub18CUB_300001_SM_10006detail10merge_sort26DeviceMergeSortMergeKernelINS2_10policy_hubIN6thrust24THRUST_300001_SM_1000_NS6detail15normal_iteratorINS6_10device_ptrIyEEEEE9Policy600ESB_PNS0_8NullTypeESB_SF_m3CmpySE_EEvbT2_T3_T4_PT6_PT7_T5_PSJ_SJ_NS1_7vsmem_tE_param_3];
	ld.param.s8 	%rs2, [_ZN3cub18CUB_300001_SM_10006detail10merge_sort26DeviceMergeSortMergeKernelINS2_10policy_hubIN6thrust24THRUST_300001_SM_1000_NS6detail15normal_iteratorINS6_10device_ptrIyEEEEE9Policy600ESB_PNS0_8NullTypeESB_SF_m3CmpySE_EEvbT2_T3_T4_PT6_PT7_T5_PSJ_SJ_NS1_7vsmem_tE_param_0];
	cvta.to.global.u64 	%rd206, %rd490;
	shl.b64 	%rd207, %rd3, 3;
	add.s64 	%rd208, %rd206, %rd207;
	ld.global.u64 	%rd89, [%rd208];
	ld.global.u64 	%rd209, [%rd208+8];
	neg.s64 	%rd210, %rd492;
	and.b64  	%rd211, %rd210, %rd3;
	shl.b64 	%rd90, %rd211, 11;
	shl.b64 	%rd212, %rd492, 10;
	and.b64  	%rd91, %rd212, -2048;
	sub.s64 	%rd213, %rd3, %rd211;
	shl.b64 	%rd214, %rd213, 11;
	sub.s64 	%rd215, %rd89, %rd90;
	sub.s64 	%rd216, %rd209, %rd90;
	sub.s64 	%rd217, %rd480, %rd90;
	max.u64 	%rd218, %rd217, %rd91;
	sub.s64 	%rd219, %rd218, %rd91;
	sub.s64 	%rd220, %rd214, %rd215;
	min.u64 	%rd92, %rd220, %rd219;
	setp.eq.s64 	%p30, %rd213, -1;
	selp.b64 	%rd221, 2047, 2048, %p30;
	add.s64 	%rd222, %rd221, %rd214;
	sub.s64 	%rd223, %rd222, %rd216;
	or.b64  	%rd224, %rd210, %rd3;
	setp.eq.s64 	%p31, %rd224, -1;
	min.u64 	%rd225, %rd91, %rd217;
	selp.b64 	%rd226, %rd225, %rd216, %p31;
	selp.b64 	%rd227, %rd91, %rd223, %p31;
	min.u64 	%rd228, %rd227, %rd219;
	cvt.u32.u64 	%r83, %rd215;
	cvt.u32.u64 	%r84, %rd226;
	sub.s32 	%r32, %r84, %r83;
	cvt.u32.u64 	%r85, %rd228;
	cvt.u32.u64 	%r86, %rd92;
	sub.s32 	%r33, %r85, %r86;
	// begin inline asm
	griddepcontrol.wait;
	// end inline asm
	setp.eq.s16 	%p32, %rs2, 0;
	@%p32 bra 	$L__BB16_110;
	add.s64 	%rd230, %rd90, %rd91;
	add.s64 	%rd231, %rd230, %rd92;
	add.s32 	%r34, %r33, %r32;
	setp.ge.s32 	%p33, %r1, %r34;
	cvt.u64.u32 	%rd232, %r1;
	add.s64 	%rd233, %rd89, %rd232;
	shl.b64 	%rd234, %rd233, 3;
	add.s64 	%rd93, %rd1, %rd234;
	sub.s32 	%r87, %r1, %r32;
	cvt.s64.s32 	%rd235, %r87;
	add.s64 	%rd236, %rd231, %rd235;
	shl.b64 	%rd237, %rd236, 3;
	add.s64 	%rd94, %rd1, %rd237;
	@%p33 bra 	$L__BB16_82;
	setp.ge.s32 	%p34, %r1, %r32;
	@%p34 bra 	$L__BB16_81;
	ld.global.u64 	%rd545, [%rd93];
	bra.uni 	$L__BB16_82;
$L__BB16_81:
	ld.global.u64 	%rd545, [%rd94];
$L__BB16_82:
	add.s32 	%r35, %r1, 256;
	setp.ge.s32 	%p35, %r35, %r34;
	@%p35 bra 	$L__BB16_86;
	setp.lt.s32 	%p36, %r35, %r32;
	@%p36 bra 	$L__BB16_85;
	ld.global.u64 	%rd544, [%rd94+2048];
	bra.uni 	$L__BB16_86;
$L__BB16_85:
	ld.global.u64 	%rd544, [%rd93+2048];
$L__BB16_86:
	add.s32 	%r36, %r1, 512;
	setp.ge.s32 	%p37, %r36, %r34;
	@%p37 bra 	$L__BB16_90;
	setp.lt.s32 	%p38, %r36, %r32;
	@%p38 bra 	$L__BB16_89;
	ld.global.u64 	%rd543, [%rd94+4096];
	bra.uni 	$L__BB16_90;
$L__BB16_89:
	ld.global.u64 	%rd543, [%rd93+4096];
$L__BB16_90:
	add.s32 	%r37, %r1, 768;
	setp.ge.s32 	%p39, %r37, %r34;
	@%p39 bra 	$L__BB16_94;
	setp.lt.s32 	%p40, %r37, %r32;
	@%p40 bra 	$L__BB16_93;
	ld.global.u64 	%rd542, [%rd94+6144];
	bra.uni 	$L__BB16_94;
$L__BB16_93:
	ld.global.u64 	%rd542, [%rd93+6144];
$L__BB16_94:
	or.b32  	%r38, %r1, 1024;
	setp.ge.s32 	%p41, %r38, %r34;
	@%p41 bra 	$L__BB16_98;
	setp.lt.s32 	%p42, %r38, %r32;
	@%p42 bra 	$L__BB16_97;
	ld.global.u64 	%rd541, [%rd94+8192];
	bra.uni 	$L__BB16_98;
$L__BB16_97:
	ld.global.u64 	%rd541, [%rd93+8192];
$L__BB16_98:
	add.s32 	%r39, %r1, 1280;
	setp.ge.s32 	%p43, %r39, %r34;
	@%p43 bra 	$L__BB16_102;
	setp.lt.s32 	%p44, %r39, %r32;
	@%p44 bra 	$L__BB16_101;
	ld.global.u64 	%rd540, [%rd94+10240];
	bra.uni 	$L__BB16_102;
$L__BB16_101:
	ld.global.u64 	%rd540, [%rd93+10240];
$L__BB16_102:
	add.s32 	%r40, %r1, 1536;
	setp.ge.s32 	%p45, %r40, %r34;
	@%p45 bra 	$L__BB16_106;
	setp.lt.s32 	%p46, %r40, %r32;
	@%p46 bra 	$L__BB16_105;
	ld.global.u64 	%rd539, [%rd94+12288];
	bra.uni 	$L__BB16_106;
$L__BB16_105:
	ld.global.u64 	%rd539, [%rd93+12288];
$L__BB16_106:
	add.s32 	%r41, %r1, 1792;
	setp.ge.s32 	%p47, %r41, %r34;
	@%p47 bra 	$L__BB16_126;
	setp.lt.s32 	%p48, %r41, %r32;
	@%p48 bra 	$L__BB16_109;
	ld.global.u64 	%rd538, [%rd94+14336];
	bra.uni 	$L__BB16_126;
$L__BB16_109:
	ld.global.u64 	%rd538, [%rd93+14336];
	bra.uni 	$L__BB16_126;
$L__BB16_110:
	ld.param.u64 	%rd482, [_ZN3cub18CUB_300001_SM_10006detail10merge_sort26DeviceMergeSortMergeKernelINS2_10policy_hubIN6thrust24THRUST_300001_SM_1000_NS6detail15normal_iteratorINS6_10device_ptrIyEEEEE9Policy600ESB_PNS0_8NullTypeESB_SF_m3CmpySE_EEvbT2_T3_T4_PT6_PT7_T5_PSJ_SJ_NS1_7vsmem_tE_param_4];
	cvta.to.global.u64 	%rd118, %rd482;
	add.s64 	%rd246, %rd90, %rd91;
	add.s64 	%rd119, %rd246, %rd92;
	add.s32 	%r42, %r33, %r32;
	setp.ge.s32 	%p49, %r1, %r42;
	@%p49 bra 	$L__BB16_112;
	setp.lt.s32 	%p50, %r1, %r32;
	sub.s32 	%r88, %r1, %r32;
	cvt.s64.s32 	%rd247, %r88;
	cvt.u64.u32 	%rd248, %r1;
	selp.b64 	%rd249, %rd89, %rd119, %p50;
	selp.b64 	%rd250, %rd248, %rd247, %p50;
	add.s64 	%rd251, %rd250, %rd249;
	shl.b64 	%rd252, %rd251, 3;
	add.s64 	%rd253, %rd118, %rd252;
	ld.global.u64 	%rd545, [%rd253];
$L__BB16_112:
	add.s32 	%r43, %r1, 256;
	setp.ge.s32 	%p51, %r43, %r42;
	@%p51 bra 	$L__BB16_114;
	setp.lt.s32 	%p52, %r43, %r32;
	sub.s32 	%r89, %r43, %r32;
	cvt.s64.s32 	%rd255, %r89;
	cvt.u64.u32 	%rd256, %r43;
	selp.b64 	%rd257, %rd89, %rd119, %p52;
	selp.b64 	%rd258, %rd256, %rd255, %p52;
	add.s64 	%rd259, %rd258, %rd257;
	shl.b64 	%rd260, %rd259, 3;
	add.s64 	%rd261, %rd118, %rd260;
	ld.global.u64 	%rd544, [%rd261];
$L__BB16_114:
	add.s32 	%r44, %r1, 512;
	setp.ge.s32 	%p53, %r44, %r42;
	@%p53 bra 	$L__BB16_116;
	setp.lt.s32 	%p54, %r44, %r32;
	sub.s32 	%r90, %r44, %r32;
	cvt.s64.s32 	%rd263, %r90;
	cvt.u64.u32 	%rd264, %r44;
	selp.b64 	%rd265, %rd89, %rd119, %p54;
	selp.b64 	%rd266, %rd264, %rd263, %p54;
	add.s64 	%rd267, %rd266, %rd265;
	shl.b64 	%rd268, %rd267, 3;
	add.s64 	%rd269, %rd118, %rd268;
	ld.global.u64 	%rd543, [%rd269];
$L__BB16_116:
	add.s32 	%r45, %r1, 768;
	setp.ge.s32 	%p55, %r45, %r42;
	@%p55 bra 	$L__BB16_118;
	setp.lt.s32 	%p56, %r45, %r32;
	sub.s32 	%r91, %r45, %r32;
	cvt.s64.s32 	%rd271, %r91;
	cvt.u64.u32 	%rd272, %r45;
	selp.b64 	%rd273, %rd89, %rd119, %p56;
	selp.b64 	%rd274, %rd272, %rd271, %p56;
	add.s64 	%rd275, %rd274, %rd273;
	shl.b64 	%rd276, %rd275, 3;
	add.s64 	%rd277, %rd118, %rd276;
	ld.global.u64 	%rd542, [%rd277];
$L__BB16_118:
	or.b32  	%r92, %r1, 1024;
	setp.ge.s32 	%p57, %r92, %r42;
	@%p57 bra 	$L__BB16_120;
	ld.param.u64 	%rd483, [_ZN3cub18CUB_300001_SM_10006detail10merge_sort26DeviceMergeSortMergeKernelINS2_10policy_hubIN6thrust24THRUST_300001_SM_1000_NS6detail15normal_iteratorINS6_10device_ptrIyEEEEE9Policy600ESB_PNS0_8NullTypeESB_SF_m3CmpySE_EEvbT2_T3_T4_PT6_PT7_T5_PSJ_SJ_NS1_7vsmem_tE_param_4];
	setp.lt.s32 	%p58, %r92, %r32;
	sub.s32 	%r94, %r92, %r32;
	cvt.s64.s32 	%rd279, %r94;
	cvt.u64.u32 	%rd280, %r92;
	selp.b64 	%rd281, %rd89, %rd119, %p58;
	selp.b64 	%rd282, %rd280, %rd279, %p58;
	add.s64 	%rd283, %rd282, %rd281;
	cvta.to.global.u64 	%rd284, %rd483;
	shl.b64 	%rd285, %rd283, 3;
	add.s64 	%rd286, %rd284, %rd285;
	ld.global.u64 	%rd541, [%rd286];
$L__BB16_120:
	add.s32 	%r95, %r1, 1280;
	setp.ge.s32 	%p59, %r95, %r42;
	@%p59 bra 	$L__BB16_122;
	ld.param.u64 	%rd484, [_ZN3cub18CUB_300001_SM_10006detail10merge_sort26DeviceMergeSortMergeKernelINS2_10policy_hubIN6thrust24THRUST_300001_SM_1000_NS6detail15normal_iteratorINS6_10device_ptrIyEEEEE9Policy600ESB_PNS0_8NullTypeESB_SF_m3CmpySE_EEvbT2_T3_T4_PT6_PT7_T5_PSJ_SJ_NS1_7vsmem_tE_param_4];
	add.s32 	%r96, %r1, 1280;
	setp.lt.s32 	%p60, %r96, %r32;
	sub.s32 	%r97, %r96, %r32;
	cvt.s64.s32 	%rd288, %r97;
	cvt.u64.u32 	%rd289, %r96;
	selp.b64 	%rd290, %rd89, %rd119, %p60;
	selp.b64 	%rd291, %rd289, %rd288, %p60;
	add.s64 	%rd292, %rd291, %rd290;
	cvta.to.global.u64 	%rd293, %rd484;
	shl.b64 	%rd294, %rd292, 3;
	add.s64 	%rd295, %rd293, %rd294;
	ld.global.u64 	%rd540, [%rd295];
$L__BB16_122:
	add.s32 	%r98, %r1, 1536;
	setp.ge.s32 	%p61, %r98, %r42;
	@%p61 bra 	$L__BB16_124;
	ld.param.u64 	%rd485, [_ZN3cub18CUB_300001_SM_10006detail10merge_sort26DeviceMergeSortMergeKernelINS2_10policy_hubIN6thrust24THRUST_300001_SM_1000_NS6detail15normal_iteratorINS6_10device_ptrIyEEEEE9Policy600ESB_PNS0_8NullTypeESB_SF_m3CmpySE_EEvbT2_T3_T4_PT6_PT7_T5_PSJ_SJ_NS1_7vsmem_tE_param_4];
	add.s32 	%r99, %r1, 1536;
	setp.lt.s32 	%p62, %r99, %r32;
	sub.s32 	%r100, %r99, %r32;
	cvt.s64.s32 	%rd297, %r100;
	cvt.u64.u32 	%rd298, %r99;
	selp.b64 	%rd299, %rd89, %rd119, %p62;
	selp.b64 	%rd300, %rd298, %rd297, %p62;
	add.s64 	%rd301, %rd300, %rd299;
	cvta.to.global.u64 	%rd302, %rd485;
	shl.b64 	%rd303, %rd301, 3;
	add.s64 	%rd304, %rd302, %rd303;
	ld.global.u64 	%rd539, [%rd304];
$L__BB16_124:
	add.s32 	%r101, %r1, 1792;
	setp.ge.s32 	%p63, %r101, %r42;
	@%p63 bra 	$L__BB16_126;
	ld.param.u64 	%rd486, [_ZN3cub18CUB_300001_SM_10006detail10merge_sort26DeviceMergeSortMergeKernelINS2_10policy_hubIN6thrust24THRUST_300001_SM_1000_NS6detail15normal_iteratorINS6_10device_ptrIyEEEEE9Policy600ESB_PNS0_8NullTypeESB_SF_m3CmpySE_EEvbT2_T3_T4_PT6_PT7_T5_PSJ_SJ_NS1_7vsmem_tE_param_4];
	add.s32 	%r102, %r1, 1792;
	setp.lt.s32 	%p64, %r102, %r32;
	sub.s32 	%r103, %r102, %r32;
	cvt.s64.s32 	%rd306, %r103;
	cvt.u64.u32 	%rd307, %r102;
	selp.b64 	%rd308, %rd89, %rd119, %p64;
	selp.b64 	%rd309, %rd307, %rd306, %p64;
	add.s64 	%rd310, %rd309, %rd308;
	cvta.to.global.u64 	%rd311, %rd486;
	shl.b64 	%rd312, %rd310, 3;
	add.s64 	%rd313, %rd311, %rd312;
	ld.global.u64 	%rd538, [%rd313];
$L__BB16_126:
	shl.b32 	%r104, %r1, 3;
	mov.u32 	%r105, _ZZN3cub18CUB_300001_SM_10006detail10merge_sort26DeviceMergeSortMergeKernelINS2_10policy_hubIN6thrust24THRUST_300001_SM_1000_NS6detail15normal_iteratorINS6_10device_ptrIyEEEEE9Policy600ESB_PNS0_8NullTypeESB_SF_m3CmpySE_EEvbT2_T3_T4_PT6_PT7_T5_PSJ_SJ_NS1_7vsmem_tEE19static_temp_storage;
	add.s32 	%r106, %r105, %r104;
	st.shared.u64 	[%r106], %rd545;
	st.shared.u64 	[%r106+2048], %rd544;
	st.shared.u64 	[%r106+4096], %rd543;
	st.shared.u64 	[%r106+6144], %rd542;
	st.shared.u64 	[%r106+8192], %rd541;
	st.shared.u64 	[%r106+10240], %rd540;
	st.shared.u64 	[%r106+12288], %rd539;
	st.shared.u64 	[%r106+14336], %rd538;
	bar.sync 	0;
	// begin inline asm
	griddepcontrol.launch_dependents;
	// end inline asm
	add.s32 	%r46, %r33, %r32;
	min.s32 	%r47, %r104, %r46;
	shl.b32 	%r107, %r32, 3;
	add.s32 	%r48, %r105, %r107;
	setp.lt.s32 	%p65, %r47, %r33;
	sub.s32 	%r108, %r47, %r33;
	selp.b32 	%r495, 0, %r108, %p65;
	min.s32 	%r493, %r47, %r32;
	setp.ge.s32 	%p66, %r495, %r493;
	@%p66 bra 	$L__BB16_128;
$L__BB16_127:
	sub.s32 	%r109, %r493, %r495;
	shr.u32 	%r110, %r109, 31;
	add.s32 	%r111, %r109, %r110;
	shr.s32 	%r112, %r111, 1;
	add.s32 	%r113, %r112, %r495;
	shl.b32 	%r114, %r113, 3;
	add.s32 	%r116, %r105, %r114;
	ld.shared.u64 	%rd314, [%r116];
	not.b32 	%r117, %r113;
	add.s32 	%r118, %r47, %r117;
	shl.b32 	%r119, %r118, 3;
	add.s32 	%r120, %r48, %r119;
	ld.shared.u64 	%rd315, [%r120];
	and.b64  	%rd316, %rd315, %rd2;
	and.b64  	%rd317, %rd314, %rd2;
	setp.lt.u64 	%p67, %rd316, %rd317;
	add.s32 	%r121, %r113, 1;
	selp.b32 	%r495, %r495, %r121, %p67;
	selp.b32 	%r493, %r113, %r493, %p67;
	setp.lt.s32 	%p68, %r495, %r493;
	@%p68 bra 	$L__BB16_127;
$L__BB16_128:
	sub.s32 	%r122, %r47, %r495;
	add.s32 	%r56, %r122, %r32;
	shl.b32 	%r123, %r122, 3;
	add.s32 	%r57, %r48, %r123;
	ld.shared.u64 	%rd546, [%r57];
	shl.b32 	%r124, %r495, 3;
	add.s32 	%r58, %r105, %r124;
	ld.shared.u64 	%rd549, [%r58];
	setp.ge.s32 	%p70, %r56, %r46;
	mov.pred 	%p195, 0;
	@%p70 bra 	$L__BB16_131;
	setp.ge.s32 	%p72, %r495, %r32;
	mov.pred 	%p195, -1;
	@%p72 bra 	$L__BB16_131;
	and.b64  	%rd318, %rd546, %rd2;
	and.b64  	%rd319, %rd549, %rd2;
	setp.lt.u64 	%p195, %rd318, %rd319;
$L__BB16_131:
	selp.b64 	%rd145, %rd546, %rd549, %p195;
	selp.u32 	%r126, 1, 0, %p195;
	add.s32 	%r59, %r56, %r126;
	not.pred 	%p73, %p195;
	selp.u32 	%r127, 1, 0, %p73;
	add.s32 	%r60, %r495, %r127;
	@%p73 bra 	$L__BB16_133;
	ld.shared.u64 	%rd546, [%r57+8];
	bra.uni 	$L__BB16_134;
$L__BB16_133:
	ld.shared.u64 	%rd549, [%r58+8];
$L__BB16_134:
	setp.ge.s32 	%p75, %r59, %r46;
	mov.pred 	%p196, 0;
	@%p75 bra 	$L__BB16_137;
	setp.ge.s32 	%p77, %r60, %r32;
	mov.pred 	%p196, -1;
	@%p77 bra 	$L__BB16_137;
	and.b64  	%rd320, %rd546, %rd2;
	and.b64  	%rd321, %rd549, %rd2;
	setp.lt.u64 	%p196, %rd320, %rd321;
$L__BB16_137:
	selp.b64 	%rd150, %rd546, %rd549, %p196;
	selp.u32 	%r128, 1, 0, %p196;
	add.s32 	%r61, %r59, %r128;
	not.pred 	%p78, %p196;
	selp.u32 	%r129, 1, 0, %p78;
	add.s32 	%r62, %r60, %r129;
	@%p196 bra 	$L__BB16_139;
	shl.b32 	%r130, %r62, 3;
	add.s32 	%r132, %r105, %r130;
	ld.shared.u64 	%rd549, [%r132];
	bra.uni 	$L__BB16_140;
$L__BB16_139:
	shl.b32 	%r133, %r61, 3;
	add.s32 	%r135, %r105, %r133;
	ld.shared.u64 	%rd546, [%r135];
$L__BB16_140:
	setp.ge.s32 	%p80, %r61, %r46;
	mov.pred 	%p197, 0;
	@%p80 bra 	$L__BB16_143;
	setp.ge.s32 	%p82, %r62, %r32;
	mov.pred 	%p197, -1;
	@%p82 bra 	$L__BB16_143;
	and.b64  	%rd322, %rd546, %rd2;
	and.b64  	%rd323, %rd549, %rd2;
	setp.lt.u64 	%p197, %rd322, %rd323;
$L__BB16_143:
	selp.b64 	%rd155, %rd546, %rd549, %p197;
	selp.u32 	%r136, 1, 0, %p197;
	add.s32 	%r63, %r61, %r136;
	not.pred 	%p83, %p197;
	selp.u32 	%r137, 1, 0, %p83;
	add.s32 	%r64, %r62, %r137;
	@%p197 bra 	$L__BB16_145;
	shl.b32 	%r138, %r64, 3;
	add.s32 	%r140, %r105, %r138;
	ld.shared.u64 	%rd549, [%r140];
	bra.uni 	$L__BB16_146;
$L__BB16_145:
	shl.b32 	%r141, %r63, 3;
	add.s32 	%r143, %r105, %r141;
	ld.shared.u64 	%rd546, [%r143];
$L__BB16_146:
	setp.ge.s32 	%p85, %r63, %r46;
	mov.pred 	%p198, 0;
	@%p85 bra 	$L__BB16_149;
	setp.ge.s32 	%p87, %r64, %r32;
	mov.pred 	%p198, -1;
	@%p87 bra 	$L__BB16_149;
	and.b64  	%rd324, %rd546, %rd2;
	and.b64  	%rd325, %rd549, %rd2;
	setp.lt.u64 	%p198, %rd324, %rd325;
$L__BB16_149:
	selp.b64 	%rd160, %rd546, %rd549, %p198;
	selp.u32 	%r144, 1, 0, %p198;
	add.s32 	%r65, %r63, %r144;
	not.pred 	%p88, %p198;
	selp.u32 	%r145, 1, 0, %p88;
	add.s32 	%r66, %r64, %r145;
	@%p198 bra 	$L__BB16_151;
	shl.b32 	%r146, %r66, 3;
	add.s32 	%r148, %r105, %r146;
	ld.shared.u64 	%rd549, [%r148];
	bra.uni 	$L__BB16_152;
$L__BB16_151:
	shl.b32 	%r149, %r65, 3;
	add.s32 	%r151, %r105, %r149;
	ld.shared.u64 	%rd546, [%r151];
$L__BB16_152:
	setp.ge.s32 	%p90, %r65, %r46;
	mov.pred 	%p199, 0;
	@%p90 bra 	$L__BB16_155;
	setp.ge.s32 	%p92, %r66, %r32;
	mov.pred 	%p199, -1;
	@%p92 bra 	$L__BB16_155;
	and.b64  	%rd326, %rd546, %rd2;
	and.b64  	%rd327, %rd549, %rd2;
	setp.lt.u64 	%p199, %rd326, %rd327;
$L__BB16_155:
	selp.b64 	%rd165, %rd546, %rd549, %p199;
	selp.u32 	%r152, 1, 0, %p199;
	add.s32 	%r67, %r65, %r152;
	not.pred 	%p93, %p199;
	selp.u32 	%r153, 1, 0, %p93;
	add.s32 	%r68, %r66, %r153;
	@%p199 bra 	$L__BB16_157;
	shl.b32 	%r154, %r68, 3;
	add.s32 	%r156, %r105, %r154;
	ld.shared.u64 	%rd549, [%r156];
	bra.uni 	$L__BB16_158;
$L__BB16_157:
	shl.b32 	%r157, %r67, 3;
	add.s32 	%r159, %r105, %r157;
	ld.shared.u64 	%rd546, [%r159];
$L__BB16_158:
	setp.ge.s32 	%p95, %r67, %r46;
	mov.pred 	%p200, 0;
	@%p95 bra 	$L__BB16_161;
	setp.ge.s32 	%p97, %r68, %r32;
	mov.pred 	%p200, -1;
	@%p97 bra 	$L__BB16_161;
	and.b64  	%rd328, %rd546, %rd2;
	and.b64  	%rd329, %rd549, %rd2;
	setp.lt.u64 	%p200, %rd328, %rd329;
$L__BB16_161:
	selp.b64 	%rd170, %rd546, %rd549, %p200;
	selp.u32 	%r160, 1, 0, %p200;
	add.s32 	%r69, %r67, %r160;
	not.pred 	%p98, %p200;
	selp.u32 	%r161, 1, 0, %p98;
	add.s32 	%r70, %r68, %r161;
	@%p200 bra 	$L__BB16_163;
	shl.b32 	%r162, %r70, 3;
	add.s32 	%r164, %r105, %r162;
	ld.shared.u64 	%rd549, [%r164];
	bra.uni 	$L__BB16_164;
$L__BB16_163:
	shl.b32 	%r165, %r69, 3;
	add.s32 	%r167, %r105, %r165;
	ld.shared.u64 	%rd546, [%r167];
$L__BB16_164:
	setp.ge.s32 	%p100, %r69, %r46;
	mov.pred 	%p201, 0;
	@%p100 bra 	$L__BB16_167;
	setp.ge.s32 	%p102, %r70, %r32;
	mov.pred 	%p201, -1;
	@%p102 bra 	$L__BB16_167;
	and.b64  	%rd330, %rd546, %rd2;
	and.b64  	%rd331, %rd549, %rd2;
	setp.lt.u64 	%p201, %rd330, %rd331;
$L__BB16_167:
	selp.b64 	%rd175, %rd546, %rd549, %p201;
	selp.u32 	%r168, 1, 0, %p201;
	add.s32 	%r71, %r69, %r168;
	not.pred 	%p103, %p201;
	selp.u32 	%r169, 1, 0, %p103;
	add.s32 	%r72, %r70, %r169;
	@%p201 bra 	$L__BB16_169;
	shl.b32 	%r170, %r72, 3;
	add.s32 	%r172, %r105, %r170;
	ld.shared.u64 	%rd549, [%r172];
	bra.uni 	$L__BB16_170;
$L__BB16_169:
	shl.b32 	%r173, %r71, 3;
	add.s32 	%r175, %r105, %r173;
	ld.shared.u64 	%rd546, [%r175];
$L__BB16_170:
	setp.ge.s32 	%p104, %r71, %r46;
	mov.u64 	%rd560, %rd549;
	@%p104 bra 	$L__BB16_173;
	setp.ge.s32 	%p105, %r72, %r32;
	mov.u64 	%rd560, %rd546;
	@%p105 bra 	$L__BB16_173;
	and.b64  	%rd332, %rd546, %rd2;
	and.b64  	%rd333, %rd549, %rd2;
	setp.lt.u64 	%p106, %rd332, %rd333;
	selp.b64 	%rd560, %rd546, %rd549, %p106;
$L__BB16_173:
	ld.param.s8 	%rs3, [_ZN3cub18CUB_300001_SM_10006detail10merge_sort26DeviceMergeSortMergeKernelINS2_10policy_hubIN6thrust24THRUST_300001_SM_1000_NS6detail15normal_iteratorINS6_10device_ptrIyEEEEE9Policy600ESB_PNS0_8NullTypeESB_SF_m3CmpySE_EEvbT2_T3_T4_PT6_PT7_T5_PSJ_SJ_NS1_7vsmem_tE_param_0];
	mov.u32 	%r176, %ctaid.x;
	mul.wide.u32 	%rd182, %r176, 2048;
	setp.eq.s16 	%p107, %rs3, 0;
	bar.sync 	0;
	@%p107 bra 	$L__BB16_192;
	// begin inline asm
	mov.u32 %r177, %laneid;
	// end inline asm
	and.b32  	%r74, %r104, 7936;
	shl.b32 	%r178, %r177, 3;
	add.s32 	%r179, %r178, %r74;
	shr.s32 	%r180, %r179, 5;
	add.s32 	%r181, %r180, %r179;
	shl.b32 	%r182, %r181, 3;
	add.s32 	%r184, %r105, %r182;
	st.shared.u64 	[%r184], %rd145;
	st.shared.u64 	[%r184+8], %rd150;
	st.shared.u64 	[%r184+16], %rd155;
	st.shared.u64 	[%r184+24], %rd160;
	st.shared.u64 	[%r184+32], %rd165;
	st.shared.u64 	[%r184+40], %rd170;
	st.shared.u64 	[%r184+48], %rd175;
	st.shared.u64 	[%r184+56], %rd560;
	bar.warp.sync 	-1;
	mad.lo.s32 	%r185, %r177, -7, %r179;
	shr.s32 	%r186, %r185, 5;
	add.s32 	%r187, %r186, %r185;
	shl.b32 	%r188, %r187, 3;
	add.s32 	%r189, %r105, %r188;
	ld.shared.u64 	%rd183, [%r189];
	add.s32 	%r190, %r185, 32;
	shr.s32 	%r191, %r190, 5;
	add.s32 	%r192, %r191, %r185;
	shl.b32 	%r193, %r192, 3;
	add.s32 	%r194, %r105, %r193;
	ld.shared.u64 	%rd184, [%r194+256];
	add.s32 	%r195, %r185, 64;
	shr.s32 	%r196, %r195, 5;
	add.s32 	%r197, %r196, %r185;
	shl.b32 	%r198, %r197, 3;
	add.s32 	%r199, %r105, %r198;
	ld.shared.u64 	%rd185, [%r199+512];
	add.s32 	%r200, %r185, 96;
	shr.s32 	%r201, %r200, 5;
	add.s32 	%r202, %r201, %r185;
	shl.b32 	%r203, %r202, 3;
	add.s32 	%r204, %r105, %r203;
	ld.shared.u64 	%rd186, [%r204+768];
	add.s32 	%r205, %r185, 128;
	shr.s32 	%r206, %r205, 5;
	add.s32 	%r207, %r206, %r185;
	shl.b32 	%r208, %r207, 3;
	add.s32 	%r209, %r105, %r208;
	ld.shared.u64 	%rd187, [%r209+1024];
	add.s32 	%r210, %r185, 160;
	shr.s32 	%r211, %r210, 5;
	add.s32 	%r212, %r211, %r185;
	shl.b32 	%r213, %r212, 3;
	add.s32 	%r214, %r105, %r213;
	ld.shared.u64 	%rd188, [%r214+1280];
	add.s32 	%r215, %r185, 192;
	shr.s32 	%r216, %r215, 5;
	add.s32 	%r217, %r216, %r185;
	shl.b32 	%r218, %r217, 3;
	add.s32 	%r219, %r105, %r218;
	ld.shared.u64 	%rd189, [%r219+1536];
	add.s32 	%r220, %r185, 224;
	shr.s32 	%r221, %r220, 5;
	add.s32 	%r222, %r221, %r185;
	shl.b32 	%r223, %r222, 3;
	add.s32 	%r224, %r105, %r223;
	ld.shared.u64 	%rd190, [%r224+1792];
	setp.ne.s32 	%p108, %r1, 0;
	@%p108 bra 	$L__BB16_176;
	st.volatile.shared.u32 	[_ZZN3cub18CUB_300001_SM_10006detail10merge_sort26DeviceMergeSortMergeKernelINS2_10policy_hubIN6thrust24THRUST_300001_SM_1000_NS6detail15normal_iteratorINS6_10device_ptrIyEEEEE9Policy600ESB_PNS0_8NullTypeESB_SF_m3CmpySE_EEvbT2_T3_T4_PT6_PT7_T5_PSJ_SJ_NS1_7vsmem_tEE19static_temp_storage+16896], %r46;
$L__BB16_176:
	ld.param.u64 	%rd487, [_ZN3cub18CUB_300001_SM_10006detail10merge_sort26DeviceMergeSortMergeKernelINS2_10policy_hubIN6thrust24THRUST_300001_SM_1000_NS6detail15normal_iteratorINS6_10device_ptrIyEEEEE9Policy600ESB_PNS0_8NullTypeESB_SF_m3CmpySE_EEvbT2_T3_T4_PT6_PT7_T5_PSJ_SJ_NS1_7vsmem_tE_param_4];
	bar.sync 	0;
	ld.volatile.shared.u32 	%r75, [_ZZN3cub18CUB_300001_SM_10006detail10merge_sort26DeviceMergeSortMergeKernelINS2_10policy_hubIN6thrust24THRUST_300001_SM_1000_NS6detail15normal_iteratorINS6_10device_ptrIyEEEEE9Policy600ESB_PNS0_8NullTypeESB_SF_m3CmpySE_EEvbT2_T3_T4_PT6_PT7_T5_PSJ_SJ_NS1_7vsmem_tEE19static_temp_storage+16896];
	and.b32  	%r225, %r1, 31;
	add.s32 	%r76, %r74, %r225;
	setp.ge.s32 	%p109, %r76, %r75;
	cvt.u64.u32 	%rd334, %r76;
	add.s64 	%rd335, %rd182, %rd334;
	cvta.to.global.u64 	%rd336, %rd487;
	shl.b64 	%rd337, %rd335, 3;
	add.s64 	%rd191, %rd336, %rd337;
	@%p109 bra 	$L__BB16_178;
	st.global.u64 	[%rd191], %rd183;
$L__BB16_178:
	add.s32 	%r226, %r76, 32;
	setp.ge.s32 	%p110, %r226, %r75;
	@%p110 bra 	$L__BB16_180;
	st.global.u64 	[%rd191+256], %rd184;
$L__BB16_180:
	add.s32 	%r227, %r76, 64;
	setp.ge.s32 	%p111, %r227, %r75;
	@%p111 bra 	$L__BB16_182;
	st.global.u64 	[%rd191+512], %rd185;
$L__BB16_182:
	add.s32 	%r228, %r76, 96;
	setp.ge.s32 	%p112, %r228, %r75;
	@%p112 bra 	$L__BB16_184;
	st.global.u64 	[%rd191+768], %rd186;
$L__BB16_184:
	add.s32 	%r229, %r76, 128;
	setp.ge.s32 	%p113, %r229, %r75;
	@%p113 bra 	$L__BB16_186;
	st.global.u64 	[%rd191+1024], %rd187;
$L__BB16_186:
	add.s32 	%r230, %r76, 160;
	setp.ge.s32 	%p114, %r230, %r75;
	@%p114 bra 	$L__BB16_188;
	st.global.u64 	[%rd191+1280], %rd188;
$L__BB16_188:
	add.s32 	%r231, %r76, 192;
	setp.ge.s32 	%p115, %r231, %r75;
	@%p115 bra 	$L__BB16_190;
	st.global.u64 	[%rd191+1536], %rd189;
$L__BB16_190:
	add.s32 	%r232, %r76, 224;
	setp.ge.s32 	%p116, %r232, %r75;
	@%p116 bra 	$L__BB16_210;
	st.global.u64 	[%rd191+1792], %rd190;
	bra.uni 	$L__BB16_210;
$L__BB16_192:
	// begin inline asm
	mov.u32 %r233, %laneid;
	// end inline asm
	and.b32  	%r77, %r104, 7936;
	shl.b32 	%r234, %r233, 3;
	add.s32 	%r235, %r234, %r77;
	shr.s32 	%r236, %r235, 5;
	add.s32 	%r237, %r236, %r235;
	shl.b32 	%r238, %r237, 3;
	add.s32 	%r240, %r105, %r238;
	st.shared.u64 	[%r240], %rd145;
	st.shared.u64 	[%r240+8], %rd150;
	st.shared.u64 	[%r240+16], %rd155;
	st.shared.u64 	[%r240+24], %rd160;
	st.shared.u64 	[%r240+32], %rd165;
	st.shared.u64 	[%r240+40], %rd170;
	st.shared.u64 	[%r240+48], %rd175;
	st.shared.u64 	[%r240+56], %rd560;
	bar.warp.sync 	-1;
	mad.lo.s32 	%r241, %r233, -7, %r235;
	shr.s32 	%r242, %r241, 5;
	add.s32 	%r243, %r242, %r241;
	shl.b32 	%r244, %r243, 3;
	add.s32 	%r245, %r105, %r244;
	ld.shared.u64 	%rd192, [%r245];
	add.s32 	%r246, %r241, 32;
	shr.s32 	%r247, %r246, 5;
	add.s32 	%r248, %r247, %r241;
	shl.b32 	%r249, %r248, 3;
	add.s32 	%r250, %r105, %r249;
	ld.shared.u64 	%rd193, [%r250+256];
	add.s32 	%r251, %r241, 64;
	shr.s32 	%r252, %r251, 5;
	add.s32 	%r253, %r252, %r241;
	shl.b32 	%r254, %r253, 3;
	add.s32 	%r255, %r105, %r254;
	ld.shared.u64 	%rd194, [%r255+512];
	add.s32 	%r256, %r241, 96;
	shr.s32 	%r257, %r256, 5;
	add.s32 	%r258, %r257, %r241;
	shl.b32 	%r259, %r258, 3;
	add.s32 	%r260, %r105, %r259;
	ld.shared.u64 	%rd195, [%r260+768];
	add.s32 	%r261, %r241, 128;
	shr.s32 	%r262, %r261, 5;
	add.s32 	%r263, %r262, %r241;
	shl.b32 	%r264, %r263, 3;
	add.s32 	%r265, %r105, %r264;
	ld.shared.u64 	%rd196, [%r265+1024];
	add.s32 	%r266, %r241, 160;
	shr.s32 	%r267, %r266, 5;
	add.s32 	%r268, %r267, %r241;
	shl.b32 	%r269, %r268, 3;
	add.s32 	%r270, %r105, %r269;
	ld.shared.u64 	%rd197, [%r270+1280];
	add.s32 	%r271, %r241, 192;
	shr.s32 	%r272, %r271, 5;
	add.s32 	%r273, %r272, %r241;
	shl.b32 	%r274, %r273, 3;
	add.s32 	%r275, %r105, %r274;
	ld.shared.u64 	%rd198, [%r275+1536];
	add.s32 	%r276, %r241, 224;
	shr.s32 	%r277, %r276, 5;
	add.s32 	%r278, %r277, %r241;
	shl.b32 	%r279, %r278, 3;
	add.s32 	%r280, %r105, %r279;
	ld.shared.u64 	%rd199, [%r280+1792];
	setp.ne.s32 	%p117, %r1, 0;
	@%p117 bra 	$L__BB16_194;
	st.volatile.shared.u32 	[_ZZN3cub18CUB_300001_SM_10006detail10merge_sort26DeviceMergeSortMergeKernelINS2_10policy_hubIN6thrust24THRUST_300001_SM_1000_NS6detail15normal_iteratorINS6_10device_ptrIyEEEEE9Policy600ESB_PNS0_8NullTypeESB_SF_m3CmpySE_EEvbT2_T3_T4_PT6_PT7_T5_PSJ_SJ_NS1_7vsmem_tEE19static_temp_storage+16896], %r46;
$L__BB16_194:
	bar.sync 	0;
	ld.volatile.shared.u32 	%r78, [_ZZN3cub18CUB_300001_SM_10006detail10merge_sort26DeviceMergeSortMergeKernelINS2_10policy_hubIN6thrust24THRUST_300001_SM_1000_NS6detail15normal_iteratorINS6_10device_ptrIyEEEEE9Policy600ESB_PNS0_8NullTypeESB_SF_m3CmpySE_EEvbT2_T3_T4_PT6_PT7_T5_PSJ_SJ_NS1_7vsmem_tEE19static_temp_storage+16896];
	and.b32  	%r281, %r1, 31;
	cvt.u64.u32 	%rd338, %r77;
	cvt.u64.u32 	%rd339, %r281;
	add.s32 	%r79, %r77, %r281;
	add.s64 	%rd340, %rd182, %rd339;
	add.s64 	%rd341, %rd340, %rd338;
	setp.ge.s32 	%p118, %r79, %r78;
	shl.b64 	%rd342, %rd341, 3;
	add.s64 	%rd200, %rd1, %rd342;
	@%p118 bra 	$L__BB16_196;
	st.global.u64 	[%rd200], %rd192;
$L__BB16_196:
	add.s32 	%r282, %r79, 32;
	setp.ge.s32 	%p119, %r282, %r78;
	@%p119 bra 	$L__BB16_198;
	st.global.u64 	[%rd200+256], %rd193;
$L__BB16_198:
	add.s32 	%r283, %r79, 64;
	setp.ge.s32 	%p120, %r283, %r78;
	@%p120 bra 	$L__BB16_200;
	st.global.u64 	[%rd200+512], %rd194;
$L__BB16_200:
	add.s32 	%r284, %r79, 96;
	setp.ge.s32 	%p121, %r284, %r78;
	@%p121 bra 	$L__BB16_202;
	st.global.u64 	[%rd200+768], %rd195;
$L__BB16_202:
	add.s32 	%r285, %r79, 128;
	setp.ge.s32 	%p122, %r285, %r78;
	@%p122 bra 	$L__BB16_204;
	st.global.u64 	[%rd200+1024], %rd196;
$L__BB16_204:
	add.s32 	%r286, %r79, 160;
	setp.ge.s32 	%p123, %r286, %r78;
	@%p123 bra 	$L__BB16_206;
	st.global.u64 	[%rd200+1280], %rd197;
$L__BB16_206:
	add.s32 	%r287, %r79, 192;
	setp.ge.s32 	%p124, %r287, %r78;
	@%p124 bra 	$L__BB16_208;
	st.global.u64 	[%rd200+1536], %rd198;
$L__BB16_208:
	add.s32 	%r288, %r79, 224;
	setp.ge.s32 	%p125, %r288, %r78;
	@%p125 bra 	$L__BB16_210;
	st.global.u64 	[%rd200+1792], %rd199;
$L__BB16_210:
	ret;

}


// ===== COMPILED SASS (sm_100) =====

	.target	sm_100

	.elftype	@"ET_EXEC"


//--------------------- .note.nv.tkinfo           --------------------------
	.section	.note.nv.tkinfo,"",@"SHT_NOTE"
	.sectionflags	@"SHF_NOTE_NV_TKINFO"
	.tkinfo
        /*0018*/ 	.word	0x00000002
        /*0030*/ 	.string	""
        /*0030*/ 	.string	"ptxas"
        /*0030*/ 	.string	"Cuda compilation tools, release 13.0, V13.0.88"
        /*0030*/ 	.string	"Build cuda_13.0.r13.0/compiler.36424714_0"
        /*0030*/ 	.string	"-arch sm_100 -m 64 "



//--------------------- .note.nv.cuinfo           --------------------------
	.section	.note.nv.cuinfo,"",@"SHT_NOTE"
	.sectionflags	@"SHF_NOTE_NV_CUINFO"
        /*0018*/ 	.short	0x0002
        /*001a*/ 	.short	0x0064
        /*001c*/ 	.short	0x0082
	.zero		2


//--------------------- .nv.info                  --------------------------
	.section	.nv.info,"",@"SHT_CUDA_INFO"
	.align	4


	//----- nvinfo : EIATTR_REGCOUNT
	.align		4
        /*0000*/ 	.byte	0x04, 0x2f
        /*0002*/ 	.short	(.L_46 - .L_45)
	.align		4
.L_45:
        /*0004*/ 	.word	index@(_ZN3cub18CUB_300001_SM_10006detail11EmptyKernelIvEEvv)
        /*0008*/ 	.word	0x00000004


	//----- nvinfo : EIATTR_FRAME_SIZE
	.align		4
.L_46:
        /*000c*/ 	.byte	0x04, 0x11
        /*000e*/ 	.short	(.L_48 - .L_47)
	.align		4
.L_47:
        /*0010*/ 	.word	index@(_ZN3cub18CUB_300001_SM_10006detail11EmptyKernelIvEEvv)
        /*0014*/ 	.word	0x00000000


	//----- nvinfo : EIATTR_REGCOUNT
	.align		4
.L_48:
        /*0018*/ 	.byte	0x04, 0x2f
        /*001a*/ 	.short	(.L_50 - .L_49)
	.align		4
.L_49:
        /*001c*/ 	.word	index@(_ZN3cub18CUB_300001_SM_10006detail8for_each13static_kernelINS2_12policy_hub_t12policy_500_tEmN6thrust24THRUST_300001_SM_1000_NS8cuda_cub20__uninitialized_fill7functorINS7_10device_ptrIyEEyEEEEvT0_T1_)
        /*0020*/ 	.word	0x00000009


	//----- nvinfo : EIATTR_FRAME_SIZE
	.align		4
.L_50:
        /*0024*/ 	.byte	0x04, 0x11
        /*0026*/ 	.short	(.L_52 - .L_51)
	.align		4
.L_51:
        /*0028*/ 	.word	index@(_ZN3cub18CUB_300001_SM_10006detail8for_each13static_kernelINS2_12policy_hub_t12policy_500_tEmN6thrust24THRUST_300001_SM_1000_NS8cuda_cub20__uninitialized_fill7functorINS7_10device_ptrIyEEyEEEEvT0_T1_)
        /*002c*/ 	.word	0x00000000


	//----- nvinfo : EIATTR_REGCOUNT
	.align		4
.L_52:
        /*0030*/ 	.byte	0x04, 0x2f
        /*0032*/ 	.short	(.L_54 - .L_53)
	.align		4
.L_53:
        /*0034*/ 	.word	index@(_ZN3cub18CUB_300001_SM_10006detail6reduce28DeviceReduceSingleTileKernelINS2_10policy_hubIljN4cuda3std3__44plusIlEEE10Policy1000EN6thrust24THRUST_300001_SM_1000_NS18transform_iteratorI9is_numberNSD_6detail15normal_iteratorINSD_10device_ptrIyEEEEllEEPljS9_llNS7_10__identityEEEvT0_T1_T2_T3_T4_T6_)
        /*0038*/ 	.word	0x0000002f


	//----- nvinfo : EIATTR_FRAME_SIZE
	.align		4
.L_54:
        /*003c*/ 	.byte	0x04, 0x11
        /*003e*/ 	.short	(.L_56 - .L_55)
	.align		4
.L_55:
        /*0040*/ 	.word	index@(_ZN3cub18CUB_300001_SM_10006detail6reduce28DeviceReduceSingleTileKernelINS2_10policy_hubIljN4cuda3std3__44plusIlEEE10Policy1000EN6thrust24THRUST_300001_SM_1000_NS18transform_iteratorI9is_numberNSD_6detail15normal_iteratorINSD_10device_ptrIyEEEEllEEPljS9_llNS7_10__identityEEEvT0_T1_T2_T3_T4_T6_)
        /*0044*/ 	.word	0x00000000


	//----- nvinfo : EIATTR_REGCOUNT
	.align		4
.L_56:
        /*0048*/ 	.byte	0x04, 0x2f
        /*004a*/ 	.short	(.L_58 - .L_57)
	.align		4
.L_57:
        /*004c*/ 	.word	index@(_ZN3cub18CUB_300001_SM_10006detail6reduce18DeviceReduceKernelINS2_10policy_hubIljN4cuda3std3__44plusIlEEE10Policy1000EN6thrust24THRUST_300001_SM_1000_NS18transform_iteratorI9is_numberNSD_6detail15normal_iteratorINSD_10device_ptrIyEEEEllEEjS9_lNS7_10__identityEEEvT0_PT3_T1_NS0_13GridEvenShareISQ_EET2_T4_)
        /*0050*/ 	.word	0x00000020


	//----- nvinfo : EIATTR_FRAME_SIZE
	.align		4
.L_58:
        /*0054*/ 	.byte	0x04, 0x11
        /*0056*/ 	.short	(.L_60 - .L_59)
	.align		4
.L_59:
        /*0058*/ 	.word	index@(_ZN3cub18CUB_300001_SM_10006detail6reduce18DeviceReduceKernelINS2_10policy_hubIljN4cuda3std3__44plusIlEEE10Policy1000EN6thrust24THRUST_300001_SM_1000_NS18transform_iteratorI9is_numberNSD_6detail15normal_iteratorINSD_10device_ptrIyEEEEllEEjS9_lNS7_10__identityEEEvT0_PT3_T1_NS0_13GridEvenShareISQ_EET2_T4_)
        /*005c*/ 	.word	0x00000000


	//----- nvinfo : EIATTR_REGCOUNT
	.align		4
.L_60:
        /*0060*/ 	.byte	0x04, 0x2f
        /*0062*/ 	.short	(.L_62 - .L_61)
	.align		4
.L_61:
        /*0064*/ 	.word	index@(_ZN3cub18CUB_300001_SM_10006detail6reduce28DeviceReduceSingleTileKernelINS2_10policy_hubIljN4cuda3std3__44plusIlEEE10Policy1000EPlSC_iS9_llNS7_10__identityEEEvT0_T1_T2_T3_T4_T6_)
        /*0068*/ 	.word	0x00000030


	//----- nvinfo : EIATTR_FRAME_SIZE
	.align		4
.L_62:
        /*006c*/ 	.byte	0x04, 0x11
        /*006e*/ 	.short	(.L_64 - .L_63)
	.align		4
.L_63:
        /*0070*/ 	.word	index@(_ZN3cub18CUB_300001_SM_10006detail6reduce28DeviceReduceSingleTileKernelINS2_10policy_hubIljN4cuda3std3__44plusIlEEE10Policy1000EPlSC_iS9_llNS7_10__identityEEEvT0_T1_T2_T3_T4_T6_)
        /*0074*/ 	.word	0x00000000


	//----- nvinfo : EIATTR_REGCOUNT
	.align		4
.L_64:
        /*0078*/ 	.byte	0x04, 0x2f
        /*007a*/ 	.short	(.L_66 - .L_65)
	.align		4
.L_65:
        /*007c*/ 	.word	index@(_ZN3cub18CUB_300001_SM_10006detail6reduce28DeviceReduceSingleTileKernelINS2_10policy_hubIlyN4cuda3std3__44plusIlEEE10Policy1000EN6thrust24THRUST_300001_SM_1000_NS18transform_iteratorI9is_numberNSD_6detail15normal_iteratorINSD_10device_ptrIyEEEEllEEPlyS9_llNS7_10__identityEEEvT0_T1_T2_T3_T4_T6_)
        /*0080*/ 	.word	0x0000002f


	//----- nvinfo : EIATTR_FRAME_SIZE
	.align		4
.L_66:
        /*0084*/ 	.byte	0x04, 0x11
        /*0086*/ 	.short	(.L_68 - .L_67)
	.align		4
.L_67:
        /*0088*/ 	.word	index@(_ZN3cub18CUB_300001_SM_10006detail6reduce28DeviceReduceSingleTileKernelINS2_10policy_hubIlyN4cuda3std3__44plusIlEEE10Policy1000EN6thrust24THRUST_300001_SM_1000_NS18transform_iteratorI9is_numberNSD_6detail15normal_iteratorINSD_10device_ptrIyEEEEllEEPlyS9_llNS7_10__identityEEEvT0_T1_T2_T3_T4_T6_)
        /*008c*/ 	.word	0x00000000


	//----- nvinfo : EIATTR_REGCOUNT
	.align		4
.L_68:
        /*0090*/ 	.byte	0x04, 0x2f
        /*0092*/ 	.short	(.L_70 - .L_69)
	.align		4
.L_69:
        /*0094*/ 	.word	index@(_ZN3cub18CUB_300001_SM_10006detail6reduce18DeviceReduceKernelINS2_10policy_hubIlyN4cuda3std3__44plusIlEEE10Policy1000EN6thrust24THRUST_300001_SM_1000_NS18transform_iteratorI9is_numberNSD_6detail15normal_iteratorINSD_10device_ptrIyEEEEllEEyS9_lNS7_10__identityEEEvT0_PT3_T1_NS0_13GridEvenShareISQ_EET2_T4_)
        /*0098*/ 	.word	0x0000001f


	//----- nvinfo : EIATTR_FRAME_SIZE
	.align		4
.L_70:
        /*009c*/ 	.byte	0x04, 0x11
        /*009e*/ 	.short	(.L_72 - .L_71)
	.align		4
.L_71:
        /*00a0*/ 	.word	index@(_ZN3cub18CUB_300001_SM_10006detail6reduce18DeviceReduceKernelINS2_10policy_hubIlyN4cuda3std3__44plusIlEEE10Policy1000EN6thrust24THRUST_300001_SM_1000_NS18transform_iteratorI9is_numberNSD_6detail15normal_iteratorINSD_10device_ptrIyEEEEllEEyS9_lNS7_10__identityEEEvT0_PT3_T1_NS0_13GridEvenShareISQ_EET2_T4_)
        /*00a4*/ 	.word	0x00000000


	//----- nvinfo : EIATTR_REGCOUNT
	.align		4
.L_72:
        /*00a8*/ 	.byte	0x04, 0x2f
        /*00aa*/ 	.short	(.L_74 - .L_73)
	.align		4
.L_73:
        /*00ac*/ 	.word	index@(_ZN3cub18CUB_300001_SM_10006detail6reduce28DeviceReduceSingleTileKernelINS2_10policy_hubIlyN4cuda3std3__44plusIlEEE10Policy1000EPlSC_iS9_llNS7_10__identityEEEvT0_T1_T2_T3_T4_T6_)
        /*00b0*/ 	.word	0x00000030


	//----- nvinfo : EIATTR_FRAME_SIZE
	.align		4
.L_74:
        /*00b4*/ 	.byte	0x04, 0x11
        /*00b6*/ 	.short	(.L_76 - .L_75)
	.align		4
.L_75:
        /*00b8*/ 	.word	index@(_ZN3cub18CUB_300001_SM_10006detail6reduce28DeviceReduceSingleTileKernelINS2_10policy_hubIlyN4cuda3std3__44plusIlEEE10Policy1000EPlSC_iS9_llNS7_10__identityEEEvT0_T1_T2_T3_T4_T6_)
        /*00bc*/ 	.word	0x00000000


	//----- nvinfo : EIATTR_REGCOUNT
	.align		4
.L_76:
        /*00c0*/ 	.byte	0x04, 0x2f
        /*00c2*/ 	.short	(.L_78 - .L_77)
	.align		4
.L_77:
        /*00c4*/ 	.word	index@(_ZN3cub18CUB_300001_SM_10006detail4scan20DeviceScanInitKernelINS0_13ScanTileStateIyLb1EEEEEvT_i)
        /*00c8*/ 	.word	0x0000000a


	//----- nvinfo : EIATTR_FRAME_SIZE
	.align		4
.L_78:
        /*00cc*/ 	.byte	0x04, 0x11
        /*00ce*/ 	.short	(.L_80 - .L_79)
	.align		4
.L_79:
        /*00d0*/ 	.word	index@(_ZN3cub18CUB_300001_SM_10006detail4scan20DeviceScanInitKernelINS0_13ScanTileStateIyLb1EEEEEvT_i)
        /*00d4*/ 	.word	0x00000000


	//----- nvinfo : EIATTR_REGCOUNT
	.align		4
.L_80:
        /*00d8*/ 	.byte	0x04, 0x2f
        /*00da*/ 	.short	(.L_82 - .L_81)
	.align		4
.L_81:
        /*00dc*/ 	.word	index@(_ZN3cub18CUB_300001_SM_10006detail4scan16DeviceScanKernelINS2_10policy_hubIyyyjN4cuda3std3__44plusIvEEE10Policy1000EN6thrust24THRUST_300001_SM_1000_NS6detail15normal_iteratorINSD_10device_ptrIyEEEESI_NS0_13ScanTileStateIyLb1EEES9_NS1_10InputValueIyPyEEjyLb0EyEEvT0_T1_T2_iT3_T4_T5_)
        /*00e0*/ 	.word	0x00000030


	//----- nvinfo : EIATTR_FRAME_SIZE
	.align		4
.L_82:
        /*00e4*/ 	.byte	0x04, 0x11
        /*00e6*/ 	.short	(.L_84 - .L_83)
	.align		4
.L_83:
        /*00e8*/ 	.word	index@(_ZN3cub18CUB_300001_SM_10006detail4scan16DeviceScanKernelINS2_10policy_hubIyyyjN4cuda3std3__44plusIvEEE10Policy1000EN6thrust24THRUST_300001_SM_1000_NS6detail15normal_iteratorINSD_10device_ptrIyEEEESI_NS0_13ScanTileStateIyLb1EEES9_NS1_10InputValueIyPyEEjyLb0EyEEvT0_T1_T2_iT3_T4_T5_)
        /*00ec*/ 	.word	0x00000000


	//----- nvinfo : EIATTR_REGCOUNT
	.align		4
.L_84:
        /*00f0*/ 	.byte	0x04, 0x2f
        /*00f2*/ 	.short	(.L_86 - .L_85)
	.align		4
.L_85:
        /*00f4*/ 	.word	index@(_ZN3cub18CUB_300001_SM_10006detail4scan16DeviceScanKernelINS2_10policy_hubIyyymN4cuda3std3__44plusIvEEE10Policy1000EN6thrust24THRUST_300001_SM_1000_NS6detail15normal_iteratorINSD_10device_ptrIyEEEESI_NS0_13ScanTileStateIyLb1EEES9_NS1_10InputValueIyPyEEmyLb0EyEEvT0_T1_T2_iT3_T4_T5_)
        /*00f8*/ 	.word	0x00000030


	//----- nvinfo : EIATTR_FRAME_SIZE
	.align		4
.L_86:
        /*00fc*/ 	.byte	0x04, 0x11
        /*00fe*/ 	.short	(.L_88 - .L_87)
	.align		4
.L_87:
        /*0100*/ 	.word	index@(_ZN3cub18CUB_300001_SM_10006detail4scan16DeviceScanKernelINS2_10policy_hubIyyymN4cuda3std3__44plusIvEEE10Policy1000EN6thrust24THRUST_300001_SM_1000_NS6detail15normal_iteratorINSD_10device_ptrIyEEEESI_NS0_13ScanTileStateIyLb1EEES9_NS1_10InputValueIyPyEEmyLb0EyEEvT0_T1_T2_iT3_T4_T5_)
        /*0104*/ 	.word	0x00000000


	//----- nvinfo : EIATTR_REGCOUNT
	.align		4
.L_88:
        /*0108*/ 	.byte	0x04, 0x2f
        /*010a*/ 	.short	(.L_90 - .L_89)
	.align		4
.L_89:
        /*010c*/ 	.word	index@(_ZN3cub18CUB_300001_SM_10006detail10merge_sort30DeviceMergeSortBlockSortKernelINS2_10policy_hubIN6thrust24THRUST_300001_SM_1000_NS6detail15normal_iteratorINS6_10device_ptrIyEEEEE9Policy600ESB_PNS0_8NullTypeESB_SF_j3CmpySE_EEvbT0_T1_T2_T3_T4_PT6_PT7_T5_NS1_7vsmem_tE)
        /*0110*/ 	.word	0x00000030


	//----- nvinfo : EIATTR_FRAME_SIZE
	.align		4
.L_90:
        /*0114*/ 	.byte	0x04, 0x11
        /*0116*/ 	.short	(.L_92 - .L_91)
	.align		4
.L_91:
        /*0118*/ 	.word	index@(_ZN3cub18CUB_300001_SM_10006detail10merge_sort30DeviceMergeSortBlockSortKernelINS2_10policy_hubIN6thrust24THRUST_300001_SM_1000_NS6detail15normal_iteratorINS6_10device_ptrIyEEEEE9Policy600ESB_PNS0_8NullTypeESB_SF_j3CmpySE_EEvbT0_T1_T2_T3_T4_PT6_PT7_T5_NS1_7vsmem_tE)
        /*011c*/ 	.word	0x00000000


	//----- nvinfo : EIATTR_REGCOUNT
	.align		4
.L_92:
        /*0120*/ 	.byte	0x04, 0x2f
        /*0122*/ 	.short	(.L_94 - .L_93)
	.align		4
.L_93:
        /*0124*/ 	.word	index@(_ZN3cub18CUB_300001_SM_10006detail10merge_sort30DeviceMergeSortPartitionKernelIN6thrust24THRUST_300001_SM_1000_NS6detail15normal_iteratorINS5_10device_ptrIyEEEEj3CmpyEEvbT_PT2_T0_SF_PSF_T1_SF_i)
        /*0128*/ 	.word	0x00000013


	//----- nvinfo : EIATTR_FRAME_SIZE
	.align		4
.L_94:
        /*012c*/ 	.byte	0x04, 0x11
        /*012e*/ 	.short	(.L_96 - .L_95)
	.align		4
.L_95:
        /*0130*/ 	.word	index@(_ZN3cub18CUB_300001_SM_10006detail10merge_sort30DeviceMergeSortPartitionKernelIN6thrust24THRUST_300001_SM_1000_NS6detail15normal_iteratorINS5_10device_ptrIyEEEEj3CmpyEEvbT_PT2_T0_SF_PSF_T1_SF_i)
        /*0134*/ 	.word	0x00000000


	//----- nvinfo : EIATTR_REGCOUNT
	.align		4
.L_96:
        /*0138*/ 	.byte	0x04, 0x2f
        /*013a*/ 	.short	(.L_98 - .L_97)
	.align		4
.L_97:
        /*013c*/ 	.word	index@(_ZN3cub18CUB_300001_SM_10006detail10merge_sort26DeviceMergeSortMergeKernelINS2_10policy_hubIN6thrust24THRUST_300001_SM_1000_NS6detail15normal_iteratorINS6_10device_ptrIyEEEEE9Policy600ESB_PNS0_8NullTypeESB_SF_j3CmpySE_EEvbT2_T3_T4_PT6_PT7_T5_PSJ_SJ_NS1_7vsmem_tE)
        /*0140*/ 	.word	0x00000020


	//----- nvinfo : EIATTR_FRAME_SIZE
	.align		4
.L_98:
        /*0144*/ 	.byte	0x04, 0x11
        /*0146*/ 	.short	(.L_100 - .L_99)
	.align		4
.L_99:
        /*0148*/ 	.word	index@(_ZN3cub18CUB_300001_SM_10006detail10merge_sort26DeviceMergeSortMergeKernelINS2_10policy_hubIN6thrust24THRUST_300001_SM_1000_NS6detail15normal_iteratorINS6_10device_ptrIyEEEEE9Policy600ESB_PNS0_8NullTypeESB_SF_j3CmpySE_EEvbT2_T3_T4_PT6_PT7_T5_PSJ_SJ_NS1_7vsmem_tE)
        /*014c*/ 	.word	0x00000000


	//----- nvinfo : EIATTR_REGCOUNT
	.align		4
.L_100:
        /*0150*/ 	.byte	0x04, 0x2f
        /*0152*/ 	.short	(.L_102 - .L_101)
	.align		4
.L_101:
        /*0154*/ 	.word	index@(_ZN3cub18CUB_300001_SM_10006detail10merge_sort30DeviceMergeSortBlockSortKernelINS2_10policy_hubIN6thrust24THRUST_300001_SM_1000_NS6detail15normal_iteratorINS6_10device_ptrIyEEEEE9Policy600ESB_PNS0_8NullTypeESB_SF_m3CmpySE_EEvbT0_T1_T2_T3_T4_PT6_PT7_T5_NS1_7vsmem_tE)
        /*0158*/ 	.word	0x00000030


	//----- nvinfo : EIATTR_FRAME_SIZE
	.align		4
.L_102:
        /*015c*/ 	.byte	0x04, 0x11
        /*015e*/ 	.short	(.L_104 - .L_103)
	.align		4
.L_103:
        /*0160*/ 	.word	index@(_ZN3cub18CUB_300001_SM_10006detail10merge_sort30DeviceMergeSortBlockSortKernelINS2_10policy_hubIN6thrust24THRUST_300001_SM_1000_NS6detail15normal_iteratorINS6_10device_ptrIyEEEEE9Policy600ESB_PNS0_8NullTypeESB_SF_m3CmpySE_EEvbT0_T1_T2_T3_T4_PT6_PT7_T5_NS1_7vsmem_tE)
        /*0164*/ 	.word	0x00000000


	//----- nvinfo : EIATTR_REGCOUNT
	.align		4
.L_104:
        /*0168*/ 	.byte	0x04, 0x2f
        /*016a*/ 	.short	(.L_106 - .L_105)
	.align		4
.L_105:
        /*016c*/ 	.word	index@(_ZN3cub18CUB_300001_SM_10006detail10merge_sort30DeviceMergeSortPartitionKernelIN6thrust24THRUST_300001_SM_1000_NS6detail15normal_iteratorINS5_10device_ptrIyEEEEm3CmpyEEvbT_PT2_T0_SF_PSF_T1_SF_i)
        /*0170*/ 	.word	0x00000017


	//----- nvinfo : EIATTR_FRAME_SIZE
	.align		4
.L_106:
        /*0174*/ 	.byte	0x04, 0x11
        /*0176*/ 	.short	(.L_108 - .L_107)
	.align		4
.L_107:
        /*0178*/ 	.word	index@(_ZN3cub18CUB_300001_SM_10006detail10merge_sort30DeviceMergeSortPartitionKernelIN6thrust24THRUST_300001_SM_1000_NS6detail15normal_iteratorINS5_10device_ptrIyEEEEm3CmpyEEvbT_PT2_T0_SF_PSF_T1_SF_i)
        /*017c*/ 	.word	0x00000000


	//----- nvinfo : EIATTR_REGCOUNT
	.align		4
.L_108:
        /*0180*/ 	.byte	0x04, 0x2f
        /*0182*/ 	.short	(.L_110 - .L_109)
	.align		4
.L_109:
        /*0184*/ 	.word	index@(_ZN3cub18CUB_300001_SM_10006detail10merge_sort26DeviceMergeSortMergeKernelINS2_10policy_hubIN6thrust24THRUST_300001_SM_1000_NS6detail15normal_iteratorINS6_10device_ptrIyEEEEE9Policy600ESB_PNS0_8NullTypeESB_SF_m3CmpySE_EEvbT2_T3_T4_PT6_PT7_T5_PSJ_SJ_NS1_7vsmem_tE)
        /*0188*/ 	.word	0x00000020


	//----- nvinfo : EIATTR_FRAME_SIZE
	.align		4
.L_110:
        /*018c*/ 	.byte	0x04, 0x11
        /*018e*/ 	.short	(.L_112 - .L_111)
	.align		4
.L_111:
        /*0190*/ 	.word	index@(_ZN3cub18CUB_300001_SM_10006detail10merge_sort26DeviceMergeSortMergeKernelINS2_10policy_hubIN6thrust24THRUST_300001_SM_1000_NS6detail15normal_iteratorINS6_10device_ptrIyEEEEE9Policy600ESB_PNS0_8NullTypeESB_SF_m3CmpySE_EEvbT2_T3_T4_PT6_PT7_T5_PSJ_SJ_NS1_7vsmem_tE)
        /*0194*/ 	.word	0x00000000


	//----- nvinfo : EIATTR_MIN_STACK_SIZE
	.align		4
.L_112:
        /*0198*/ 	.byte	0x04, 0x12
        /*019a*/ 	.short	(.L_114 - .L_113)
	.align		4
.L_113:
        /*019c*/ 	.word	index@(_ZN3cub18CUB_300001_SM_10006detail10merge_sort26DeviceMergeSortMergeKernelINS2_10policy_hubIN6thrust24THRUST_300001_SM_1000_NS6detail15normal_iteratorINS6_10device_ptrIyEEEEE9Policy600ESB_PNS0_8NullTypeESB_SF_m3CmpySE_EEvbT2_T3_T4_PT6_PT7_T5_PSJ_SJ_NS1_7vsmem_tE)
        /*01a0*/ 	.word	0x00000000


	//----- nvinfo : EIATTR_MIN_STACK_SIZE
	.align		4
.L_114:
        /*01a4*/ 	.byte	0x04, 0x12
        /*01a6*/ 	.short	(.L_116 - .L_115)
	.align		4
.L_115:
        /*01a8*/ 	.word	index@(_ZN3cub18CUB_300001_SM_10006detail10merge_sort30DeviceMergeSortPartitionKernelIN6thrust24THRUST_300001_SM_1000_NS6detail15normal_iteratorINS5_10device_ptrIyEEEEm3CmpyEEvbT_PT2_T0_SF_PSF_T1_SF_i)
        /*01ac*/ 	.word	0x00000000


	//----- nvinfo : EIATTR_MIN_STACK_SIZE
	.align		4
.L_116:
        /*01b0*/ 	.byte	0x04, 0x12
        /*01b2*/ 	.short	(.L_118 - .L_117)
	.align		4
.L_117:
        /*01b4*/ 	.word	index@(_ZN3cub18CUB_300001_SM_10006detail10merge_sort30DeviceMergeSortBlockSortKernelINS2_10policy_hubIN6thrust24THRUST_300001_SM_1000_NS6detail15normal_iteratorINS6_10device_ptrIyEEEEE9Policy600ESB_PNS0_8NullTypeESB_SF_m3CmpySE_EEvbT0_T1_T2_T3_T4_PT6_PT7_T5_NS1_7vsmem_tE)
        /*01b8*/ 	.word	0x00000000


	//----- nvinfo : EIATTR_MIN_STACK_SIZE
	.align		4
.L_118:
        /*01bc*/ 	.byte	0x04, 0x12
        /*01be*/ 	.short	(.L_120 - .L_119)
	.align		4
.L_119:
        /*01c0*/ 	.word	index@(_ZN3cub18CUB_300001_SM_10006detail10merge_sort26DeviceMergeSortMergeKernelINS2_10policy_hubIN6thrust24THRUST_300001_SM_1000_NS6detail15normal_iteratorINS6_10device_ptrIyEEEEE9Policy600ESB_PNS0_8NullTypeESB_SF_j3CmpySE_EEvbT2_T3_T4_PT6_PT7_T5_PSJ_SJ_NS1_7vsmem_tE)
        /*01c4*/ 	.word	0x00000000


	//----- nvinfo : EIATTR_MIN_STACK_SIZE
	.align		4
.L_120:
        /*01c8*/ 	.byte	0x04, 0x12
        /*01ca*/ 	.short	(.L_122 - .L_121)
	.align		4
.L_121:
        /*01cc*/ 	.word	index@(_ZN3cub18CUB_300001_SM_10006detail10merge_sort30DeviceMergeSortPartitionKernelIN6thrust24THRUST_300001_SM_1000_NS6detail15normal_iteratorINS5_10device_ptrIyEEEEj3CmpyEEvbT_PT2_T0_SF_PSF_T1_SF_i)
        /*01d0*/ 	.word	0x00000000


	//----- nvinfo : EIATTR_MIN_STACK_SIZE
	.align		4
.L_122:
        /*01d4*/ 	.byte	0x04, 0x12
        /*01d6*/ 	.short	(.L_124 - .L_123)
	.align		4
.L_123:
        /*01d8*/ 	.word	index@(_ZN3cub18CUB_300001_SM_10006detail10merge_sort30DeviceMergeSortBlockSortKernelINS2_10policy_hubIN6thrust24THRUST_300001_SM_1000_NS6detail15normal_iteratorINS6_10device_ptrIyEEEEE9Policy600ESB_PNS0_8NullTypeESB_SF_j3CmpySE_EEvbT0_T1_T2_T3_T4_PT6_PT7_T5_NS1_7vsmem_tE)
        /*01dc*/ 	.word	0x00000000


	//----- nvinfo : EIATTR_MIN_STACK_SIZE
	.align		4
.L_124:
        /*01e0*/ 	.byte	0x04, 0x12
        /*01e2*/ 	.short	(.L_126 - .L_125)
	.align		4
.L_125:
        /*01e4*/ 	.word	index@(_ZN3cub18CUB_300001_SM_10006detail4scan16DeviceScanKernelINS2_10policy_hubIyyymN4cuda3std3__44plusIvEEE10Policy1000EN6thrust24THRUST_300001_SM_1000_NS6detail15normal_iteratorINSD_10device_ptrIyEEEESI_NS0_13ScanTileStateIyLb1EEES9_NS1_10InputValueIyPyEEmyLb0EyEEvT0_T1_T2_iT3_T4_T5_)
        /*01e8*/ 	.word	0x00000000


	//----- nvinfo : EIATTR_MIN_STACK_SIZE
	.align		4
.L_126:
        /*01ec*/ 	.byte	0x04, 0x12
        /*01ee*/ 	.short	(.L_128 - .L_127)
	.align		4
.L_127:
        /*01f0*/ 	.word	index@(_ZN3cub18CUB_300001_SM_10006detail4scan16DeviceScanKernelINS2_10policy_hubIyyyjN4cuda3std3__44plusIvEEE10Policy1000EN6thrust24THRUST_300001_SM_1000_NS6detail15normal_iteratorINSD_10device_ptrIyEEEESI_NS0_13ScanTileStateIyLb1EEES9_NS1_10InputValueIyPyEEjyLb0EyEEvT0_T1_T2_iT3_T4_T5_)
        /*01f4*/ 	.word	0x00000000


	//----- nvinfo : EIATTR_MIN_STACK_SIZE
	.align		4
.L_128:
        /*01f8*/ 	.byte	0x04, 0x12
        /*01fa*/ 	.short	(.L_130 - .L_129)
	.align		4
.L_129:
        /*01fc*/ 	.word	index@(_ZN3cub18CUB_300001_SM_10006detail4scan20DeviceScanInitKernelINS0_13ScanTileStateIyLb1EEEEEvT_i)
        /*0200*/ 	.word	0x00000000


	//----- nvinfo : EIATTR_MIN_STACK_SIZE
	.align		4
.L_130:
        /*0204*/ 	.byte	0x04, 0x12
        /*0206*/ 	.short	(.L_132 - .L_131)
	.align		4
.L_131:
        /*0208*/ 	.word	index@(_ZN3cub18CUB_300001_SM_10006detail6reduce28DeviceReduceSingleTileKernelINS2_10policy_hubIlyN4cuda3std3__44plusIlEEE10Policy1000EPlSC_iS9_llNS7_10__identityEEEvT0_T1_T2_T3_T4_T6_)
        /*020c*/ 	.word	0x00000000


	//----- nvinfo : EIATTR_MIN_STACK_SIZE
	.align		4
.L_132:
        /*0210*/ 	.byte	0x04, 0x12
        /*0212*/ 	.short	(.L_134 - .L_133)
	.align		4
.L_133:
        /*0214*/ 	.word	index@(_ZN3cub18CUB_300001_SM_10006detail6reduce18DeviceReduceKernelINS2_10policy_hubIlyN4cuda3std3__44plusIlEEE10Policy1000EN6thrust24THRUST_300001_SM_1000_NS18transform_iteratorI9is_numberNSD_6detail15normal_iteratorINSD_10device_ptrIyEEEEllEEyS9_lNS7_10__identityEEEvT0_PT3_T1_NS0_13GridEvenShareISQ_EET2_T4_)
        /*0218*/ 	.word	0x00000000


	//----- nvinfo : EIATTR_MIN_STACK_SIZE
	.align		4
.L_134:
        /*021c*/ 	.byte	0x04, 0x12
        /*021e*/ 	.short	(.L_136 - .L_135)
	.align		4
.L_135:
        /*0220*/ 	.word	index@(_ZN3cub18CUB_300001_SM_10006detail6reduce28DeviceReduceSingleTileKernelINS2_10policy_hubIlyN4cuda3std3__44plusIlEEE10Policy1000EN6thrust24THRUST_300001_SM_1000_NS18transform_iteratorI9is_numberNSD_6detail15normal_iteratorINSD_10device_ptrIyEEEEllEEPlyS9_llNS7_10__identityEEEvT0_T1_T2_T3_T4_T6_)
        /*0224*/ 	.word	0x00000000


	//----- nvinfo : EIATTR_MIN_STACK_SIZE
	.align		4
.L_136:
        /*0228*/ 	.byte	0x04, 0x12
        /*022a*/ 	.short	(.L_138 - .L_137)
	.align		4
.L_137:
        /*022c*/ 	.word	index@(_ZN3cub18CUB_300001_SM_10006detail6reduce28DeviceReduceSingleTileKernelINS2_10policy_hubIljN4cuda3std3__44plusIlEEE10Policy1000EPlSC_iS9_llNS7_10__identityEEEvT0_T1_T2_T3_T4_T6_)
        /*0230*/ 	.word	0x00000000


	//----- nvinfo : EIATTR_MIN_STACK_SIZE
	.align		4
.L_138:
        /*0234*/ 	.byte	0x04, 0x12
        /*0236*/ 	.short	(.L_140 - .L_139)
	.align		4
.L_139:
        /*0238*/ 	.word	index@(_ZN3cub18CUB_300001_SM_10006detail6reduce18DeviceReduceKernelINS2_10policy_hubIljN4cuda3std3__44plusIlEEE10Policy1000EN6thrust24THRUST_300001_SM_1000_NS18transform_iteratorI9is_numberNSD_6detail15normal_iteratorINSD_10device_ptrIyEEEEllEEjS9_lNS7_10__identityEEEvT0_PT3_T1_NS0_13GridEvenShareISQ_EET2_T4_)
        /*023c*/ 	.word	0x00000000


	//----- nvinfo : EIATTR_MIN_STACK_SIZE
	.align		4
.L_140:
        /*0240*/ 	.byte	0x04, 0x12
        /*0242*/ 	.short	(.L_142 - .L_141)
	.align		4
.L_141:
        /*0244*/ 	.word	index@(_ZN3cub18CUB_300001_SM_10006detail6reduce28DeviceReduceSingleTileKernelINS2_10policy_hubIljN4cuda3std3__44plusIlEEE10Policy1000EN6thrust24THRUST_300001_SM_1000_NS18transform_iteratorI9is_numberNSD_6detail15normal_iteratorINSD_10device_ptrIyEEEEllEEPljS9_llNS7_10__identityEEEvT0_T1_T2_T3_T4_T6_)
        /*0248*/ 	.word	0x00000000


	//----- nvinfo : EIATTR_MIN_STACK_SIZE
	.align		4
.L_142:
        /*024c*/ 	.byte	0x04, 0x12
        /*024e*/ 	.short	(.L_144 - .L_143)
	.align		4
.L_143:
        /*0250*/ 	.word	index@(_ZN3cub18CUB_300001_SM_10006detail8for_each13static_kernelINS2_12policy_hub_t12policy_500_tEmN6thrust24THRUST_300001_SM_1000_NS8cuda_cub20__uninitialized_fill7functorINS7_10device_ptrIyEEyEEEEvT0_T1_)
        /*0254*/ 	.word	0x00000000


	//----- nvinfo : EIATTR_MIN_STACK_SIZE
	.align		4
.L_144:
        /*0258*/ 	.byte	0x04, 0x12
        /*025a*/ 	.short	(.L_146 - .L_145)
	.align		4
.L_145:
        /*025c*/ 	.word	index@(_ZN3cub18CUB_300001_SM_10006detail11EmptyKernelIvEEvv)
        /*0260*/ 	.word	0x00000000
.L_146:


//--------------------- .nv.compat                --------------------------
	.section	.nv.compat,"",@"SHT_CUDA_COMPAT_INFO"
	.align	4
        /*0000*/ 	.byte	0x02, 0x09, 0x00, 0x00, 0x02, 0x02, 0x01, 0x00, 0x02, 0x05, 0x05, 0x00, 0x03, 0x07, 0x01, 0x01
        /*0010*/ 	.byte	0x02, 0x03, 0x00, 0x00, 0x02, 0x06, 0x01, 0x00, 0x04, 0x0b, 0x08, 0x00, 0x09, 0x00, 0x00, 0x00
        /*0020*/ 	.byte	0x00, 0x00, 0x00, 0x00


//--------------------- .nv.info._ZN3cub18CUB_300001_SM_10006detail10merge_sort26DeviceMergeSortMergeKernelINS2_10policy_hubIN6thrust24THRUST_300001_SM_1000_NS6detail15normal_iteratorINS6_10device_ptrIyEEEEE9Policy600ESB_PNS0_8NullTypeESB_SF_m3CmpySE_EEvbT2_T3_T4_PT6_PT7_T5_PSJ_SJ_NS1_7vsmem_tE --------------------------
	.section	.nv.info._ZN3cub18CUB_300001_SM_10006detail10merge_sort26DeviceMergeSortMergeKernelINS2_10policy_hubIN6thrust24THRUST_300001_SM_1000_NS6detail15normal_iteratorINS6_10device_ptrIyEEEEE9Policy600ESB_PNS0_8NullTypeESB_SF_m3CmpySE_EEvbT2_T3_T4_PT6_PT7_T5_PSJ_SJ_NS1_7vsmem_tE,"",@"SHT_CUDA_INFO"
	.sectionflags	@""
	.align	4


	//----- nvinfo : EIATTR_CUDA_API_VERSION
	.align		4
        /*0000*/ 	.byte	0x04, 0x37
        /*0002*/ 	.short	(.L_148 - .L_147)
.L_147:
        /*0004*/ 	.word	0x00000082


	//----- nvinfo : EIATTR_KPARAM_INFO
	.align		4
.L_148:
        /*0008*/ 	.byte	0x04, 0x17
        /*000a*/ 	.short	(.L_150 - .L_149)
.L_149:
        /*000c*/ 	.word	0x00000000
        /*0010*/ 	.short	0x0009
        /*0012*/ 	.short	0x0048
        /*0014*/ 	.byte	0x00, 0xf0, 0x21, 0x00


	//----- nvinfo : EIATTR_KPARAM_INFO
	.align		4
.L_150:
        /*0018*/ 	.byte	0x04, 0x17
        /*001a*/ 	.short	(.L_152 - .L_151)
.L_151:
        /*001c*/ 	.word	0x00000000
        /*0020*/ 	.short	0x0008
        /*0022*/ 	.short	0x0040
        /*0024*/ 	.byte	0x00, 0xf0, 0x21, 0x00


	//----- nvinfo : EIATTR_KPARAM_INFO
	.align		4
.L_152:
        /*0028*/ 	.byte	0x04, 0x17
        /*002a*/ 	.short	(.L_154 - .L_153)
.L_153:
        /*002c*/ 	.word	0x00000000
        /*0030*/ 	.short	0x0007
        /*0032*/ 	.short	0x0038
        /*0034*/ 	.byte	0x00, 0xf5, 0x21, 0x00


	//----- nvinfo : EIATTR_KPARAM_INFO
	.align		4
.L_154:
        /*0038*/ 	.byte	0x04, 0x17
        /*003a*/ 	.short	(.L_156 - .L_155)
.L_155:
        /*003c*/ 	.word	0x00000000
        /*0040*/ 	.short	0x0006
        /*0042*/ 	.short	0x0030
        /*0044*/ 	.byte	0x00, 0xf0, 0x21, 0x00


	//----- nvinfo : EIATTR_KPARAM_INFO
	.align		4
.L_156:
        /*0048*/ 	.byte	0x04, 0x17
        /*004a*/ 	.short	(.L_158 - .L_157)
.L_157:
        /*004c*/ 	.word	0x00000000
        /*0050*/ 	.short	0x0005
        /*0052*/ 	.short	0x0028
        /*0054*/ 	.byte	0x00, 0xf5, 0x21, 0x00


	//----- nvinfo : EIATTR_KPARAM_INFO
	.align		4
.L_158:
        /*0058*/ 	.byte	0x04, 0x17
        /*005a*/ 	.short	(.L_160 - .L_159)
.L_159:
        /*005c*/ 	.word	0x00000000
        /*0060*/ 	.short	0x0004
        /*0062*/ 	.short	0x0020
        /*0064*/ 	.byte	0x00, 0xf5, 0x21, 0x00


	//----- nvinfo : EIATTR_KPARAM_INFO
	.align		4
.L_160:
        /*0068*/ 	.byte	0x04, 0x17
        /*006a*/ 	.short	(.L_162 - .L_161)
.L_161:
        /*006c*/ 	.word	0x00000000
        /*0070*/ 	.short	0x0003
        /*0072*/ 	.short	0x0018
        /*0074*/ 	.byte	0x00, 0xf0, 0x21, 0x00


	//----- nvinfo : EIATTR_KPARAM_INFO
	.align		4
.L_162:
        /*0078*/ 	.byte	0x04, 0x17
        /*007a*/ 	.short	(.L_164 - .L_163)
.L_163:
        /*007c*/ 	.word	0x00000000
        /*0080*/ 	.short	0x0002
        /*0082*/ 	.short	0x0010
        /*0084*/ 	.byte	0x00, 0xf5, 0x21, 0x00


	//----- nvinfo : EIATTR_KPARAM_INFO
	.align		4
.L_164:
        /*0088*/ 	.byte	0x04, 0x17
        /*008a*/ 	.short	(.L_166 - .L_165)
.L_165:
        /*008c*/ 	.word	0x00000000
        /*0090*/ 	.short	0x0001
        /*0092*/ 	.short	0x0008
        /*0094*/ 	.byte	0x00, 0xf0, 0x21, 0x00


	//----- nvinfo : EIATTR_KPARAM_INFO
	.align		4
.L_166:
        /*0098*/ 	.byte	0x04, 0x17
        /*009a*/ 	.short	(.L_168 - .L_167)
.L_167:
        /*009c*/ 	.word	0x00000000
        /*00a0*/ 	.short	0x0000
        /*00a2*/ 	.short	0x0000
        /*00a4*/ 	.byte	0x00, 0xf0, 0x05, 0x00


	//----- nvinfo : EIATTR_SPARSE_MMA_MASK
	.align		4
.L_168:
        /*00a8*/ 	.byte	0x03, 0x50
        /*00aa*/ 	.short	0x0000


	//----- nvinfo : EIATTR_MAXREG_COUNT
	.align		4
        /*00ac*/ 	.byte	0x03, 0x1b
        /*00ae*/ 	.short	0x00ff


	//----- nvinfo : EIATTR_NUM_BARRIERS
	.align		4
        /*00b0*/ 	.byte	0x02, 0x4c
        /*00b2*/ 	.byte	0x01
	.zero		1


	//----- nvinfo : EIATTR_MERCURY_ISA_VERSION
	.align		4
        /*00b4*/ 	.byte	0x03, 0x5f
        /*00b6*/ 	.short	0x0101


	//----- nvinfo : EIATTR_COOP_GROUP_MASK_REGIDS
	.align		4
        /*00b8*/ 	.byte	0x04, 0x29
        /*00ba*/ 	.short	(.L_170 - .L_169)


	//   ....[0]....
.L_169:
        /*00bc*/ 	.word	0xffffffff


	//   ....[1]....
        /*00c0*/ 	.word	0xffffffff


	//   ....[2]....
        /*00c4*/ 	.word	0xffffffff


	//   ....[3]....
        /*00c8*/ 	.word	0xffffffff


	//----- nvinfo : EIATTR_COOP_GROUP_INSTR_OFFSETS
	.align		4
.L_170:
        /*00cc*/ 	.byte	0x04, 0x28
        /*00ce*/ 	.short	(.L_172 - .L_171)


	//   ....[0]....
.L_171:
        /*00d0*/ 	.word	0x000020c0


	//   ....[1]....
        /*00d4*/ 	.word	0x00002490


	//   ....[2]....
        /*00d8*/ 	.word	0x00004a10


	//   ....[3]....
        /*00dc*/ 	.word	0x00004f20


	//----- nvinfo : EIATTR_VRC_CTA_INIT_COUNT
	.align		4
.L_172:
        /*00e0*/ 	.byte	0x02, 0x4a
	.zero		1
	.zero		1


	//----- nvinfo : EIATTR_EXIT_INSTR_OFFSETS
	.align		4
        /*00e4*/ 	.byte	0x04, 0x1c
        /*00e6*/ 	.short	(.L_174 - .L_173)


	//   ....[0]....
.L_173:
        /*00e8*/ 	.word	0x00002280


	//   ....[1]....
        /*00ec*/ 	.word	0x00002680


	//   ....[2]....
        /*00f0*/ 	.word	0x00004ca0


	//   ....[3]....
        /*00f4*/ 	.word	0x00004cc0


	//   ....[4]....
        /*00f8*/ 	.word	0x00005200


	//   ....[5]....
        /*00fc*/ 	.word	0x00005220


	//----- nvinfo : EIATTR_MAX_THREADS
	.align		4
.L_174:
        /*0100*/ 	.byte	0x04, 0x05
        /*0102*/ 	.short	(.L_176 - .L_175)
.L_175:
        /*0104*/ 	.word	0x00000100
        /*0108*/ 	.word	0x00000001
        /*010c*/ 	.word	0x00000001


	//----- nvinfo : EIATTR_CRS_STACK_SIZE
	.align		4
.L_176:
        /*0110*/ 	.byte	0x04, 0x1e
        /*0112*/ 	.short	(.L_178 - .L_177)
.L_177:
        /*0114*/ 	.word	0x00000000


	//----- nvinfo : EIATTR_CBANK_PARAM_SIZE
	.align		4
.L_178:
        /*0118*/ 	.byte	0x03, 0x19
        /*011a*/ 	.short	0x0050


	//----- nvinfo : EIATTR_PARAM_CBANK
	.align		4
        /*011c*/ 	.byte	0x04, 0x0a
        /*011e*/ 	.short	(.L_180 - .L_179)
	.align		4
.L_179:
        /*0120*/ 	.word	index@(.nv.constant0._ZN3cub18CUB_300001_SM_10006detail10merge_sort26DeviceMergeSortMergeKernelINS2_10policy_hubIN6thrust24THRUST_300001_SM_1000_NS6detail15normal_iteratorINS6_10device_ptrIyEEEEE9Policy600ESB_PNS0_8NullTypeESB_SF_m3CmpySE_EEvbT2_T3_T4_PT6_PT7_T5_PSJ_SJ_NS1_7vsmem_tE)
        /*0124*/ 	.short	0x0380
        /*0126*/ 	.short	0x0050


	//----- nvinfo : EIATTR_SW_WAR
	.align		4
.L_180:
        /*0128*/ 	.byte	0x04, 0x36
        /*012a*/ 	.short	(.L_182 - .L_181)
.L_181:
        /*012c*/ 	.word	0x00000008
.L_182:


//--------------------- .nv.info._ZN3cub18CUB_300001_SM_10006detail10merge_sort30DeviceMergeSortPartitionKernelIN6thrust24THRUST_300001_SM_1000_NS6detail15normal_iteratorINS5_10device_ptrIyEEEEm3CmpyEEvbT_PT2_T0_SF_PSF_T1_SF_i --------------------------
	.section	.nv.info._ZN3cub18CUB_300001_SM_10006detail10merge_sort30DeviceMergeSortPartitionKernelIN6thrust24THRUST_300001_SM_1000_NS6detail15normal_iteratorINS5_10device_ptrIyEEEEm3CmpyEEvbT_PT2_T0_SF_PSF_T1_SF_i,"",@"SHT_CUDA_INFO"
	.sectionflags	@""
	.align	4


	//----- nvinfo : EIATTR_CUDA_API_VERSION
	.align		4
        /*0000*/ 	.byte	0x04, 0x37
        /*0002*/ 	.short	(.L_184 - .L_183)
.L_183:
        /*0004*/ 	.word	0x00000082


	//----- nvinfo : EIATTR_KPARAM_INFO
	.align		4
.L_184:
        /*0008*/ 	.byte	0x04, 0x17
        /*000a*/ 	.short	(.L_186 - .L_185)
.L_185:
        /*000c*/ 	.word	0x00000000
        /*0010*/ 	.short	0x0008
        /*0012*/ 	.short	0x0040
        /*0014*/ 	.byte	0x00, 0xf0, 0x11, 0x00


	//----- nvinfo : EIATTR_KPARAM_INFO
	.align		4
.L_186:
        /*0018*/ 	.byte	0x04, 0x17
        /*001a*/ 	.short	(.L_188 - .L_187)
.L_187:
        /*001c*/ 	.word	0x00000000
        /*0020*/ 	.short	0x0007
        /*0022*/ 	.short	0x0038
        /*0024*/ 	.byte	0x00, 0xf0, 0x21, 0x00


	//----- nvinfo : EIATTR_KPARAM_INFO
	.align		4
.L_188:
        /*0028*/ 	.byte	0x04, 0x17
        /*002a*/ 	.short	(.L_190 - .L_189)
.L_189:
        /*002c*/ 	.word	0x00000000
        /*0030*/ 	.short	0x0006
        /*0032*/ 	.short	0x0030
        /*0034*/ 	.byte	0x00, 0xf0, 0x21, 0x00


	//----- nvinfo : EIATTR_KPARAM_INFO
	.align		4
.L_190:
        /*0038*/ 	.byte	0x04, 0x17
        /*003a*/ 	.short	(.L_192 - .L_191)
.L_191:
        /*003c*/ 	.word	0x00000000
        /*0040*/ 	.short	0x0005
        /*0042*/ 	.short	0x0028
        /*0044*/ 	.byte	0x00, 0xf5, 0x21, 0x00


	//----- nvinfo : EIATTR_KPARAM_INFO
	.align		4
.L_192:
        /*0048*/ 	.byte	0x04, 0x17
        /*004a*/ 	.short	(.L_194 - .L_193)
.L_193:
        /*004c*/ 	.word	0x00000000
        /*0050*/ 	.short	0x0004
        /*0052*/ 	.short	0x0020
        /*0054*/ 	.byte	0x00, 0xf0, 0x21, 0x00


	//----- nvinfo : EIATTR_KPARAM_INFO
	.align		4
.L_194:
        /*0058*/ 	.byte	0x04, 0x17
        /*005a*/ 	.short	(.L_196 - .L_195)
.L_195:
        /*005c*/ 	.word	0x00000000
        /*0060*/ 	.short	0x0003
        /*0062*/ 	.short	0x0018
        /*0064*/ 	.byte	0x00, 0xf0, 0x21, 0x00


	//----- nvinfo : EIATTR_KPARAM_INFO
	.align		4
.L_196:
        /*0068*/ 	.byte	0x04, 0x17
        /*006a*/ 	.short	(.L_198 - .L_197)
.L_197:
        /*006c*/ 	.word	0x00000000
        /*0070*/ 	.short	0x0002
        /*0072*/ 	.short	0x0010
        /*0074*/ 	.byte	0x00, 0xf5, 0x21, 0x00


	//----- nvinfo : EIATTR_KPARAM_INFO
	.align		4
.L_198:
        /*0078*/ 	.byte	0x04, 0x17
        /*007a*/ 	.short	(.L_200 - .L_199)
.L_199:
        /*007c*/ 	.word	0x00000000
        /*0080*/ 	.short	0x0001
        /*0082*/ 	.short	0x0008
        /*0084*/ 	.byte	0x00, 0xf0, 0x21, 0x00


	//----- nvinfo : EIATTR_KPARAM_INFO
	.align		4
.L_200:
        /*0088*/ 	.byte	0x04, 0x17
        /*008a*/ 	.short	(.L_202 - .L_201)
.L_201:
        /*008c*/ 	.word	0x00000000
        /*0090*/ 	.short	0x0000
        /*0092*/ 	.short	0x0000
        /*0094*/ 	.byte	0x00, 0xf0, 0x05, 0x00


	//----- nvinfo : EIATTR_SPARSE_MMA_MASK
	.align		4
.L_202:
        /*0098*/ 	.byte	0x03, 0x50
        /*009a*/ 	.short	0x0000


	//----- nvinfo : EIATTR_MAXREG_COUNT
	.align		4
        /*009c*/ 	.byte	0x03, 0x1b
        /*009e*/ 	.short	0x00ff


	//----- nvinfo : EIATTR_MERCURY_ISA_VERSION
	.align		4
        /*00a0*/ 	.byte	0x03, 0x5f
        /*00a2*/ 	.short	0x0101


	//----- nvinfo : EIATTR_VRC_CTA_INIT_COUNT
	.align		4
        /*00a4*/ 	.byte	0x02, 0x4a
	.zero		1
	.zero		1


	//----- nvinfo : EIATTR_EXIT_INSTR_OFFSETS
	.align		4
        /*00a8*/ 	.byte	0x04, 0x1c
        /*00aa*/ 	.short	(.L_204 - .L_203)


	//   ....[0]....
.L_203:
        /*00ac*/ 	.word	0x00000080


	//   ....[1]....
        /*00b0*/ 	.word	0x000003d0


	//   ....[2]....
        /*00b4*/ 	.word	0x00000c30


	//----- nvinfo : EIATTR_CRS_STACK_SIZE
	.align		4
.L_204:
        /*00b8*/ 	.byte	0x04, 0x1e
        /*00ba*/ 	.short	(.L_206 - .L_205)
.L_205:
        /*00bc*/ 	.word	0x00000000


	//----- nvinfo : EIATTR_CBANK_PARAM_SIZE
	.align		4
.L_206:
        /*00c0*/ 	.byte	0x03, 0x19
        /*00c2*/ 	.short	0x0044


	//----- nvinfo : EIATTR_PARAM_CBANK
	.align		4
        /*00c4*/ 	.byte	0x04, 0x0a
        /*00c6*/ 	.short	(.L_208 - .L_207)
	.align		4
.L_207:
        /*00c8*/ 	.word	index@(.nv.constant0._ZN3cub18CUB_300001_SM_10006detail10merge_sort30DeviceMergeSortPartitionKernelIN6thrust24THRUST_300001_SM_1000_NS6detail15normal_iteratorINS5_10device_ptrIyEEEEm3CmpyEEvbT_PT2_T0_SF_PSF_T1_SF_i)
        /*00cc*/ 	.short	0x0380
        /*00ce*/ 	.short	0x0044


	//----- nvinfo : EIATTR_SW_WAR
	.align		4
.L_208:
        /*00d0*/ 	.byte	0x04, 0x36
        /*00d2*/ 	.short	(.L_210 - .L_209)
.L_209:
        /*00d4*/ 	.word	0x00000008
.L_210:


//--------------------- .nv.info._ZN3cub18CUB_300001_SM_10006detail10merge_sort30DeviceMergeSortBlockSortKernelINS2_10policy_hubIN6thrust24THRUST_300001_SM_1000_NS6detail15normal_iteratorINS6_10device_ptrIyEEEEE9Policy600ESB_PNS0_8NullTypeESB_SF_m3CmpySE_EEvbT0_T1_T2_T3_T4_PT6_PT7_T5_NS1_7vsmem_tE --------------------------
	.section	.nv.info._ZN3cub18CUB_300001_SM_10006detail10merge_sort30DeviceMergeSortBlockSortKernelINS2_10policy_hubIN6thrust24THRUST_300001_SM_1000_NS6detail15normal_iteratorINS6_10device_ptrIyEEEEE9Policy600ESB_PNS0_8NullTypeESB_SF_m3CmpySE_EEvbT0_T1_T2_T3_T4_PT6_PT7_T5_NS1_7vsmem_tE,"",@"SHT_CUDA_INFO"
	.sectionflags	@""
	.align	4


	//----- nvinfo : EIATTR_CUDA_API_VERSION
	.align		4
        /*0000*/ 	.byte	0x04, 0x37
        /*0002*/ 	.short	(.L_212 - .L_211)
.L_211:
        /*0004*/ 	.word	0x00000082


	//----- nvinfo : EIATTR_KPARAM_INFO
	.align		4
.L_212:
        /*0008*/ 	.byte	0x04, 0x17
        /*000a*/ 	.short	(.L_214 - .L_213)
.L_213:
        /*000c*/ 	.word	0x00000000
        /*0010*/ 	.short	0x0009
        /*0012*/ 	.short	0x0048
        /*0014*/ 	.byte	0x00, 0xf0, 0x21, 0x00


	//----- nvinfo : EIATTR_KPARAM_INFO
	.align		4
.L_214:
        /*0018*/ 	.byte	0x04, 0x17
        /*001a*/ 	.short	(.L_216 - .L_215)
.L_215:
        /*001c*/ 	.word	0x00000000
        /*0020*/ 	.short	0x0008
        /*0022*/ 	.short	0x0040
        /*0024*/ 	.byte	0x00, 0xf0, 0x21, 0x00


	//----- nvinfo : EIATTR_KPARAM_INFO
	.align		4
.L_216:
        /*0028*/ 	.byte	0x04, 0x17
        /*002a*/ 	.short	(.L_218 - .L_217)
.L_217:
        /*002c*/ 	.word	0x00000000
        /*0030*/ 	.short	0x0007
        /*0032*/ 	.short	0x0038
        /*0034*/ 	.byte	0x00, 0xf5, 0x21, 0x00


	//----- nvinfo : EIATTR_KPARAM_INFO
	.align		4
.L_218:
        /*0038*/ 	.byte	0x04, 0x17
        /*003a*/ 	.short	(.L_220 - .L_219)
.L_219:
        /*003c*/ 	.word	0x00000000
        /*0040*/ 	.short	0x0006
        /*0042*/ 	.short	0x0030
        /*0044*/ 	.byte	0x00, 0xf5, 0x21, 0x00


	//----- nvinfo : EIATTR_KPARAM_INFO
	.align		4
.L_220:
        /*0048*/ 	.byte	0x04, 0x17
        /*004a*/ 	.short	(.L_222 - .L_221)
.L_221:
        /*004c*/ 	.word	0x00000000
        /*0050*/ 	.short	0x0005
        /*0052*/ 	.short	0x0028
        /*0054*/ 	.byte	0x00, 0xf0, 0x21, 0x00


	//----- nvinfo : EIATTR_KPARAM_INFO
	.align		4
.L_222:
        /*0058*/ 	.byte	0x04, 0x17
        /*005a*/ 	.short	(.L_224 - .L_223)
.L_223:
        /*005c*/ 	.word	0x00000000
        /*0060*/ 	.short	0x0004
        /*0062*/ 	.short	0x0020
        /*0064*/ 	.byte	0x00, 0xf5, 0x21, 0x00


	//----- nvinfo : EIATTR_KPARAM_INFO
	.align		4
.L_224:
        /*0068*/ 	.byte	0x04, 0x17
        /*006a*/ 	.short	(.L_226 - .L_225)
.L_225:
        /*006c*/ 	.word	0x00000000
        /*0070*/ 	.short	0x0003
        /*0072*/ 	.short	0x0018
        /*0074*/ 	.byte	0x00, 0xf0, 0x21, 0x00


	//----- nvinfo : EIATTR_KPARAM_INFO
	.align		4
.L_226:
        /*0078*/ 	.byte	0x04, 0x17
        /*007a*/ 	.short	(.L_228 - .L_227)
.L_227:
        /*007c*/ 	.word	0x00000000
        /*0080*/ 	.short	0x0002
        /*0082*/ 	.short	0x0010
        /*0084*/ 	.byte	0x00, 0xf5, 0x21, 0x00


	//----- nvinfo : EIATTR_KPARAM_INFO
	.align		4
.L_228:
        /*0088*/ 	.byte	0x04, 0x17
        /*008a*/ 	.short	(.L_230 - .L_229)
.L_229:
        /*008c*/ 	.word	0x00000000
        /*0090*/ 	.short	0x0001
        /*0092*/ 	.short	0x0008
        /*0094*/ 	.byte	0x00, 0xf0, 0x21, 0x00


	//----- nvinfo : EIATTR_KPARAM_INFO
	.align		4
.L_230:
        /*0098*/ 	.byte	0x04, 0x17
        /*009a*/ 	.short	(.L_232 - .L_231)
.L_231:
        /*009c*/ 	.word	0x00000000
        /*00a0*/ 	.short	0x0000
        /*00a2*/ 	.short	0x0000
        /*00a4*/ 	.byte	0x00, 0xf0, 0x05, 0x00


	//----- nvinfo : EIATTR_SPARSE_MMA_MASK
	.align		4
.L_232:
        /*00a8*/ 	.byte	0x03, 0x50
        /*00aa*/ 	.short	0x0000


	//----- nvinfo : EIATTR_MAXREG_COUNT
	.align		4
        /*00ac*/ 	.byte	0x03, 0x1b
        /*00ae*/ 	.short	0x00ff


	//----- nvinfo : EIATTR_NUM_BARRIERS
	.align		4
        /*00b0*/ 	.byte	0x02, 0x4c
        /*00b2*/ 	.byte	0x01
	.zero		1


	//----- nvinfo : EIATTR_MERCURY_ISA_VERSION
	.align		4
        /*00b4*/ 	.byte	0x03, 0x5f
        /*00b6*/ 	.short	0x0101


	//----- nvinfo : EIATTR_COOP_GROUP_MASK_REGIDS
	.align		4
        /*00b8*/ 	.byte	0x04, 0x29
        /*00ba*/ 	.short	(.L_234 - .L_233)


	//   ....[0]....
.L_233:
        /*00bc*/ 	.word	0xffffffff


	//   ....[1]....
        /*00c0*/ 	.word	0xffffffff


	//   ....[2]....
        /*00c4*/ 	.word	0xffffffff


	//   ....[3]....
        /*00c8*/ 	.word	0xffffffff


	//   ....[4]....
        /*00cc*/ 	.word	0xffffffff


	//   ....[5]....
        /*00d0*/ 	.word	0xffffffff


	//----- nvinfo : EIATTR_COOP_GROUP_INSTR_OFFSETS
	.align		4
.L_234:
        /*00d4*/ 	.byte	0x04, 0x28
        /*00d6*/ 	.short	(.L_236 - .L_235)


	//   ....[0]....
.L_235:
        /*00d8*/ 	.word	0x00000550


	//   ....[1]....
        /*00dc*/ 	.word	0x00002b40


	//   ....[2]....
        /*00e0*/ 	.word	0x00002d70


	//   ....[3]....
        /*00e4*/ 	.word	0x00003590


	//   ....[4]....
        /*00e8*/ 	.word	0x00006390


	//   ....[5]....
        /*00ec*/ 	.word	0x00006860


	//----- nvinfo : EIATTR_VRC_CTA_INIT_COUNT
	.align		4
.L_236:
        /*00f0*/ 	.byte	0x02, 0x4a
	.zero		1
	.zero		1


	//----- nvinfo : EIATTR_EXIT_INSTR_OFFSETS
	.align		4
        /*00f4*/ 	.byte	0x04, 0x1c
        /*00f6*/ 	.short	(.L_238 - .L_237)


	//   ....[0]....
.L_237:
        /*00f8*/ 	.word	0x00002cd0


	//   ....[1]....
        /*00fc*/ 	.word	0x00002ea0


	//   ....[2]....
        /*0100*/ 	.word	0x000065f0


	//   ....[3]....
        /*0104*/ 	.word	0x00006610


	//   ....[4]....
        /*0108*/ 	.word	0x00006aa0


	//   ....[5]....
        /*010c*/ 	.word	0x00006ac0


	//----- nvinfo : EIATTR_MAX_THREADS
	.align		4
.L_238:
        /*0110*/ 	.byte	0x04, 0x05
        /*0112*/ 	.short	(.L_240 - .L_239)
.L_239:
        /*0114*/ 	.word	0x00000100
        /*0118*/ 	.word	0x00000001
        /*011c*/ 	.word	0x00000001


	//----- nvinfo : EIATTR_CRS_STACK_SIZE
	.align		4
.L_240:
        /*0120*/ 	.byte	0x04, 0x1e
        /*0122*/ 	.short	(.L_242 - .L_241)
.L_241:
        /*0124*/ 	.word	0x00000000


	//----- nvinfo : EIATTR_CBANK_PARAM_SIZE
	.align		4
.L_242:
        /*0128*/ 	.byte	0x03, 0x19
        /*012a*/ 	.short	0x0050


	//----- nvinfo : EIATTR_PARAM_CBANK
	.align		4
        /*012c*/ 	.byte	0x04, 0x0a
        /*012e*/ 	.short	(.L_244 - .L_243)
	.align		4
.L_243:
        /*0130*/ 	.word	index@(.nv.constant0._ZN3cub18CUB_300001_SM_10006detail10merge_sort30DeviceMergeSortBlockSortKernelINS2_10policy_hubIN6thrust24THRUST_300001_SM_1000_NS6detail15normal_iteratorINS6_10device_ptrIyEEEEE9Policy600ESB_PNS0_8NullTypeESB_SF_m3CmpySE_EEvbT0_T1_T2_T3_T4_PT6_PT7_T5_NS1_7vsmem_tE)
        /*0134*/ 	.short	0x0380
        /*0136*/ 	.short	0x0050


	//----- nvinfo : EIATTR_SW_WAR
	.align		4
.L_244:
        /*0138*/ 	.byte	0x04, 0x36
        /*013a*/ 	.short	(.L_246 - .L_245)
.L_245:
        /*013c*/ 	.word	0x00000008
.L_246:


//--------------------- .nv.info._ZN3cub18CUB_300001_SM_10006detail10merge_sort26DeviceMergeSortMergeKernelINS2_10policy_hubIN6thrust24THRUST_300001_SM_1000_NS6detail15normal_iteratorINS6_10device_ptrIyEEEEE9Policy600ESB_PNS0_8NullTypeESB_SF_j3CmpySE_EEvbT2_T3_T4_PT6_PT7_T5_PSJ_SJ_NS1_7vsmem_tE --------------------------
	.section	.nv.info._ZN3cub18CUB_300001_SM_10006detail10merge_sort26DeviceMergeSortMergeKernelINS2_10policy_hubIN6thrust24THRUST_300001_SM_1000_NS6detail15normal_iteratorINS6_10device_ptrIyEEEEE9Policy600ESB_PNS0_8NullTypeESB_SF_j3CmpySE_EEvbT2_T3_T4_PT6_PT7_T5_PSJ_SJ_NS1_7vsmem_tE,"",@"SHT_CUDA_INFO"
	.sectionflags	@""
	.align	4


	//----- nvinfo : EIATTR_CUDA_API_VERSION
	.align		4
        /*0000*/ 	.byte	0x04, 0x37
        /*0002*/ 	.short	(.L_248 - .L_247)
.L_247:
        /*0004*/ 	.word	0x00000082


	//----- nvinfo : EIATTR_KPARAM_INFO
	.align		4
.L_248:
        /*0008*/ 	.byte	0x04, 0x17
        /*000a*/ 	.short	(.L_250 - .L_249)
.L_249:
        /*000c*/ 	.word	0x00000000
        /*0010*/ 	.short	0x0009
        /*0012*/ 	.short	0x0048
        /*0014*/ 	.byte	0x00, 0xf0, 0x21, 0x00


	//----- nvinfo : EIATTR_KPARAM_INFO
	.align		4
.L_250:
        /*0018*/ 	.byte	0x04, 0x17
        /*001a*/ 	.short	(.L_252 - .L_251)
.L_251:
        /*001c*/ 	.word	0x00000000
        /*0020*/ 	.short	0x0008
        /*0022*/ 	.short	0x0040
        /*0024*/ 	.byte	0x00, 0xf0, 0x11, 0x00


	//----- nvinfo : EIATTR_KPARAM_INFO
	.align		4
.L_252:
        /*0028*/ 	.byte	0x04, 0x17
        /*002a*/ 	.short	(.L_254 - .L_253)
.L_253:
        /*002c*/ 	.word	0x00000000
        /*0030*/ 	.short	0x0007
        /*0032*/ 	.short	0x0038
        /*0034*/ 	.byte	0x00, 0xf5, 0x21, 0x00


	//----- nvinfo : EIATTR_KPARAM_INFO
	.align		4
.L_254:
        /*0038*/ 	.byte	0x04, 0x17
        /*003a*/ 	.short	(.L_256 - .L_255)
.L_255:
        /*003c*/ 	.word	0x00000000
        /*0040*/ 	.short	0x0006
        /*0042*/ 	.short	0x0030
        /*0044*/ 	.byte	0x00, 0xf0, 0x21, 0x00


	//----- nvinfo : EIATTR_KPARAM_INFO
	.align		4
.L_256:
        /*0048*/ 	.byte	0x04, 0x17
        /*004a*/ 	.short	(.L_258 - .L_257)
.L_257:
        /*004c*/ 	.word	0x00000000
        /*0050*/ 	.short	0x0005
        /*0052*/ 	.short	0x0028
        /*0054*/ 	.byte	0x00, 0xf5, 0x21, 0x00


	//----- nvinfo : EIATTR_KPARAM_INFO
	.align		4
.L_258:
        /*0058*/ 	.byte	0x04, 0x17
        /*005a*/ 	.short	(.L_260 - .L_259)
.L_259:
        /*005c*/ 	.word	0x00000000
        /*0060*/ 	.short	0x0004
        /*0062*/ 	.short	0x0020
        /*0064*/ 	.byte	0x00, 0xf5, 0x21, 0x00


	//----- nvinfo : EIATTR_KPARAM_INFO
	.align		4
.L_260:
        /*0068*/ 	.byte	0x04, 0x17
        /*006a*/ 	.short	(.L_262 - .L_261)
.L_261:
        /*006c*/ 	.word	0x00000000
        /*0070*/ 	.short	0x0003
        /*0072*/ 	.short	0x0018
        /*0074*/ 	.byte	0x00, 0xf0, 0x11, 0x00


	//----- nvinfo : EIATTR_KPARAM_INFO
	.align		4
.L_262:
        /*0078*/ 	.byte	0x04, 0x17
        /*007a*/ 	.short	(.L_264 - .L_263)
.L_263:
        /*007c*/ 	.word	0x00000000
        /*0080*/ 	.short	0x0002
        /*0082*/ 	.short	0x0010
        /*0084*/ 	.byte	0x00, 0xf5, 0x21, 0x00


	//----- nvinfo : EIATTR_KPARAM_INFO
	.align		4
.L_264:
        /*0088*/ 	.byte	0x04, 0x17
        /*008a*/ 	.short	(.L_266 - .L_265)
.L_265:
        /*008c*/ 	.word	0x00000000
        /*0090*/ 	.short	0x0001
        /*0092*/ 	.short	0x0008
        /*0094*/ 	.byte	0x00, 0xf0, 0x21, 0x00


	//----- nvinfo : EIATTR_KPARAM_INFO
	.align		4
.L_266:
        /*0098*/ 	.byte	0x04, 0x17
        /*009a*/ 	.short	(.L_268 - .L_267)
.L_267:
        /*009c*/ 	.word	0x00000000
        /*00a0*/ 	.short	0x0000
        /*00a2*/ 	.short	0x0000
        /*00a4*/ 	.byte	0x00, 0xf0, 0x05, 0x00


	//----- nvinfo : EIATTR_SPARSE_MMA_MASK
	.align		4
.L_268:
        /*00a8*/ 	.byte	0x03, 0x50
        /*00aa*/ 	.short	0x0000


	//----- nvinfo : EIATTR_MAXREG_COUNT
	.align		4
        /*00ac*/ 	.byte	0x03, 0x1b
        /*00ae*/ 	.short	0x00ff


	//----- nvinfo : EIATTR_NUM_BARRIERS
	.align		4
        /*00b0*/ 	.byte	0x02, 0x4c
        /*00b2*/ 	.byte	0x01
	.zero		1


	//----- nvinfo : EIATTR_MERCURY_ISA_VERSION
	.align		4
        /*00b4*/ 	.byte	0x03, 0x5f
        /*00b6*/ 	.short	0x0101


	//----- nvinfo : EIATTR_COOP_GROUP_MASK_REGIDS
	.align		4
        /*00b8*/ 	.byte	0x04, 0x29
        /*00ba*/ 	.short	(.L_270 - .L_269)


	//   ....[0]....
.L_269:
        /*00bc*/ 	.word	0xffffffff


	//   ....[1]....
        /*00c0*/ 	.word	0xffffffff


	//   ....[2]....
        /*00c4*/ 	.word	0xffffffff


	//   ....[3]....
        /*00c8*/ 	.word	0xffffffff


	//----- nvinfo : EIATTR_COOP_GROUP_INSTR_OFFSETS
	.align		4
.L_270:
        /*00cc*/ 	.byte	0x04, 0x28
        /*00ce*/ 	.short	(.L_272 - .L_271)


	//   ....[0]....
.L_271:
        /*00d0*/ 	.word	0x00001e50


	//   ....[1]....
        /*00d4*/ 	.word	0x00002250


	//   ....[2]....
        /*00d8*/ 	.word	0x000045d0


	//   ....[3]....
        /*00dc*/ 	.word	0x00004b00


	//----- nvinfo : EIATTR_VRC_CTA_INIT_COUNT
	.align		4
.L_272:
        /*00e0*/ 	.byte	0x02, 0x4a
	.zero		1
	.zero		1


	//----- nvinfo : EIATTR_EXIT_INSTR_OFFSETS
	.align		4
        /*00e4*/ 	.byte	0x04, 0x1c
        /*00e6*/ 	.short	(.L_274 - .L_273)


	//   ....[0]....
.L_273:
        /*00e8*/ 	.word	0x00002000


	//   ....[1]....
        /*00ec*/ 	.word	0x000023e0


	//   ....[2]....
        /*00f0*/ 	.word	0x00004880


	//   ....[3]....
        /*00f4*/ 	.word	0x000048a0


	//   ....[4]....
        /*00f8*/ 	.word	0x00004dc0


	//   ....[5]....
        /*00fc*/ 	.word	0x00004de0


	//----- nvinfo : EIATTR_MAX_THREADS
	.align		4
.L_274:
        /*0100*/ 	.byte	0x04, 0x05
        /*0102*/ 	.short	(.L_276 - .L_275)
.L_275:
        /*0104*/ 	.word	0x00000100
        /*0108*/ 	.word	0x00000001
        /*010c*/ 	.word	0x00000001


	//----- nvinfo : EIATTR_CRS_STACK_SIZE
	.align		4
.L_276:
        /*0110*/ 	.byte	0x04, 0x1e
        /*0112*/ 	.short	(.L_278 - .L_277)
.L_277:
        /*0114*/ 	.word	0x00000000


	//----- nvinfo : EIATTR_CBANK_PARAM_SIZE
	.align		4
.L_278:
        /*0118*/ 	.byte	0x03, 0x19
        /*011a*/ 	.short	0x0050


	//----- nvinfo : EIATTR_PARAM_CBANK
	.align		4
        /*011c*/ 	.byte	0x04, 0x0a
        /*011e*/ 	.short	(.L_280 - .L_279)
	.align		4
.L_279:
        /*0120*/ 	.word	index@(.nv.constant0._ZN3cub18CUB_300001_SM_10006detail10merge_sort26DeviceMergeSortMergeKernelINS2_10policy_hubIN6thrust24THRUST_300001_SM_1000_NS6detail15normal_iteratorINS6_10device_ptrIyEEEEE9Policy600ESB_PNS0_8NullTypeESB_SF_j3CmpySE_EEvbT2_T3_T4_PT6_PT7_T5_PSJ_SJ_NS1_7vsmem_tE)
        /*0124*/ 	.short	0x0380
        /*0126*/ 	.short	0x0050


	//----- nvinfo : EIATTR_SW_WAR
	.align		4
.L_280:
        /*0128*/ 	.byte	0x04, 0x36
        /*012a*/ 	.short	(.L_282 - .L_281)
.L_281:
        /*012c*/ 	.word	0x00000008
.L_282:


//--------------------- .nv.info._ZN3cub18CUB_300001_SM_10006detail10merge_sort30DeviceMergeSortPartitionKernelIN6thrust24THRUST_300001_SM_1000_NS6detail15normal_iteratorINS5_10device_ptrIyEEEEj3CmpyEEvbT_PT2_T0_SF_PSF_T1_SF_i --------------------------
	.section	.nv.info._ZN3cub18CUB_300001_SM_10006detail10merge_sort30DeviceMergeSortPartitionKernelIN6thrust24THRUST_300001_SM_1000_NS6detail15normal_iteratorINS5_10device_ptrIyEEEEj3CmpyEEvbT_PT2_T0_SF_PSF_T1_SF_i,"",@"SHT_CUDA_INFO"
	.sectionflags	@""
	.align	4


	//----- nvinfo : EIATTR_CUDA_API_VERSION
	.align		4
        /*0000*/ 	.byte	0x04, 0x37
        /*0002*/ 	.short	(.L_284 - .L_283)
.L_283:
        /*0004*/ 	.word	0x00000082


	//----- nvinfo : EIATTR_KPARAM_INFO
	.align		4
.L_284:
        /*0008*/ 	.byte	0x04, 0x17
        /*000a*/ 	.short	(.L_286 - .L_285)
.L_285:
        /*000c*/ 	.word	0x00000000
        /*0010*/ 	.short	0x0008
        /*0012*/ 	.short	0x0034
        /*0014*/ 	.byte	0x00, 0xf0, 0x11, 0x00


	//----- nvinfo : EIATTR_KPARAM_INFO
	.align		4
.L_286:
        /*0018*/ 	.byte	0x04, 0x17
        /*001a*/ 	.short	(.L_288 - .L_287)
.L_287:
        /*001c*/ 	.word	0x00000000
        /*0020*/ 	.short	0x0007
        /*0022*/ 	.short	0x0030
        /*0024*/ 	.byte	0x00, 0xf0, 0x11, 0x00


	//----- nvinfo : EIATTR_KPARAM_INFO
	.align		4
.L_288:
        /*0028*/ 	.byte	0x04, 0x17
        /*002a*/ 	.short	(.L_290 - .L_289)
.L_289:
        /*002c*/ 	.word	0x00000000
        /*0030*/ 	.short	0x0006
        /*0032*/ 	.short	0x0028
        /*0034*/ 	.byte	0x00, 0xf0, 0x21, 0x00


	//----- nvinfo : EIATTR_KPARAM_INFO
	.align		4
.L_290:
        /*0038*/ 	.byte	0x04, 0x17
        /*003a*/ 	.short	(.L_292 - .L_291)
.L_291:
        /*003c*/ 	.word	0x00000000
        /*0040*/ 	.short	0x0005
        /*0042*/ 	.short	0x0020
        /*0044*/ 	.byte	0x00, 0xf5, 0x21, 0x00


	//----- nvinfo : EIATTR_KPARAM_INFO
	.align		4
.L_292:
        /*0048*/ 	.byte	0x04, 0x17
        /*004a*/ 	.short	(.L_294 - .L_293)
.L_293:
        /*004c*/ 	.word	0x00000000
        /*0050*/ 	.short	0x0004
        /*0052*/ 	.short	0x001c
        /*0054*/ 	.byte	0x00, 0xf0, 0x11, 0x00


	//----- nvinfo : EIATTR_KPARAM_INFO
	.align		4
.L_294:
        /*0058*/ 	.byte	0x04, 0x17
        /*005a*/ 	.short	(.L_296 - .L_295)
.L_295:
        /*005c*/ 	.word	0x00000000
        /*0060*/ 	.short	0x0003
        /*0062*/ 	.short	0x0018
        /*0064*/ 	.byte	0x00, 0xf0, 0x11, 0x00


	//----- nvinfo : EIATTR_KPARAM_INFO
	.align		4
.L_296:
        /*0068*/ 	.byte	0x04, 0x17
        /*006a*/ 	.short	(.L_298 - .L_297)
.L_297:
        /*006c*/ 	.word	0x00000000
        /*0070*/ 	.short	0x0002
        /*0072*/ 	.short	0x0010
        /*0074*/ 	.byte	0x00, 0xf5, 0x21, 0x00


	//----- nvinfo : EIATTR_KPARAM_INFO
	.align		4
.L_298:
        /*0078*/ 	.byte	0x04, 0x17
        /*007a*/ 	.short	(.L_300 - .L_299)
.L_299:
        /*007c*/ 	.word	0x00000000
        /*0080*/ 	.short	0x0001
        /*0082*/ 	.short	0x0008
        /*0084*/ 	.byte	0x00, 0xf0, 0x21, 0x00


	//----- nvinfo : EIATTR_KPARAM_INFO
	.align		4
.L_300:
        /*0088*/ 	.byte	0x04, 0x17
        /*008a*/ 	.short	(.L_302 - .L_301)
.L_301:
        /*008c*/ 	.word	0x00000000
        /*0090*/ 	.short	0x0000
        /*0092*/ 	.short	0x0000
        /*0094*/ 	.byte	0x00, 0xf0, 0x05, 0x00


	//----- nvinfo : EIATTR_SPARSE_MMA_MASK
	.align		4
.L_302:
        /*0098*/ 	.byte	0x03, 0x50
        /*009a*/ 	.short	0x0000


	//----- nvinfo : EIATTR_MAXREG_COUNT
	.align		4
        /*009c*/ 	.byte	0x03, 0x1b
        /*009e*/ 	.short	0x00ff


	//----- nvinfo : EIATTR_MERCURY_ISA_VERSION
	.align		4
        /*00a0*/ 	.byte	0x03, 0x5f
        /*00a2*/ 	.short	0x0101


	//----- nvinfo : EIATTR_VRC_CTA_INIT_COUNT
	.align		4
        /*00a4*/ 	.byte	0x02, 0x4a
	.zero		1
	.zero		1


	//----- nvinfo : EIATTR_EXIT_INSTR_OFFSETS
	.align		4
        /*00a8*/ 	.byte	0x04, 0x1c
        /*00aa*/ 	.short	(.L_304 - .L_303)


	//   ....[0]....
.L_303:
        /*00ac*/ 	.word	0x00000070


	//   ....[1]....
        /*00b0*/ 	.word	0x000001d0


	//   ....[2]....
        /*00b4*/ 	.word	0x00000700


	//----- nvinfo : EIATTR_CRS_STACK_SIZE
	.align		4
.L_304:
        /*00b8*/ 	.byte	0x04, 0x1e
        /*00ba*/ 	.short	(.L_306 - .L_305)
.L_305:
        /*00bc*/ 	.word	0x00000000


	//----- nvinfo : EIATTR_CBANK_PARAM_SIZE
	.align		4
.L_306:
        /*00c0*/ 	.byte	0x03, 0x19
        /*00c2*/ 	.short	0x0038


	//----- nvinfo : EIATTR_PARAM_CBANK
	.align		4
        /*00c4*/ 	.byte	0x04, 0x0a
        /*00c6*/ 	.short	(.L_308 - .L_307)
	.align		4
.L_307:
        /*00c8*/ 	.word	index@(.nv.constant0._ZN3cub18CUB_300001_SM_10006detail10merge_sort30DeviceMergeSortPartitionKernelIN6thrust24THRUST_300001_SM_1000_NS6detail15normal_iteratorINS5_10device_ptrIyEEEEj3CmpyEEvbT_PT2_T0_SF_PSF_T1_SF_i)
        /*00cc*/ 	.short	0x0380
        /*00ce*/ 	.short	0x0038


	//----- nvinfo : EIATTR_SW_WAR
	.align		4
.L_308:
        /*00d0*/ 	.byte	0x04, 0x36
        /*00d2*/ 	.short	(.L_310 - .L_309)
.L_309:
        /*00d4*/ 	.word	0x00000008
.L_310:


//--------------------- .nv.info._ZN3cub18CUB_300001_SM_10006detail10merge_sort30DeviceMergeSortBlockSortKernelINS2_10policy_hubIN6thrust24THRUST_300001_SM_1000_NS6detail15normal_iteratorINS6_10device_ptrIyEEEEE9Policy600ESB_PNS0_8NullTypeESB_SF_j3CmpySE_EEvbT0_T1_T2_T3_T4_PT6_PT7_T5_NS1_7vsmem_tE --------------------------
	.section	.nv.info._ZN3cub18CUB_300001_SM_10006detail10merge_sort30DeviceMergeSortBlockSortKernelINS2_10policy_hubIN6thrust24THRUST_300001_SM_1000_NS6detail15normal_iteratorINS6_10device_ptrIyEEEEE9Policy600ESB_PNS0_8NullTypeESB_SF_j3CmpySE_EEvbT0_T1_T2_T3_T4_PT6_PT7_T5_NS1_7vsmem_tE,"",@"SHT_CUDA_INFO"
	.sectionflags	@""
	.align	4


	//----- nvinfo : EIATTR_CUDA_API_VERSION
	.align		4
        /*0000*/ 	.byte	0x04, 0x37
        /*0002*/ 	.short	(.L_312 - .L_311)
.L_311:
        /*0004*/ 	.word	0x00000082


	//----- nvinfo : EIATTR_KPARAM_INFO
	.align		4
.L_312:
        /*0008*/ 	.byte	0x04, 0x17
        /*000a*/ 	.short	(.L_314 - .L_313)
.L_313:
        /*000c*/ 	.word	0x00000000
        /*0010*/ 	.short	0x0009
        /*0012*/ 	.short	0x0048
        /*0014*/ 	.byte	0x00, 0xf0, 0x21, 0x00


	//----- nvinfo : EIATTR_KPARAM_INFO
	.align		4
.L_314:
        /*0018*/ 	.byte	0x04, 0x17
        /*001a*/ 	.short	(.L_316 - .L_315)
.L_315:
        /*001c*/ 	.word	0x00000000
        /*0020*/ 	.short	0x0008
        /*0022*/ 	.short	0x0040
        /*0024*/ 	.byte	0x00, 0xf0, 0x21, 0x00


	//----- nvinfo : EIATTR_KPARAM_INFO
	.align		4
.L_316:
        /*0028*/ 	.byte	0x04, 0x17
        /*002a*/ 	.short	(.L_318 - .L_317)
.L_317:
        /*002c*/ 	.word	0x00000000
        /*0030*/ 	.short	0x0007
        /*0032*/ 	.short	0x0038
        /*0034*/ 	.byte	0x00, 0xf5, 0x21, 0x00


	//----- nvinfo : EIATTR_KPARAM_INFO
	.align		4
.L_318:
        /*0038*/ 	.byte	0x04, 0x17
        /*003a*/ 	.short	(.L_320 - .L_319)
.L_319:
        /*003c*/ 	.word	0x00000000
        /*0040*/ 	.short	0x0006
        /*0042*/ 	.short	0x0030
        /*0044*/ 	.byte	0x00, 0xf5, 0x21, 0x00


	//----- nvinfo : EIATTR_KPARAM_INFO
	.align		4
.L_320:
        /*0048*/ 	.byte	0x04, 0x17
        /*004a*/ 	.short	(.L_322 - .L_321)
.L_321:
        /*004c*/ 	.word	0x00000000
        /*0050*/ 	.short	0x0005
        /*0052*/ 	.short	0x0028
        /*0054*/ 	.byte	0x00, 0xf0, 0x11, 0x00


	//----- nvinfo : EIATTR_KPARAM_INFO
	.align		4
.L_322:
        /*0058*/ 	.byte	0x04, 0x17
        /*005a*/ 	.short	(.L_324 - .L_323)
.L_323:
        /*005c*/ 	.word	0x00000000
        /*0060*/ 	.short	0x0004
        /*0062*/ 	.short	0x0020
        /*0064*/ 	.byte	0x00, 0xf5, 0x21, 0x00


	//----- nvinfo : EIATTR_KPARAM_INFO
	.align		4
.L_324:
        /*0068*/ 	.byte	0x04, 0x17
        /*006a*/ 	.short	(.L_326 - .L_325)
.L_325:
        /*006c*/ 	.word	0x00000000
        /*0070*/ 	.short	0x0003
        /*0072*/ 	.short	0x0018
        /*0074*/ 	.byte	0x00, 0xf0, 0x21, 0x00


	//----- nvinfo : EIATTR_KPARAM_INFO
	.align		4
.L_326:
        /*0078*/ 	.byte	0x04, 0x17
        /*007a*/ 	.short	(.L_328 - .L_327)
.L_327:
        /*007c*/ 	.word	0x00000000
        /*0080*/ 	.short	0x0002
        /*0082*/ 	.short	0x0010
        /*0084*/ 	.byte	0x00, 0xf5, 0x21, 0x00


	//----- nvinfo : EIATTR_KPARAM_INFO
	.align		4
.L_328:
        /*0088*/ 	.byte	0x04, 0x17
        /*008a*/ 	.short	(.L_330 - .L_329)
.L_329:
        /*008c*/ 	.word	0x00000000
        /*0090*/ 	.short	0x0001
        /*0092*/ 	.short	0x0008
        /*0094*/ 	.byte	0x00, 0xf0, 0x21, 0x00


	//----- nvinfo : EIATTR_KPARAM_INFO
	.align		4
.L_330:
        /*0098*/ 	.byte	0x04, 0x17
        /*009a*/ 	.short	(.L_332 - .L_331)
.L_331:
        /*009c*/ 	.word	0x00000000
        /*00a0*/ 	.short	0x0000
        /*00a2*/ 	.short	0x0000
        /*00a4*/ 	.byte	0x00, 0xf0, 0x05, 0x00


	//----- nvinfo : EIATTR_SPARSE_MMA_MASK
	.align		4
.L_332:
        /*00a8*/ 	.byte	0x03, 0x50
        /*00aa*/ 	.short	0x0000


	//----- nvinfo : EIATTR_MAXREG_COUNT
	.align		4
        /*00ac*/ 	.byte	0x03, 0x1b
        /*00ae*/ 	.short	0x00ff


	//----- nvinfo : EIATTR_NUM_BARRIERS
	.align		4
        /*00b0*/ 	.byte	0x02, 0x4c
        /*00b2*/ 	.byte	0x01
	.zero		1


	//----- nvinfo : EIATTR_MERCURY_ISA_VERSION
	.align		4
        /*00b4*/ 	.byte	0x03, 0x5f
        /*00b6*/ 	.short	0x0101


	//----- nvinfo : EIATTR_COOP_GROUP_MASK_REGIDS
	.align		4
        /*00b8*/ 	.byte	0x04, 0x29
        /*00ba*/ 	.short	(.L_334 - .L_333)


	//   ....[0]....
.L_333:
        /*00bc*/ 	.word	0xffffffff


	//   ....[1]....
        /*00c0*/ 	.word	0xffffffff


	//   ....[2]....
        /*00c4*/ 	.word	0xffffffff


	//   ....[3]....
        /*00c8*/ 	.word	0xffffffff


	//   ....[4]....
        /*00cc*/ 	.word	0xffffffff


	//   ....[5]....
        /*00d0*/ 	.word	0xffffffff


	//----- nvinfo : EIATTR_COOP_GROUP_INSTR_OFFSETS
	.align		4
.L_334:
        /*00d4*/ 	.byte	0x04, 0x28
        /*00d6*/ 	.short	(.L_336 - .L_335)


	//   ....[0]....
.L_335:
        /*00d8*/ 	.word	0x00000530


	//   ....[1]....
        /*00dc*/ 	.word	0x00002b20


	//   ....[2]....
        /*00e0*/ 	.word	0x00002d30


	//   ....[3]....
        /*00e4*/ 	.word	0x00003550


	//   ....[4]....
        /*00e8*/ 	.word	0x00006350


	//   ....[5]....
        /*00ec*/ 	.word	0x00006820


	//----- nvinfo : EIATTR_VRC_CTA_INIT_COUNT
	.align		4
.L_336:
        /*00f0*/ 	.byte	0x02, 0x4a
	.zero		1
	.zero		1


	//----- nvinfo : EIATTR_EXIT_INSTR_OFFSETS
	.align		4
        /*00f4*/ 	.byte	0x04, 0x1c
        /*00f6*/ 	.short	(.L_338 - .L_337)


	//   ....[0]....
.L_337:
        /*00f8*/ 	.word	0x00002c90


	//   ....[1]....
        /*00fc*/ 	.word	0x00002e60


	//   ....[2]....
        /*0100*/ 	.word	0x000065b0


	//   ....[3]....
        /*0104*/ 	.word	0x000065d0


	//   ....[4]....
        /*0108*/ 	.word	0x00006a60


	//   ....[5]....
        /*010c*/ 	.word	0x00006a80


	//----- nvinfo : EIATTR_MAX_THREADS
	.align		4
.L_338:
        /*0110*/ 	.byte	0x04, 0x05
        /*0112*/ 	.short	(.L_340 - .L_339)
.L_339:
        /*0114*/ 	.word	0x00000100
        /*0118*/ 	.word	0x00000001
        /*011c*/ 	.word	0x00000001


	//----- nvinfo : EIATTR_CRS_STACK_SIZE
	.align		4
.L_340:
        /*0120*/ 	.byte	0x04, 0x1e
        /*0122*/ 	.short	(.L_342 - .L_341)
.L_341:
        /*0124*/ 	.word	0x00000000


	//----- nvinfo : EIATTR_CBANK_PARAM_SIZE
	.align		4
.L_342:
        /*0128*/ 	.byte	0x03, 0x19
        /*012a*/ 	.short	0x0050


	//----- nvinfo : EIATTR_PARAM_CBANK
	.align		4
        /*012c*/ 	.byte	0x04, 0x0a
        /*012e*/ 	.short	(.L_344 - .L_343)
	.align		4
.L_343:
        /*0130*/ 	.word	index@(.nv.constant0._ZN3cub18CUB_300001_SM_10006detail10merge_sort30DeviceMergeSortBlockSortKernelINS2_10policy_hubIN6thrust24THRUST_300001_SM_1000_NS6detail15normal_iteratorINS6_10device_ptrIyEEEEE9Policy600ESB_PNS0_8NullTypeESB_SF_j3CmpySE_EEvbT0_T1_T2_T3_T4_PT6_PT7_T5_NS1_7vsmem_tE)
        /*0134*/ 	.short	0x0380
        /*0136*/ 	.short	0x0050


	//----- nvinfo : EIATTR_SW_WAR
	.align		4
.L_344:
        /*0138*/ 	.byte	0x04, 0x36
        /*013a*/ 	.short	(.L_346 - .L_345)
.L_345:
        /*013c*/ 	.word	0x00000008
.L_346:


//--------------------- .nv.info._ZN3cub18CUB_300001_SM_10006detail4scan16DeviceScanKernelINS2_10policy_hubIyyymN4cuda3std3__44plusIvEEE10Policy1000EN6thrust24THRUST_300001_SM_1000_NS6detail15normal_iteratorINSD_10device_ptrIyEEEESI_NS0_13ScanTileStateIyLb1EEES9_NS1_10InputValueIyPyEEmyLb0EyEEvT0_T1_T2_iT3_T4_T5_ --------------------------
	.section	.nv.info._ZN3cub18CUB_300001_SM_10006detail4scan16DeviceScanKernelINS2_10policy_hubIyyymN4cuda3std3__44plusIvEEE10Policy1000EN6thrust24THRUST_300001_SM_1000_NS6detail15normal_iteratorINSD_10device_ptrIyEEEESI_NS0_13ScanTileStateIyLb1EEES9_NS1_10InputValueIyPyEEmyLb0EyEEvT0_T1_T2_iT3_T4_T5_,"",@"SHT_CUDA_INFO"
	.sectionflags	@""
	.align	4


	//----- nvinfo : EIATTR_CUDA_API_VERSION
	.align		4
        /*0000*/ 	.byte	0x04, 0x37
        /*0002*/ 	.short	(.L_348 - .L_347)
.L_347:
        /*0004*/ 	.word	0x00000082


	//----- nvinfo : EIATTR_KPARAM_INFO
	.align		4
.L_348:
        /*0008*/ 	.byte	0x04, 0x17
        /*000a*/ 	.short	(.L_350 - .L_349)
.L_349:
        /*000c*/ 	.word	0x00000000
        /*0010*/ 	.short	0x0006
        /*0012*/ 	.short	0x0030
        /*0014*/ 	.byte	0x00, 0xf0, 0x21, 0x00


	//----- nvinfo : EIATTR_KPARAM_INFO
	.align		4
.L_350:
        /*0018*/ 	.byte	0x04, 0x17
        /*001a*/ 	.short	(.L_352 - .L_351)
.L_351:
        /*001c*/ 	.word	0x00000000
        /*0020*/ 	.short	0x0005
        /*0022*/ 	.short	0x0020
        /*0024*/ 	.byte	0x00, 0xf0, 0x41, 0x00


	//----- nvinfo : EIATTR_KPARAM_INFO
	.align		4
.L_352:
        /*0028*/ 	.byte	0x04, 0x17
        /*002a*/ 	.short	(.L_354 - .L_353)
.L_353:
        /*002c*/ 	.word	0x00000000
        /*0030*/ 	.short	0x0004
        /*0032*/ 	.short	0x001c
        /*0034*/ 	.byte	0x00, 0xf0, 0x05, 0x00


	//----- nvinfo : EIATTR_KPARAM_INFO
	.align		4
.L_354:
        /*0038*/ 	.byte	0x04, 0x17
        /*003a*/ 	.short	(.L_356 - .L_355)
.L_355:
        /*003c*/ 	.word	0x00000000
        /*0040*/ 	.short	0x0003
        /*0042*/ 	.short	0x0018
        /*0044*/ 	.byte	0x00, 0xf0, 0x11, 0x00


	//----- nvinfo : EIATTR_KPARAM_INFO
	.align		4
.L_356:
        /*0048*/ 	.byte	0x04, 0x17
        /*004a*/ 	.short	(.L_358 - .L_357)
.L_357:
        /*004c*/ 	.word	0x00000000
        /*0050*/ 	.short	0x0002
        /*0052*/ 	.short	0x0010
        /*0054*/ 	.byte	0x00, 0xf0, 0x21, 0x00


	//----- nvinfo : EIATTR_KPARAM_INFO
	.align		4
.L_358:
        /*0058*/ 	.byte	0x04, 0x17
        /*005a*/ 	.short	(.L_360 - .L_359)
.L_359:
        /*005c*/ 	.word	0x00000000
        /*0060*/ 	.short	0x0001
        /*0062*/ 	.short	0x0008
        /*0064*/ 	.byte	0x00, 0xf0, 0x21, 0x00


	//----- nvinfo : EIATTR_KPARAM_INFO
	.align		4
.L_360:
        /*0068*/ 	.byte	0x04, 0x17
        /*006a*/ 	.short	(.L_362 - .L_361)
.L_361:
        /*006c*/ 	.word	0x00000000
        /*0070*/ 	.short	0x0000
        /*0072*/ 	.short	0x0000
        /*0074*/ 	.byte	0x00, 0xf0, 0x21, 0x00


	//----- nvinfo : EIATTR_SPARSE_MMA_MASK
	.align		4
.L_362:
        /*0078*/ 	.byte	0x03, 0x50
        /*007a*/ 	.short	0x0000


	//----- nvinfo : EIATTR_MAXREG_COUNT
	.align		4
        /*007c*/ 	.byte	0x03, 0x1b
        /*007e*/ 	.short	0x00a8


	//----- nvinfo : EIATTR_NUM_BARRIERS
	.align		4
        /*0080*/ 	.byte	0x02, 0x4c
        /*0082*/ 	.byte	0x01
	.zero		1


	//----- nvinfo : EIATTR_MERCURY_ISA_VERSION
	.align		4
        /*0084*/ 	.byte	0x03, 0x5f
        /*0086*/ 	.short	0x0101


	//----- nvinfo : EIATTR_COOP_GROUP_MASK_REGIDS
	.align		4
        /*0088*/ 	.byte	0x04, 0x29
        /*008a*/ 	.short	(.L_364 - .L_363)


	//   ....[0]....
.L_363:
        /*008c*/ 	.word	0xffffffff


	//   ....[1]....
        /*0090*/ 	.word	0xffffffff


	//   ....[2]....
        /*0094*/ 	.word	0xffffffff


	//   ....[3]....
        /*0098*/ 	.word	0xffffffff


	//   ....[4]....
        /*009c*/ 	.word	0xffffffff


	//   ....[5]....
        /*00a0*/ 	.word	0xffffffff


	//   ....[6]....
        /*00a4*/ 	.word	0xffffffff


	//   ....[7]....
        /*00a8*/ 	.word	0xffffffff


	//   ....[8]....
        /*00ac*/ 	.word	0xffffffff


	//   ....[9]....
        /*00b0*/ 	.word	0xffffffff


	//   ....[10]....
        /*00b4*/ 	.word	0xffffffff


	//   ....[11]....
        /*00b8*/ 	.word	0xffffffff


	//   ....[12]....
        /*00bc*/ 	.word	0xffffffff


	//   ....[13]....
        /*00c0*/ 	.word	0xffffffff


	//   ....[14]....
        /*00c4*/ 	.word	0xffffffff


	//   ....[15]....
        /*00c8*/ 	.word	0xffffffff


	//   ....[16]....
        /*00cc*/ 	.word	0xffffffff


	//   ....[17]....
        /*00d0*/ 	.word	0xffffffff


	//   ....[18]....
        /*00d4*/ 	.word	0xffffffff


	//   ....[19]....
        /*00d8*/ 	.word	0xffffffff


	//   ....[20]....
        /*00dc*/ 	.word	0xffffffff


	//   ....[21]....
        /*00e0*/ 	.word	0xffffffff


	//   ....[22]....
        /*00e4*/ 	.word	0xffffffff


	//   ....[23]....
        /*00e8*/ 	.word	0xffffffff


	//   ....[24]....
        /*00ec*/ 	.word	0xffffffff


	//   ....[25]....
        /*00f0*/ 	.word	0xffffffff


	//   ....[26]....
        /*00f4*/ 	.word	0xffffffff


	//   ....[27]....
        /*00f8*/ 	.word	0xffffffff


	//   ....[28]....
        /*00fc*/ 	.word	0xffffffff


	//   ....[29]....
        /*0100*/ 	.word	0xffffffff


	//   ....[30]....
        /*0104*/ 	.word	0xffffffff


	//   ....[31]....
        /*0108*/ 	.word	0xffffffff


	//   ....[32]....
        /*010c*/ 	.word	0xffffffff


	//   ....[33]....
        /*0110*/ 	.word	0xffffffff


	//   ....[34]....
        /*0114*/ 	.word	0xffffffff


	//   ....[35]....
        /*0118*/ 	.word	0xffffffff


	//   ....[36]....
        /*011c*/ 	.word	0xffffffff


	//   ....[37]....
        /*0120*/ 	.word	0xffffffff


	//   ....[38]....
        /*0124*/ 	.word	0xffffffff


	//   ....[39]....
        /*0128*/ 	.word	0xffffffff


	//   ....[40]....
        /*012c*/ 	.word	0xffffffff


	//   ....[41]....
        /*0130*/ 	.word	0xffffffff


	//   ....[42]....
        /*0134*/ 	.word	0xffffffff


	//   ....[43]....
        /*0138*/ 	.word	0xffffffff


	//   ....[44]....
        /*013c*/ 	.word	0xffffffff


	//   ....[45]....
        /*0140*/ 	.word	0xffffffff


	//   ....[46]....
        /*0144*/ 	.word	0xffffffff


	//   ....[47]....
        /*0148*/ 	.word	0xffffffff


	//   ....[48]....
        /*014c*/ 	.word	0xffffffff


	//   ....[49]....
        /*0150*/ 	.word	0xffffffff


	//   ....[50]....
        /*0154*/ 	.word	0xffffffff


	//   ....[51]....
        /*0158*/ 	.word	0xffffffff


	//   ....[52]....
        /*015c*/ 	.word	0xffffffff


	//   ....[53]....
        /*0160*/ 	.word	0xffffffff


	//   ....[54]....
        /*0164*/ 	.word	0xffffffff


	//   ....[55]....
        /*0168*/ 	.word	0xffffffff


	//   ....[56]....
        /*016c*/ 	.word	0xffffffff


	//   ....[57]....
        /*0170*/ 	.word	0xffffffff


	//   ....[58]....
        /*0174*/ 	.word	0xffffffff


	//   ....[59]....
        /*0178*/ 	.word	0xffffffff


	//   ....[60]....
        /*017c*/ 	.word	0xffffffff


	//   ....[61]....
        /*0180*/ 	.word	0xffffffff


	//   ....[62]....
        /*0184*/ 	.word	0xffffffff


	//   ....[63]....
        /*0188*/ 	.word	0xffffffff


	//   ....[64]....
        /*018c*/ 	.word	0xffffffff


	//   ....[65]....
        /*0190*/ 	.word	0xffffffff


	//   ....[66]....
        /*0194*/ 	.word	0xffffffff


	//   ....[67]....
        /*0198*/ 	.word	0xffffffff


	//   ....[68]....
        /*019c*/ 	.word	0xffffffff


	//   ....[69]....
        /*01a0*/ 	.word	0xffffffff


	//   ....[70]....
        /*01a4*/ 	.word	0xffffffff


	//   ....[71]....
        /*01a8*/ 	.word	0xffffffff


	//   ....[72]....
        /*01ac*/ 	.word	0xffffffff


	//   ....[73]....
        /*01b0*/ 	.word	0xffffffff


	//   ....[74]....
        /*01b4*/ 	.word	0xffffffff


	//   ....[75]....
        /*01b8*/ 	.word	0xffffffff


	//   ....[76]....
        /*01bc*/ 	.word	0xffffffff


	//   ....[77]....
        /*01c0*/ 	.word	0xffffffff


	//   ....[78]....
        /*01c4*/ 	.word	0xffffffff


	//   ....[79]....
        /*01c8*/ 	.word	0xffffffff


	//   ....[80]....
        /*01cc*/ 	.word	0xffffffff


	//   ....[81]....
        /*01d0*/ 	.word	0xffffffff


	//   ....[82]....
        /*01d4*/ 	.word	0xffffffff


	//   ....[83]....
        /*01d8*/ 	.word	0xffffffff


	//   ....[84]....
        /*01dc*/ 	.word	0xffffffff


	//   ....[85]....
        /*01e0*/ 	.word	0xffffffff


	//   ....[86]....
        /*01e4*/ 	.word	0xffffffff


	//   ....[87]....
        /*01e8*/ 	.word	0xffffffff


	//   ....[88]....
        /*01ec*/ 	.word	0xffffffff


	//   ....[89]....
        /*01f0*/ 	.word	0xffffffff


	//   ....[90]....
        /*01f4*/ 	.word	0xffffffff


	//   ....[91]....
        /*01f8*/ 	.word	0xffffffff


	//   ....[92]....
        /*01fc*/ 	.word	0xffffffff


	//   ....[93]....
        /*0200*/ 	.word	0xffffffff


	//   ....[94]....
        /*0204*/ 	.word	0xffffffff


	//   ....[95]....
        /*0208*/ 	.word	0xffffffff


	//   ....[96]....
        /*020c*/ 	.word	0xffffffff


	//   ....[97]....
        /*0210*/ 	.word	0xffffffff


	//   ....[98]....
        /*0214*/ 	.word	0xffffffff


	//   ....[99]....
        /*0218*/ 	.word	0xffffffff


	//   ....[100]....
        /*021c*/ 	.word	0x05000000


	//   ....[101]....
        /*0220*/ 	.word	0x05000000


	//   ....[102]....
        /*0224*/ 	.word	0x05000000


	//   ....[103]....
        /*0228*/ 	.word	0x05000000


	//   ....[104]....
        /*022c*/ 	.word	0x05000000


	//   ....[105]....
        /*0230*/ 	.word	0x05000000


	//   ....[106]....
        /*0234*/ 	.word	0x05000000


	//   ....[107]....
        /*0238*/ 	.word	0x05000000


	//   ....[108]....
        /*023c*/ 	.word	0x05000000


	//   ....[109]....
        /*0240*/ 	.word	0x05000000


	//   ....[110]....
        /*0244*/ 	.word	0x05000000


	//   ....[111]....
        /*0248*/ 	.word	0x05000000


	//   ....[112]....
        /*024c*/ 	.word	0x05000000


	//   ....[113]....
        /*0250*/ 	.word	0x05000000


	//   ....[114]....
        /*0254*/ 	.word	0x05000000


	//   ....[115]....
        /*0258*/ 	.word	0x05000000


	//   ....[116]....
        /*025c*/ 	.word	0x05000000


	//   ....[117]....
        /*0260*/ 	.word	0x05000000


	//   ....[118]....
        /*0264*/ 	.word	0x05000000


	//   ....[119]....
        /*0268*/ 	.word	0x05000000


	//   ....[120]....
        /*026c*/ 	.word	0x05000000


	//   ....[121]....
        /*0270*/ 	.word	0x05000000


	//   ....[122]....
        /*0274*/ 	.word	0x05000000


	//   ....[123]....
        /*0278*/ 	.word	0x05000000


	//   ....[124]....
        /*027c*/ 	.word	0x05000000


	//   ....[125]....
        /*0280*/ 	.word	0x05000000


	//   ....[126]....
        /*0284*/ 	.word	0x05000000


	//   ....[127]....
        /*0288*/ 	.word	0x05000000


	//   ....[128]....
        /*028c*/ 	.word	0x05000000


	//   ....[129]....
        /*0290*/ 	.word	0x05000000


	//   ....[130]....
        /*0294*/ 	.word	0x05000000


	//   ....[131]....
        /*0298*/ 	.word	0x05000000


	//   ....[132]....
        /*029c*/ 	.word	0x05000000


	//   ....[133]....
        /*02a0*/ 	.word	0x05000000


	//   ....[134]....
        /*02a4*/ 	.word	0x05000000


	//   ....[135]....
        /*02a8*/ 	.word	0x05000000


	//   ....[136]....
        /*02ac*/ 	.word	0x05000000


	//   ....[137]....
        /*02b0*/ 	.word	0x05000000


	//   ....[138]....
        /*02b4*/ 	.word	0x05000000


	//   ....[139]....
        /*02b8*/ 	.word	0x05000000


	//   ....[140]....
        /*02bc*/ 	.word	0x05000000


	//   ....[141]....
        /*02c0*/ 	.word	0x05000000


	//   ....[142]....
        /*02c4*/ 	.word	0x05000000


	//   ....[143]....
        /*02c8*/ 	.word	0x05000000


	//   ....[144]....
        /*02cc*/ 	.word	0x05000000


	//   ....[145]....
        /*02d0*/ 	.word	0x05000000


	//   ....[146]....
        /*02d4*/ 	.word	0x05000000


	//   ....[147]....
        /*02d8*/ 	.word	0x05000000


	//   ....[148]....
        /*02dc*/ 	.word	0x05000000


	//   ....[149]....
        /*02e0*/ 	.word	0x05000000


	//   ....[150]....
        /*02e4*/ 	.word	0x05000000


	//   ....[151]....
        /*02e8*/ 	.word	0x05000000


	//   ....[152]....
        /*02ec*/ 	.word	0x05000000


	//   ....[153]....
        /*02f0*/ 	.word	0x05000000


	//   ....[154]....
        /*02f4*/ 	.word	0x05000000


	//   ....[155]....
        /*02f8*/ 	.word	0x05000000


	//----- nvinfo : EIATTR_COOP_GROUP_INSTR_OFFSETS
	.align		4
.L_364:
        /*02fc*/ 	.byte	0x04, 0x28
        /*02fe*/ 	.short	(.L_366 - .L_365)


	//   ....[0]....
.L_365:
        /*0300*/ 	.word	0x000003e0


	//   ....[1]....
        /*0304*/ 	.word	0x00000570


	//   ....[2]....
        /*0308*/ 	.word	0x00000580


	//   ....[3]....
        /*030c*/ 	.word	0x000005c0


	//   ....[4]....
        /*0310*/ 	.word	0x000005e0


	//   ....[5]....
        /*0314*/ 	.word	0x00000620


	//   ....[6]....
        /*0318*/ 	.word	0x00000640


	//   ....[7]....
        /*031c*/ 	.word	0x00000690


	//   ....[8]....
        /*0320*/ 	.word	0x000006a0


	//   ....[9]....
        /*0324*/ 	.word	0x000006f0


	//   ....[10]....
        /*0328*/ 	.word	0x00000710


	//   ....[11]....
        /*032c*/ 	.word	0x00000c80


	//   ....[12]....
        /*0330*/ 	.word	0x00000ca0


	//   ....[13]....
        /*0334*/ 	.word	0x00000ce0


	//   ....[14]....
        /*0338*/ 	.word	0x00000d00


	//   ....[15]....
        /*033c*/ 	.word	0x00000d40


	//   ....[16]....
        /*0340*/ 	.word	0x00000d60


	//   ....[17]....
        /*0344*/ 	.word	0x00000db0


	//   ....[18]....
        /*0348*/ 	.word	0x00000dc0


	//   ....[19]....
        /*034c*/ 	.word	0x00000e00


	//   ....[20]....
        /*0350*/ 	.word	0x00000e20


	//   ....[21]....
        /*0354*/ 	.word	0x00001340


	//   ....[22]....
        /*0358*/ 	.word	0x000013e0


	//   ....[23]....
        /*035c*/ 	.word	0x00001450


	//   ....[24]....
        /*0360*/ 	.word	0x000014b0


	//   ....[25]....
        /*0364*/ 	.word	0x000014c0


	//   ....[26]....
        /*0368*/ 	.word	0x00001510


	//   ....[27]....
        /*036c*/ 	.word	0x00001540


	//   ....[28]....
        /*0370*/ 	.word	0x000015b0


	//   ....[29]....
        /*0374*/ 	.word	0x000015e0


	//   ....[30]....
        /*0378*/ 	.word	0x00001620


	//   ....[31]....
        /*037c*/ 	.word	0x00001650


	//   ....[32]....
        /*0380*/ 	.word	0x00001690


	//   ....[33]....
        /*0384*/ 	.word	0x000016f0


	//   ....[34]....
        /*0388*/ 	.word	0x00001710


	//   ....[35]....
        /*038c*/ 	.word	0x00001820


	//   ....[36]....
        /*0390*/ 	.word	0x000018c0


	//   ....[37]....
        /*0394*/ 	.word	0x00001930


	//   ....[38]....
        /*0398*/ 	.word	0x00001970


	//   ....[39]....
        /*039c*/ 	.word	0x000019d0


	//   ....[40]....
        /*03a0*/ 	.word	0x000019e0


	//   ....[41]....
        /*03a4*/ 	.word	0x00001a40


	//   ....[42]....
        /*03a8*/ 	.word	0x00001a60


	//   ....[43]....
        /*03ac*/ 	.word	0x00001ab0


	//   ....[44]....
        /*03b0*/ 	.word	0x00001ad0


	//   ....[45]....
        /*03b4*/ 	.word	0x00001b10


	//   ....[46]....
        /*03b8*/ 	.word	0x00001b40


	//   ....[47]....
        /*03bc*/ 	.word	0x00001b80


	//   ....[48]....
        /*03c0*/ 	.word	0x00001bb0


	//   ....[49]....
        /*03c4*/ 	.word	0x00002160


	//   ....[50]....
        /*03c8*/ 	.word	0x00002880


	//   ....[51]....
        /*03cc*/ 	.word	0x00002a40


	//   ....[52]....
        /*03d0*/ 	.word	0x00002a60


	//   ....[53]....
        /*03d4*/ 	.word	0x00002aa0


	//   ....[54]....
        /*03d8*/ 	.word	0x00002ac0


	//   ....[55]....
        /*03dc*/ 	.word	0x00002b00


	//   ....[56]....
        /*03e0*/ 	.word	0x00002b20


	//   ....[57]....
        /*03e4*/ 	.word	0x00002b70


	//   ....[58]....
        /*03e8*/ 	.word	0x00002b80


	//   ....[59]....
        /*03ec*/ 	.word	0x00002bc0


	//   ....[60]....
        /*03f0*/ 	.word	0x00002be0


	//   ....[61]....
        /*03f4*/ 	.word	0x00003080


	//   ....[62]....
        /*03f8*/ 	.word	0x00003090


	//   ....[63]....
        /*03fc*/ 	.word	0x000030e0


	//   ....[64]....
        /*0400*/ 	.word	0x000030f0


	//   ....[65]....
        /*0404*/ 	.word	0x00003130


	//   ....[66]....
        /*0408*/ 	.word	0x00003150


	//   ....[67]....
        /*040c*/ 	.word	0x000031a0


	//   ....[68]....
        /*0410*/ 	.word	0x000031b0


	//   ....[69]....
        /*0414*/ 	.word	0x000031f0


	//   ....[70]....
        /*0418*/ 	.word	0x00003210


	//   ....[71]....
        /*041c*/ 	.word	0x00003750


	//   ....[72]....
        /*0420*/ 	.word	0x000037f0


	//   ....[73]....
        /*0424*/ 	.word	0x00003860


	//   ....[74]....
        /*0428*/ 	.word	0x000038c0


	//   ....[75]....
        /*042c*/ 	.word	0x000038e0


	//   ....[76]....
        /*0430*/ 	.word	0x00003930


	//   ....[77]....
        /*0434*/ 	.word	0x00003960


	//   ....[78]....
        /*0438*/ 	.word	0x000039b0


	//   ....[79]....
        /*043c*/ 	.word	0x000039e0


	//   ....[80]....
        /*0440*/ 	.word	0x00003a20


	//   ....[81]....
        /*0444*/ 	.word	0x00003a60


	//   ....[82]....
        /*0448*/ 	.word	0x00003aa0


	//   ....[83]....
        /*044c*/ 	.word	0x00003b00


	//   ....[84]....
        /*0450*/ 	.word	0x00003b10


	//   ....[85]....
        /*0454*/ 	.word	0x00003c20


	//   ....[86]....
        /*0458*/ 	.word	0x00003cc0


	//   ....[87]....
        /*045c*/ 	.word	0x00003d20


	//   ....[88]....
        /*0460*/ 	.word	0x00003d90


	//   ....[89]....
        /*0464*/ 	.word	0x00003db0


	//   ....[90]....
        /*0468*/ 	.word	0x00003e10


	//   ....[91]....
        /*046c*/ 	.word	0x00003e20


	//   ....[92]....
        /*0470*/ 	.word	0x00003e70


	//   ....[93]....
        /*0474*/ 	.word	0x00003e90


	//   ....[94]....
        /*0478*/ 	.word	0x00003ed0


	//   ....[95]....
        /*047c*/ 	.word	0x00003f00


	//   ....[96]....
        /*0480*/ 	.word	0x00003f50


	//   ....[97]....
        /*0484*/ 	.word	0x00003fa0


	//   ....[98]....
        /*0488*/ 	.word	0x00003fc0


	//   ....[99]....
        /*048c*/ 	.word	0x00004570


	//   ....[100]....
        /*0490*/ 	.word	0x00004920


	//   ....[101]....
        /*0494*/ 	.word	0x000049a0


	//   ....[102]....
        /*0498*/ 	.word	0x00004a50


	//   ....[103]....
        /*049c*/ 	.word	0x00004b10


	//   ....[104]....
        /*04a0*/ 	.word	0x00004b80


	//   ....[105]....
        /*04a4*/ 	.word	0x00004c20


	//   ....[106]....
        /*04a8*/ 	.word	0x00004c70


	//   ....[107]....
        /*04ac*/ 	.word	0x00004d30


	//   ....[108]....
        /*04b0*/ 	.word	0x00004d80


	//   ....[109]....
        /*04b4*/ 	.word	0x00004e20


	//   ....[110]....
        /*04b8*/ 	.word	0x00004e70


	//   ....[111]....
        /*04bc*/ 	.word	0x00004f10


	//   ....[112]....
        /*04c0*/ 	.word	0x00004f70


	//   ....[113]....
        /*04c4*/ 	.word	0x00004fa0


	//   ....[114]....
        /*04c8*/ 	.word	0x00005080


	//   ....[115]....
        /*04cc*/ 	.word	0x00005100


	//   ....[116]....
        /*04d0*/ 	.word	0x00005180


	//   ....[117]....
        /*04d4*/ 	.word	0x00005250


	//   ....[118]....
        /*04d8*/ 	.word	0x000052a0


	//   ....[119]....
        /*04dc*/ 	.word	0x00005370


	//   ....[120]....
        /*04e0*/ 	.word	0x000053c0


	//   ....[121]....
        /*04e4*/ 	.word	0x00005460


	//   ....[122]....
        /*04e8*/ 	.word	0x000054b0


	//   ....[123]....
        /*04ec*/ 	.word	0x00005550


	//   ....[124]....
        /*04f0*/ 	.word	0x000055a0


	//   ....[125]....
        /*04f4*/ 	.word	0x00005640


	//   ....[126]....
        /*04f8*/ 	.word	0x00005690


	//   ....[127]....
        /*04fc*/ 	.word	0x00005720


	//   ....[128]....
        /*0500*/ 	.word	0x00005790


	//   ....[129]....
        /*0504*/ 	.word	0x00005810


	//   ....[130]....
        /*0508*/ 	.word	0x000058c0


	//   ....[131]....
        /*050c*/ 	.word	0x00005980


	//   ....[132]....
        /*0510*/ 	.word	0x000059f0


	//   ....[133]....
        /*0514*/ 	.word	0x00005a90


	//   ....[134]....
        /*0518*/ 	.word	0x00005ae0


	//   ....[135]....
        /*051c*/ 	.word	0x00005b60


	//   ....[136]....
        /*0520*/ 	.word	0x00005bd0


	//   ....[137]....
        /*0524*/ 	.word	0x00005c90


	//   ....[138]....
        /*0528*/ 	.word	0x00005cf0


	//   ....[139]....
        /*052c*/ 	.word	0x00005d50


	//   ....[140]....
        /*0530*/ 	.word	0x00005dc0


	//   ....[141]....
        /*0534*/ 	.word	0x00005df0


	//   ....[142]....
        /*0538*/ 	.word	0x00005ee0


	//   ....[143]....
        /*053c*/ 	.word	0x00005f60


	//   ....[144]....
        /*0540*/ 	.word	0x00005fe0


	//   ....[145]....
        /*0544*/ 	.word	0x000060a0


	//   ....[146]....
        /*0548*/ 	.word	0x00006100


	//   ....[147]....
        /*054c*/ 	.word	0x000061b0


	//   ....[148]....
        /*0550*/ 	.word	0x00006200


	//   ....[149]....
        /*0554*/ 	.word	0x00006270


	//   ....[150]....
        /*0558*/ 	.word	0x000062f0


	//   ....[151]....
        /*055c*/ 	.word	0x00006360


	//   ....[152]....
        /*0560*/ 	.word	0x000063f0


	//   ....[153]....
        /*0564*/ 	.word	0x000064a0


	//   ....[154]....
        /*0568*/ 	.word	0x000064f0


	//   ....[155]....
        /*056c*/ 	.word	0x00006580


	//----- nvinfo : EIATTR_VRC_CTA_INIT_COUNT
	.align		4
.L_366:
        /*0570*/ 	.byte	0x02, 0x4a
	.zero		1
	.zero		1


	//----- nvinfo : EIATTR_EXIT_INSTR_OFFSETS
	.align		4
        /*0574*/ 	.byte	0x04, 0x1c
        /*0576*/ 	.short	(.L_368 - .L_367)


	//   ....[0]....
.L_367:
        /*0578*/ 	.word	0x000022f0


	//   ....[1]....
        /*057c*/ 	.word	0x00002340


	//   ....[2]....
        /*0580*/ 	.word	0x000048b0


	//   ....[3]....
        /*0584*/ 	.word	0x000048d0


	//----- nvinfo : EIATTR_MAX_THREADS
	.align		4
.L_368:
        /*0588*/ 	.byte	0x04, 0x05
        /*058a*/ 	.short	(.L_370 - .L_369)
.L_369:
        /*058c*/ 	.word	0x00000140
        /*0590*/ 	.word	0x00000001
        /*0594*/ 	.word	0x00000001


	//----- nvinfo : EIATTR_CRS_STACK_SIZE
	.align		4
.L_370:
        /*0598*/ 	.byte	0x04, 0x1e
        /*059a*/ 	.short	(.L_372 - .L_371)
.L_371:
        /*059c*/ 	.word	0x00000000


	//----- nvinfo : EIATTR_CBANK_PARAM_SIZE
	.align		4
.L_372:
        /*05a0*/ 	.byte	0x03, 0x19
        /*05a2*/ 	.short	0x0038


	//----- nvinfo : EIATTR_PARAM_CBANK
	.align		4
        /*05a4*/ 	.byte	0x04, 0x0a
        /*05a6*/ 	.short	(.L_374 - .L_373)
	.align		4
.L_373:
        /*05a8*/ 	.word	index@(.nv.constant0._ZN3cub18CUB_300001_SM_10006detail4scan16DeviceScanKernelINS2_10policy_hubIyyymN4cuda3std3__44plusIvEEE10Policy1000EN6thrust24THRUST_300001_SM_1000_NS6detail15normal_iteratorINSD_10device_ptrIyEEEESI_NS0_13ScanTileStateIyLb1EEES9_NS1_10InputValueIyPyEEmyLb0EyEEvT0_T1_T2_iT3_T4_T5_)
        /*05ac*/ 	.short	0x0380
        /*05ae*/ 	.short	0x0038


	//----- nvinfo : EIATTR_SW_WAR
	.align		4
.L_374:
        /*05b0*/ 	.byte	0x04, 0x36
        /*05b2*/ 	.short	(.L_376 - .L_375)
.L_375:
        /*05b4*/ 	.word	0x00000008
.L_376:


//--------------------- .nv.info._ZN3cub18CUB_300001_SM_10006detail4scan16DeviceScanKernelINS2_10policy_hubIyyyjN4cuda3std3__44plusIvEEE10Policy1000EN6thrust24THRUST_300001_SM_1000_NS6detail15normal_iteratorINSD_10device_ptrIyEEEESI_NS0_13ScanTileStateIyLb1EEES9_NS1_10InputValueIyPyEEjyLb0EyEEvT0_T1_T2_iT3_T4_T5_ --------------------------
	.section	.nv.info._ZN3cub18CUB_300001_SM_10006detail4scan16DeviceScanKernelINS2_10policy_hubIyyyjN4cuda3std3__44plusIvEEE10Policy1000EN6thrust24THRUST_300001_SM_1000_NS6detail15normal_iteratorINSD_10device_ptrIyEEEESI_NS0_13ScanTileStateIyLb1EEES9_NS1_10InputValueIyPyEEjyLb0EyEEvT0_T1_T2_iT3_T4_T5_,"",@"SHT_CUDA_INFO"
	.sectionflags	@""
	.align	4


	//----- nvinfo : EIATTR_CUDA_API_VERSION
	.align		4
        /*0000*/ 	.byte	0x04, 0x37
        /*0002*/ 	.short	(.L_378 - .L_377)
.L_377:
        /*0004*/ 	.word	0x00000082


	//----- nvinfo : EIATTR_KPARAM_INFO
	.align		4
.L_378:
        /*0008*/ 	.byte	0x04, 0x17
        /*000a*/ 	.short	(.L_380 - .L_379)
.L_379:
        /*000c*/ 	.word	0x00000000
        /*0010*/ 	.short	0x0006
        /*0012*/ 	.short	0x0030
        /*0014*/ 	.byte	0x00, 0xf0, 0x11, 0x00


	//----- nvinfo : EIATTR_KPARAM_INFO
	.align		4
.L_380:
        /*0018*/ 	.byte	0x04, 0x17
        /*001a*/ 	.short	(.L_382 - .L_381)
.L_381:
        /*001c*/ 	.word	0x00000000
        /*0020*/ 	.short	0x0005
        /*0022*/ 	.short	0x0020
        /*0024*/ 	.byte	0x00, 0xf0, 0x41, 0x00


	//----- nvinfo : EIATTR_KPARAM_INFO
	.align		4
.L_382:
        /*0028*/ 	.byte	0x04, 0x17
        /*002a*/ 	.short	(.L_384 - .L_383)
.L_383:
        /*002c*/ 	.word	0x00000000
        /*0030*/ 	.short	0x0004
        /*0032*/ 	.short	0x001c
        /*0034*/ 	.byte	0x00, 0xf0, 0x05, 0x00


	//----- nvinfo : EIATTR_KPARAM_INFO
	.align		4
.L_384:
        /*0038*/ 	.byte	0x04, 0x17
        /*003a*/ 	.short	(.L_386 - .L_385)
.L_385:
        /*003c*/ 	.word	0x00000000
        /*0040*/ 	.short	0x0003
        /*0042*/ 	.short	0x0018
        /*0044*/ 	.byte	0x00, 0xf0, 0x11, 0x00


	//----- nvinfo : EIATTR_KPARAM_INFO
	.align		4
.L_386:
        /*0048*/ 	.byte	0x04, 0x17
        /*004a*/ 	.short	(.L_388 - .L_387)
.L_387:
        /*004c*/ 	.word	0x00000000
        /*0050*/ 	.short	0x0002
        /*0052*/ 	.short	0x0010
        /*0054*/ 	.byte	0x00, 0xf0, 0x21, 0x00


	//----- nvinfo : EIATTR_KPARAM_INFO
	.align		4
.L_388:
        /*0058*/ 	.byte	0x04, 0x17
        /*005a*/ 	.short	(.L_390 - .L_389)
.L_389:
        /*005c*/ 	.word	0x00000000
        /*0060*/ 	.short	0x0001
        /*0062*/ 	.short	0x0008
        /*0064*/ 	.byte	0x00, 0xf0, 0x21, 0x00


	//----- nvinfo : EIATTR_KPARAM_INFO
	.align		4
.L_390:
        /*0068*/ 	.byte	0x04, 0x17
        /*006a*/ 	.short	(.L_392 - .L_391)
.L_391:
        /*006c*/ 	.word	0x00000000
        /*0070*/ 	.short	0x0000
        /*0072*/ 	.short	0x0000
        /*0074*/ 	.byte	0x00, 0xf0, 0x21, 0x00


	//----- nvinfo : EIATTR_SPARSE_MMA_MASK
	.align		4
.L_392:
        /*0078*/ 	.byte	0x03, 0x50
        /*007a*/ 	.short	0x0000


	//----- nvinfo : EIATTR_MAXREG_COUNT
	.align		4
        /*007c*/ 	.byte	0x03, 0x1b
        /*007e*/ 	.short	0x0080


	//----- nvinfo : EIATTR_NUM_BARRIERS
	.align		4
        /*0080*/ 	.byte	0x02, 0x4c
        /*0082*/ 	.byte	0x01
	.zero		1


	//----- nvinfo : EIATTR_MERCURY_ISA_VERSION
	.align		4
        /*0084*/ 	.byte	0x03, 0x5f
        /*0086*/ 	.short	0x0101


	//----- nvinfo : EIATTR_COOP_GROUP_MASK_REGIDS
	.align		4
        /*0088*/ 	.byte	0x04, 0x29
        /*008a*/ 	.short	(.L_394 - .L_393)


	//   ....[0]....
.L_393:
        /*008c*/ 	.word	0xffffffff


	//   ....[1]....
        /*0090*/ 	.word	0xffffffff


	//   ....[2]....
        /*0094*/ 	.word	0xffffffff


	//   ....[3]....
        /*0098*/ 	.word	0xffffffff


	//   ....[4]....
        /*009c*/ 	.word	0xffffffff


	//   ....[5]....
        /*00a0*/ 	.word	0xffffffff


	//   ....[6]....
        /*00a4*/ 	.word	0xffffffff


	//   ....[7]....
        /*00a8*/ 	.word	0xffffffff


	//   ....[8]....
        /*00ac*/ 	.word	0xffffffff


	//   ....[9]....
        /*00b0*/ 	.word	0xffffffff


	//   ....[10]....
        /*00b4*/ 	.word	0xffffffff


	//   ....[11]....
        /*00b8*/ 	.word	0xffffffff


	//   ....[12]....
        /*00bc*/ 	.word	0xffffffff


	//   ....[13]....
        /*00c0*/ 	.word	0xffffffff


	//   ....[14]....
        /*00c4*/ 	.word	0xffffffff


	//   ....[15]....
        /*00c8*/ 	.word	0xffffffff


	//   ....[16]....
        /*00cc*/ 	.word	0xffffffff


	//   ....[17]....
        /*00d0*/ 	.word	0xffffffff


	//   ....[18]....
        /*00d4*/ 	.word	0xffffffff


	//   ....[19]....
        /*00d8*/ 	.word	0xffffffff


	//   ....[20]....
        /*00dc*/ 	.word	0xffffffff


	//   ....[21]....
        /*00e0*/ 	.word	0xffffffff


	//   ....[22]....
        /*00e4*/ 	.word	0xffffffff


	//   ....[23]....
        /*00e8*/ 	.word	0xffffffff


	//   ....[24]....
        /*00ec*/ 	.word	0xffffffff


	//   ....[25]....
        /*00f0*/ 	.word	0xffffffff


	//   ....[26]....
        /*00f4*/ 	.word	0xffffffff


	//   ....[27]....
        /*00f8*/ 	.word	0xffffffff


	//   ....[28]....
        /*00fc*/ 	.word	0xffffffff


	//   ....[29]....
        /*0100*/ 	.word	0xffffffff


	//   ....[30]....
        /*0104*/ 	.word	0xffffffff


	//   ....[31]....
        /*0108*/ 	.word	0xffffffff


	//   ....[32]....
        /*010c*/ 	.word	0xffffffff


	//   ....[33]....
        /*0110*/ 	.word	0xffffffff


	//   ....[34]....
        /*0114*/ 	.word	0xffffffff


	//   ....[35]....
        /*0118*/ 	.word	0xffffffff


	//   ....[36]....
        /*011c*/ 	.word	0xffffffff


	//   ....[37]....
        /*0120*/ 	.word	0xffffffff


	//   ....[38]....
        /*0124*/ 	.word	0xffffffff


	//   ....[39]....
        /*0128*/ 	.word	0xffffffff


	//   ....[40]....
        /*012c*/ 	.word	0xffffffff


	//   ....[41]....
        /*0130*/ 	.word	0xffffffff


	//   ....[42]....
        /*0134*/ 	.word	0xffffffff


	//   ....[43]....
        /*0138*/ 	.word	0xffffffff


	//   ....[44]....
        /*013c*/ 	.word	0xffffffff


	//   ....[45]....
        /*0140*/ 	.word	0xffffffff


	//   ....[46]....
        /*0144*/ 	.word	0xffffffff


	//   ....[47]....
        /*0148*/ 	.word	0xffffffff


	//   ....[48]....
        /*014c*/ 	.word	0xffffffff


	//   ....[49]....
        /*0150*/ 	.word	0xffffffff


	//   ....[50]....
        /*0154*/ 	.word	0xffffffff


	//   ....[51]....
        /*0158*/ 	.word	0xffffffff


	//   ....[52]....
        /*015c*/ 	.word	0xffffffff


	//   ....[53]....
        /*0160*/ 	.word	0xffffffff


	//   ....[54]....
        /*0164*/ 	.word	0xffffffff


	//   ....[55]....
        /*0168*/ 	.word	0xffffffff


	//   ....[56]....
        /*016c*/ 	.word	0xffffffff


	//   ....[57]....
        /*0170*/ 	.word	0xffffffff


	//   ....[58]....
        /*0174*/ 	.word	0xffffffff


	//   ....[59]....
        /*0178*/ 	.word	0xffffffff


	//   ....[60]....
        /*017c*/ 	.word	0xffffffff


	//   ....[61]....
        /*0180*/ 	.word	0xffffffff


	//   ....[62]....
        /*0184*/ 	.word	0xffffffff


	//   ....[63]....
        /*0188*/ 	.word	0xffffffff


	//   ....[64]....
        /*018c*/ 	.word	0xffffffff


	//   ....[65]....
        /*0190*/ 	.word	0xffffffff


	//   ....[66]....
        /*0194*/ 	.word	0xffffffff


	//   ....[67]....
        /*0198*/ 	.word	0xffffffff


	//   ....[68]....
        /*019c*/ 	.word	0xffffffff


	//   ....[69]....
        /*01a0*/ 	.word	0xffffffff


	//   ....[70]....
        /*01a4*/ 	.word	0xffffffff


	//   ....[71]....
        /*01a8*/ 	.word	0xffffffff


	//   ....[72]....
        /*01ac*/ 	.word	0xffffffff


	//   ....[73]....
        /*01b0*/ 	.word	0xffffffff


	//   ....[74]....
        /*01b4*/ 	.word	0xffffffff


	//   ....[75]....
        /*01b8*/ 	.word	0xffffffff


	//   ....[76]....
        /*01bc*/ 	.word	0xffffffff


	//   ....[77]....
        /*01c0*/ 	.word	0xffffffff


	//   ....[78]....
        /*01c4*/ 	.word	0xffffffff


	//   ....[79]....
        /*01c8*/ 	.word	0xffffffff


	//   ....[80]....
        /*01cc*/ 	.word	0xffffffff


	//   ....[81]....
        /*01d0*/ 	.word	0xffffffff


	//   ....[82]....
        /*01d4*/ 	.word	0xffffffff


	//   ....[83]....
        /*01d8*/ 	.word	0xffffffff


	//   ....[84]....
        /*01dc*/ 	.word	0xffffffff


	//   ....[85]....
        /*01e0*/ 	.word	0xffffffff


	//   ....[86]....
        /*01e4*/ 	.word	0xffffffff


	//   ....[87]....
        /*01e8*/ 	.word	0xffffffff


	//   ....[88]....
        /*01ec*/ 	.word	0xffffffff


	//   ....[89]....
        /*01f0*/ 	.word	0xffffffff


	//   ....[90]....
        /*01f4*/ 	.word	0xffffffff


	//   ....[91]....
        /*01f8*/ 	.word	0xffffffff


	//   ....[92]....
        /*01fc*/ 	.word	0xffffffff


	//   ....[93]....
        /*0200*/ 	.word	0xffffffff


	//   ....[94]....
        /*0204*/ 	.word	0xffffffff


	//   ....[95]....
        /*0208*/ 	.word	0xffffffff


	//   ....[96]....
        /*020c*/ 	.word	0xffffffff


	//   ....[97]....
        /*0210*/ 	.word	0xffffffff


	//   ....[98]....
        /*0214*/ 	.word	0xffffffff


	//   ....[99]....
        /*0218*/ 	.word	0xffffffff


	//   ....[100]....
        /*021c*/ 	.word	0x05000003


	//   ....[101]....
        /*0220*/ 	.word	0x05000003


	//   ....[102]....
        /*0224*/ 	.word	0x05000003


	//   ....[103]....
        /*0228*/ 	.word	0x05000003


	//   ....[104]....
        /*022c*/ 	.word	0x05000003


	//   ....[105]....
        /*0230*/ 	.word	0x05000003


	//   ....[106]....
        /*0234*/ 	.word	0x05000003


	//   ....[107]....
        /*0238*/ 	.word	0x05000003


	//   ....[108]....
        /*023c*/ 	.word	0x05000003


	//   ....[109]....
        /*0240*/ 	.word	0x05000003


	//   ....[110]....
        /*0244*/ 	.word	0x05000003


	//   ....[111]....
        /*0248*/ 	.word	0x05000003


	//   ....[112]....
        /*024c*/ 	.word	0x05000003


	//   ....[113]....
        /*0250*/ 	.word	0x05000003


	//   ....[114]....
        /*0254*/ 	.word	0x05000003


	//   ....[115]....
        /*0258*/ 	.word	0x05000003


	//   ....[116]....
        /*025c*/ 	.word	0x05000003


	//   ....[117]....
        /*0260*/ 	.word	0x05000003


	//   ....[118]....
        /*0264*/ 	.word	0x05000003


	//   ....[119]....
        /*0268*/ 	.word	0x05000003


	//   ....[120]....
        /*026c*/ 	.word	0x05000003


	//   ....[121]....
        /*0270*/ 	.word	0x05000003


	//   ....[122]....
        /*0274*/ 	.word	0x05000003


	//   ....[123]....
        /*0278*/ 	.word	0x05000003


	//   ....[124]....
        /*027c*/ 	.word	0x05000003


	//   ....[125]....
        /*0280*/ 	.word	0x05000003


	//   ....[126]....
        /*0284*/ 	.word	0x05000003


	//   ....[127]....
        /*0288*/ 	.word	0x05000003


	//   ....[128]....
        /*028c*/ 	.word	0x05000003


	//   ....[129]....
        /*0290*/ 	.word	0x05000003


	//   ....[130]....
        /*0294*/ 	.word	0x05000003


	//   ....[131]....
        /*0298*/ 	.word	0x05000003


	//   ....[132]....
        /*029c*/ 	.word	0x05000003


	//   ....[133]....
        /*02a0*/ 	.word	0x05000003


	//   ....[134]....
        /*02a4*/ 	.word	0x05000003


	//   ....[135]....
        /*02a8*/ 	.word	0x05000003


	//   ....[136]....
        /*02ac*/ 	.word	0x05000003


	//   ....[137]....
        /*02b0*/ 	.word	0x05000003


	//   ....[138]....
        /*02b4*/ 	.word	0x05000003


	//   ....[139]....
        /*02b8*/ 	.word	0x05000003


	//   ....[140]....
        /*02bc*/ 	.word	0x05000003


	//   ....[141]....
        /*02c0*/ 	.word	0x05000003


	//   ....[142]....
        /*02c4*/ 	.word	0x05000003


	//   ....[143]....
        /*02c8*/ 	.word	0x05000003


	//   ....[144]....
        /*02cc*/ 	.word	0x05000003


	//   ....[145]....
        /*02d0*/ 	.word	0x05000003


	//   ....[146]....
        /*02d4*/ 	.word	0x05000003


	//   ....[147]....
        /*02d8*/ 	.word	0x05000003


	//   ....[148]....
        /*02dc*/ 	.word	0x05000003


	//   ....[149]....
        /*02e0*/ 	.word	0x05000003


	//   ....[150]....
        /*02e4*/ 	.word	0x05000003


	//   ....[151]....
        /*02e8*/ 	.word	0x05000003


	//   ....[152]....
        /*02ec*/ 	.word	0x05000003


	//   ....[153]....
        /*02f0*/ 	.word	0x05000003


	//   ....[154]....
        /*02f4*/ 	.word	0x05000003


	//   ....[155]....
        /*02f8*/ 	.word	0x05000003


	//----- nvinfo : EIATTR_COOP_GROUP_INSTR_OFFSETS
	.align		4
.L_394:
        /*02fc*/ 	.byte	0x04, 0x28
        /*02fe*/ 	.short	(.L_396 - .L_395)


	//   ....[0]....
.L_395:
        /*0300*/ 	.word	0x000003a0


	//   ....[1]....
        /*0304*/ 	.word	0x00000540


	//   ....[2]....
        /*0308*/ 	.word	0x00000550


	//   ....[3]....
        /*030c*/ 	.word	0x00000590


	//   ....[4]....
        /*0310*/ 	.word	0x000005b0


	//   ....[5]....
        /*0314*/ 	.word	0x000005f0


	//   ....[6]....
        /*0318*/ 	.word	0x00000610


	//   ....[7]....
        /*031c*/ 	.word	0x00000650


	//   ....[8]....
        /*0320*/ 	.word	0x00000670


	//   ....[9]....
        /*0324*/ 	.word	0x000006c0


	//   ....[10]....
        /*0328*/ 	.word	0x000006e0


	//   ....[11]....
        /*032c*/ 	.word	0x00000d40


	//   ....[12]....
        /*0330*/ 	.word	0x00000d50


	//   ....[13]....
        /*0334*/ 	.word	0x00000da0


	//   ....[14]....
        /*0338*/ 	.word	0x00000db0


	//   ....[15]....
        /*033c*/ 	.word	0x00000df0


	//   ....[16]....
        /*0340*/ 	.word	0x00000e10


	//   ....[17]....
        /*0344*/ 	.word	0x00000e60


	//   ....[18]....
        /*0348*/ 	.word	0x00000e70


	//   ....[19]....
        /*034c*/ 	.word	0x00000eb0


	//   ....[20]....
        /*0350*/ 	.word	0x00000ed0


	//   ....[21]....
        /*0354*/ 	.word	0x00001500


	//   ....[22]....
        /*0358*/ 	.word	0x00001720


	//   ....[23]....
        /*035c*/ 	.word	0x000017a0


	//   ....[24]....
        /*0360*/ 	.word	0x00001830


	//   ....[25]....
        /*0364*/ 	.word	0x00001850


	//   ....[26]....
        /*0368*/ 	.word	0x000018a0


	//   ....[27]....
        /*036c*/ 	.word	0x000018d0


	//   ....[28]....
        /*0370*/ 	.word	0x00001910


	//   ....[29]....
        /*0374*/ 	.word	0x00001960


	//   ....[30]....
        /*0378*/ 	.word	0x000019a0


	//   ....[31]....
        /*037c*/ 	.word	0x000019e0


	//   ....[32]....
        /*0380*/ 	.word	0x00001a20


	//   ....[33]....
        /*0384*/ 	.word	0x00001a80


	//   ....[34]....
        /*0388*/ 	.word	0x00001a90


	//   ....[35]....
        /*038c*/ 	.word	0x00001b80


	//   ....[36]....
        /*0390*/ 	.word	0x00001d80


	//   ....[37]....
        /*0394*/ 	.word	0x00001df0


	//   ....[38]....
        /*0398*/ 	.word	0x00001e50


	//   ....[39]....
        /*039c*/ 	.word	0x00001e70


	//   ....[40]....
        /*03a0*/ 	.word	0x00001ee0


	//   ....[41]....
        /*03a4*/ 	.word	0x00001f00


	//   ....[42]....
        /*03a8*/ 	.word	0x00001f50


	//   ....[43]....
        /*03ac*/ 	.word	0x00001f80


	//   ....[44]....
        /*03b0*/ 	.word	0x00001fe0


	//   ....[45]....
        /*03b4*/ 	.word	0x00001ff0


	//   ....[46]....
        /*03b8*/ 	.word	0x00002050


	//   ....[47]....
        /*03bc*/ 	.word	0x00002090


	//   ....[48]....
        /*03c0*/ 	.word	0x000020a0


	//   ....[49]....
        /*03c4*/ 	.word	0x000025d0


	//   ....[50]....
        /*03c8*/ 	.word	0x00002d00


	//   ....[51]....
        /*03cc*/ 	.word	0x00002ec0


	//   ....[52]....
        /*03d0*/ 	.word	0x00002ed0


	//   ....[53]....
        /*03d4*/ 	.word	0x00002f10


	//   ....[54]....
        /*03d8*/ 	.word	0x00002f30


	//   ....[55]....
        /*03dc*/ 	.word	0x00002f70


	//   ....[56]....
        /*03e0*/ 	.word	0x00002f90


	//   ....[57]....
        /*03e4*/ 	.word	0x00002fd0


	//   ....[58]....
        /*03e8*/ 	.word	0x00002ff0


	//   ....[59]....
        /*03ec*/ 	.word	0x00003030


	//   ....[60]....
        /*03f0*/ 	.word	0x00003050


	//   ....[61]....
        /*03f4*/ 	.word	0x000035e0


	//   ....[62]....
        /*03f8*/ 	.word	0x000035f0


	//   ....[63]....
        /*03fc*/ 	.word	0x00003640


	//   ....[64]....
        /*0400*/ 	.word	0x00003650


	//   ....[65]....
        /*0404*/ 	.word	0x00003690


	//   ....[66]....
        /*0408*/ 	.word	0x000036b0


	//   ....[67]....
        /*040c*/ 	.word	0x00003700


	//   ....[68]....
        /*0410*/ 	.word	0x00003710


	//   ....[69]....
        /*0414*/ 	.word	0x00003750


	//   ....[70]....
        /*0418*/ 	.word	0x00003770


	//   ....[71]....
        /*041c*/ 	.word	0x00003da0


	//   ....[72]....
        /*0420*/ 	.word	0x00003fc0


	//   ....[73]....
        /*0424*/ 	.word	0x00004040


	//   ....[74]....
        /*0428*/ 	.word	0x000040d0


	//   ....[75]....
        /*042c*/ 	.word	0x000040f0


	//   ....[76]....
        /*0430*/ 	.word	0x00004140


	//   ....[77]....
        /*0434*/ 	.word	0x00004170


	//   ....[78]....
        /*0438*/ 	.word	0x000041b0


	//   ....[79]....
        /*043c*/ 	.word	0x00004200


	//   ....[80]....
        /*0440*/ 	.word	0x00004240


	//   ....[81]....
        /*0444*/ 	.word	0x00004280


	//   ....[82]....
        /*0448*/ 	.word	0x000042c0


	//   ....[83]....
        /*044c*/ 	.word	0x00004310


	//   ....[84]....
        /*0450*/ 	.word	0x00004320


	//   ....[85]....
        /*0454*/ 	.word	0x00004420


	//   ....[86]....
        /*0458*/ 	.word	0x00004620


	//   ....[87]....
        /*045c*/ 	.word	0x00004690


	//   ....[88]....
        /*0460*/ 	.word	0x000046f0


	//   ....[89]....
        /*0464*/ 	.word	0x00004710


	//   ....[90]....
        /*0468*/ 	.word	0x00004780


	//   ....[91]....
        /*046c*/ 	.word	0x000047a0


	//   ....[92]....
        /*0470*/ 	.word	0x000047f0


	//   ....[93]....
        /*0474*/ 	.word	0x00004820


	//   ....[94]....
        /*0478*/ 	.word	0x00004880


	//   ....[95]....
        /*047c*/ 	.word	0x00004890


	//   ....[96]....
        /*0480*/ 	.word	0x000048f0


	//   ....[97]....
        /*0484*/ 	.word	0x00004930


	//   ....[98]....
        /*0488*/ 	.word	0x00004940


	//   ....[99]....
        /*048c*/ 	.word	0x00004f30


	//   ....[100]....
        /*0490*/ 	.word	0x00005260


	//   ....[101]....
        /*0494*/ 	.word	0x000052e0


	//   ....[102]....
        /*0498*/ 	.word	0x00005370


	//   ....[103]....
        /*049c*/ 	.word	0x00005420


	//   ....[104]....
        /*04a0*/ 	.word	0x00005470


	//   ....[105]....
        /*04a4*/ 	.word	0x00005520


	//   ....[106]....
        /*04a8*/ 	.word	0x00005580


	//   ....[107]....
        /*04ac*/ 	.word	0x00005620


	//   ....[108]....
        /*04b0*/ 	.word	0x00005680


	//   ....[109]....
        /*04b4*/ 	.word	0x000056f0


	//   ....[110]....
        /*04b8*/ 	.word	0x00005780


	//   ....[111]....
        /*04bc*/ 	.word	0x00005820


	//   ....[112]....
        /*04c0*/ 	.word	0x00005870


	//   ....[113]....
        /*04c4*/ 	.word	0x00005960


	//   ....[114]....
        /*04c8*/ 	.word	0x000059d0


	//   ....[115]....
        /*04cc*/ 	.word	0x00005a50


	//   ....[116]....
        /*04d0*/ 	.word	0x00005ad0


	//   ....[117]....
        /*04d4*/ 	.word	0x00005ba0


	//   ....[118]....
        /*04d8*/ 	.word	0x00005bf0


	//   ....[119]....
        /*04dc*/ 	.word	0x00005cb0


	//   ....[120]....
        /*04e0*/ 	.word	0x00005d10


	//   ....[121]....
        /*04e4*/ 	.word	0x00005da0


	//   ....[122]....
        /*04e8*/ 	.word	0x00005e10


	//   ....[123]....
        /*04ec*/ 	.word	0x00005ea0


	//   ....[124]....
        /*04f0*/ 	.word	0x00005f00


	//   ....[125]....
        /*04f4*/ 	.word	0x00005f90


	//   ....[126]....
        /*04f8*/ 	.word	0x00005fe0


	//   ....[127]....
        /*04fc*/ 	.word	0x000060a0


	//   ....[128]....
        /*0500*/ 	.word	0x00006110


	//   ....[129]....
        /*0504*/ 	.word	0x00006190


	//   ....[130]....
        /*0508*/ 	.word	0x00006220


	//   ....[131]....
        /*050c*/ 	.word	0x000062d0


	//   ....[132]....
        /*0510*/ 	.word	0x00006320


	//   ....[133]....
        /*0514*/ 	.word	0x000063d0


	//   ....[134]....
        /*0518*/ 	.word	0x00006430


	//   ....[135]....
        /*051c*/ 	.word	0x000064d0


	//   ....[136]....
        /*0520*/ 	.word	0x00006530


	//   ....[137]....
        /*0524*/ 	.word	0x000065a0


	//   ....[138]....
        /*0528*/ 	.word	0x00006630


	//   ....[139]....
        /*052c*/ 	.word	0x000066d0


	//   ....[140]....
        /*0530*/ 	.word	0x00006720


	//   ....[141]....
        /*0534*/ 	.word	0x00006810


	//   ....[142]....
        /*0538*/ 	.word	0x00006880


	//   ....[143]....
        /*053c*/ 	.word	0x00006900


	//   ....[144]....
        /*0540*/ 	.word	0x00006980


	//   ....[145]....
        /*0544*/ 	.word	0x00006a50


	//   ....[146]....
        /*0548*/ 	.word	0x00006aa0


	//   ....[147]....
        /*054c*/ 	.word	0x00006b60


	//   ....[148]....
        /*0550*/ 	.word	0x00006bc0


	//   ....[149]....
        /*0554*/ 	.word	0x00006c50


	//   ....[150]....
        /*0558*/ 	.word	0x00006cc0


	//   ....[151]....
        /*055c*/ 	.word	0x00006d50


	//   ....[152]....
        /*0560*/ 	.word	0x00006db0


	//   ....[153]....
        /*0564*/ 	.word	0x00006e40


	//   ....[154]....
        /*0568*/ 	.word	0x00006e90


	//   ....[155]....
        /*056c*/ 	.word	0x00006f50


	//----- nvinfo : EIATTR_VRC_CTA_INIT_COUNT
	.align		4
.L_396:
        /*0570*/ 	.byte	0x02, 0x4a
	.zero		1
	.zero		1


	//----- nvinfo : EIATTR_EXIT_INSTR_OFFSETS
	.align		4
        /*0574*/ 	.byte	0x04, 0x1c
        /*0576*/ 	.short	(.L_398 - .L_397)


	//   ....[0]....
.L_397:
        /*0578*/ 	.word	0x000027c0


	//   ....[1]....
        /*057c*/ 	.word	0x000027e0


	//   ....[2]....
        /*0580*/ 	.word	0x000051f0


	//   ....[3]....
        /*0584*/ 	.word	0x00005210


	//----- nvinfo : EIATTR_MAX_THREADS
	.align		4
.L_398:
        /*0588*/ 	.byte	0x04, 0x05
        /*058a*/ 	.short	(.L_400 - .L_399)
.L_399:
        /*058c*/ 	.word	0x000001a0
        /*0590*/ 	.word	0x00000001
        /*0594*/ 	.word	0x00000001


	//----- nvinfo : EIATTR_CRS_STACK_SIZE
	.align		4
.L_400:
        /*0598*/ 	.byte	0x04, 0x1e
        /*059a*/ 	.short	(.L_402 - .L_401)
.L_401:
        /*059c*/ 	.word	0x00000000


	//----- nvinfo : EIATTR_CBANK_PARAM_SIZE
	.align		4
.L_402:
        /*05a0*/ 	.byte	0x03, 0x19
        /*05a2*/ 	.short	0x0034


	//----- nvinfo : EIATTR_PARAM_CBANK
	.align		4
        /*05a4*/ 	.byte	0x04, 0x0a
        /*05a6*/ 	.short	(.L_404 - .L_403)
	.align		4
.L_403:
        /*05a8*/ 	.word	index@(.nv.constant0._ZN3cub18CUB_300001_SM_10006detail4scan16DeviceScanKernelINS2_10policy_hubIyyyjN4cuda3std3__44plusIvEEE10Policy1000EN6thrust24THRUST_300001_SM_1000_NS6detail15normal_iteratorINSD_10device_ptrIyEEEESI_NS0_13ScanTileStateIyLb1EEES9_NS1_10InputValueIyPyEEjyLb0EyEEvT0_T1_T2_iT3_T4_T5_)
        /*05ac*/ 	.short	0x0380
        /*05ae*/ 	.short	0x0034


	//----- nvinfo : EIATTR_SW_WAR
	.align		4
.L_404:
        /*05b0*/ 	.byte	0x04, 0x36
        /*05b2*/ 	.short	(.L_406 - .L_405)
.L_405:
        /*05b4*/ 	.word	0x00000008
.L_406:


//--------------------- .nv.info._ZN3cub18CUB_300001_SM_10006detail4scan20DeviceScanInitKernelINS0_13ScanTileStateIyLb1EEEEEvT_i --------------------------
	.section	.nv.info._ZN3cub18CUB_300001_SM_10006detail4scan20DeviceScanInitKernelINS0_13ScanTileStateIyLb1EEEEEvT_i,"",@"SHT_CUDA_INFO"
	.sectionflags	@""
	.align	4


	//----- nvinfo : EIATTR_CUDA_API_VERSION
	.align		4
        /*0000*/ 	.byte	0x04, 0x37
        /*0002*/ 	.short	(.L_408 - .L_407)
.L_407:
        /*0004*/ 	.word	0x00000082


	//----- nvinfo : EIATTR_KPARAM_INFO
	.align		4
.L_408:
        /*0008*/ 	.byte	0x04, 0x17
        /*000a*/ 	.short	(.L_410 - .L_409)
.L_409:
        /*000c*/ 	.word	0x00000000
        /*0010*/ 	.short	0x0001
        /*0012*/ 	.short	0x0008
        /*0014*/ 	.byte	0x00, 0xf0, 0x11, 0x00


	//----- nvinfo : EIATTR_KPARAM_INFO
	.align		4
.L_410:
        /*0018*/ 	.byte	0x04, 0x17
        /*001a*/ 	.short	(.L_412 - .L_411)
.L_411:
        /*001c*/ 	.word	0x00000000
        /*0020*/ 	.short	0x0000
        /*0022*/ 	.short	0x0000
        /*0024*/ 	.byte	0x00, 0xf0, 0x21, 0x00


	//----- nvinfo : EIATTR_SPARSE_MMA_MASK
	.align		4
.L_412:
        /*0028*/ 	.byte	0x03, 0x50
        /*002a*/ 	.short	0x0000


	//----- nvinfo : EIATTR_MAXREG_COUNT
	.align		4
        /*002c*/ 	.byte	0x03, 0x1b
        /*002e*/ 	.short	0x00ff


	//----- nvinfo : EIATTR_MERCURY_ISA_VERSION
	.align		4
        /*0030*/ 	.byte	0x03, 0x5f
        /*0032*/ 	.short	0x0101


	//----- nvinfo : EIATTR_VRC_CTA_INIT_COUNT
	.align		4
        /*0034*/ 	.byte	0x02, 0x4a
	.zero		1
	.zero		1


	//----- nvinfo : EIATTR_EXIT_INSTR_OFFSETS
	.align		4
        /*0038*/ 	.byte	0x04, 0x1c
        /*003a*/ 	.short	(.L_414 - .L_413)


	//   ....[0]....
.L_413:
        /*003c*/ 	.word	0x00000100


	//   ....[1]....
        /*0040*/ 	.word	0x00000140


	//----- nvinfo : EIATTR_CBANK_PARAM_SIZE
	.align		4
.L_414:
        /*0044*/ 	.byte	0x03, 0x19
        /*0046*/ 	.short	0x000c


	//----- nvinfo : EIATTR_PARAM_CBANK
	.align		4
        /*0048*/ 	.byte	0x04, 0x0a
        /*004a*/ 	.short	(.L_416 - .L_415)
	.align		4
.L_415:
        /*004c*/ 	.word	index@(.nv.constant0._ZN3cub18CUB_300001_SM_10006detail4scan20DeviceScanInitKernelINS0_13ScanTileStateIyLb1EEEEEvT_i)
        /*0050*/ 	.short	0x0380
        /*0052*/ 	.short	0x000c


	//----- nvinfo : EIATTR_SW_WAR
	.align		4
.L_416:
        /*0054*/ 	.byte	0x04, 0x36
        /*0056*/ 	.short	(.L_418 - .L_417)
.L_417:
        /*0058*/ 	.word	0x00000008
.L_418:


//--------------------- .nv.info._ZN3cub18CUB_300001_SM_10006detail6reduce28DeviceReduceSingleTileKernelINS2_10policy_hubIlyN4cuda3std3__44plusIlEEE10Policy1000EPlSC_iS9_llNS7_10__identityEEEvT0_T1_T2_T3_T4_T6_ --------------------------
	.section	.nv.info._ZN3cub18CUB_300001_SM_10006detail6reduce28DeviceReduceSingleTileKernelINS2_10policy_hubIlyN4cuda3std3__44plusIlEEE10Policy1000EPlSC_iS9_llNS7_10__identityEEEvT0_T1_T2_T3_T4_T6_,"",@"SHT_CUDA_INFO"
	.sectionflags	@""
	.align	4


	//----- nvinfo : EIATTR_CUDA_API_VERSION
	.align		4
        /*0000*/ 	.byte	0x04, 0x37
        /*0002*/ 	.short	(.L_420 - .L_419)
.L_419:
        /*0004*/ 	.word	0x00000082


	//----- nvinfo : EIATTR_KPARAM_INFO
	.align		4
.L_420:
        /*0008*/ 	.byte	0x04, 0x17
        /*000a*/ 	.short	(.L_422 - .L_421)
.L_421:
        /*000c*/ 	.word	0x00000000
        /*0010*/ 	.short	0x0005
        /*0012*/ 	.short	0x0020
        /*0014*/ 	.byte	0x00, 0xf0, 0x05, 0x00


	//----- nvinfo : EIATTR_KPARAM_INFO
	.align		4
.L_422:
        /*0018*/ 	.byte	0x04, 0x17
        /*001a*/ 	.short	(.L_424 - .L_423)
.L_423:
        /*001c*/ 	.word	0x00000000
        /*0020*/ 	.short	0x0004
        /*0022*/ 	.short	0x0018
        /*0024*/ 	.byte	0x00, 0xf0, 0x21, 0x00


	//----- nvinfo : EIATTR_KPARAM_INFO
	.align		4
.L_424:
        /*0028*/ 	.byte	0x04, 0x17
        /*002a*/ 	.short	(.L_426 - .L_425)
.L_425:
        /*002c*/ 	.word	0x00000000
        /*0030*/ 	.short	0x0003
        /*0032*/ 	.short	0x0014
        /*0034*/ 	.byte	0x00, 0xf0, 0x05, 0x00


	//----- nvinfo : EIATTR_KPARAM_INFO
	.align		4
.L_426:
        /*0038*/ 	.byte	0x04, 0x17
        /*003a*/ 	.short	(.L_428 - .L_427)
.L_427:
        /*003c*/ 	.word	0x00000000
        /*0040*/ 	.short	0x0002
        /*0042*/ 	.short	0x0010
        /*0044*/ 	.byte	0x00, 0xf0, 0x11, 0x00


	//----- nvinfo : EIATTR_KPARAM_INFO
	.align		4
.L_428:
        /*0048*/ 	.byte	0x04, 0x17
        /*004a*/ 	.short	(.L_430 - .L_429)
.L_429:
        /*004c*/ 	.word	0x00000000
        /*0050*/ 	.short	0x0001
        /*0052*/ 	.short	0x0008
        /*0054*/ 	.byte	0x00, 0xf5, 0x21, 0x00


	//----- nvinfo : EIATTR_KPARAM_INFO
	.align		4
.L_430:
        /*0058*/ 	.byte	0x04, 0x17
        /*005a*/ 	.short	(.L_432 - .L_431)
.L_431:
        /*005c*/ 	.word	0x00000000
        /*0060*/ 	.short	0x0000
        /*0062*/ 	.short	0x0000
        /*0064*/ 	.byte	0x00, 0xf5, 0x21, 0x00


	//----- nvinfo : EIATTR_SPARSE_MMA_MASK
	.align		4
.L_432:
        /*0068*/ 	.byte	0x03, 0x50
        /*006a*/ 	.short	0x0000


	//----- nvinfo : EIATTR_MAXREG_COUNT
	.align		4
        /*006c*/ 	.byte	0x03, 0x1b
        /*006e*/ 	.short	0x0080


	//----- nvinfo : EIATTR_NUM_BARRIERS
	.align		4
        /*0070*/ 	.byte	0x02, 0x4c
        /*0072*/ 	.byte	0x01
	.zero		1


	//----- nvinfo : EIATTR_MERCURY_ISA_VERSION
	.align		4
        /*0074*/ 	.byte	0x03, 0x5f
        /*0076*/ 	.short	0x0101


	//----- nvinfo : EIATTR_COOP_GROUP_MASK_REGIDS
	.align		4
        /*0078*/ 	.byte	0x04, 0x29
        /*007a*/ 	.short	(.L_434 - .L_433)


	//   ....[0]....
.L_433:
        /*007c*/ 	.word	0xffffffff


	//   ....[1]....
        /*0080*/ 	.word	0xffffffff


	//   ....[2]....
        /*0084*/ 	.word	0xffffffff


	//   ....[3]....
        /*0088*/ 	.word	0xffffffff


	//   ....[4]....
        /*008c*/ 	.word	0xffffffff


	//   ....[5]....
        /*0090*/ 	.word	0xffffffff


	//   ....[6]....
        /*0094*/ 	.word	0xffffffff


	//   ....[7]....
        /*0098*/ 	.word	0xffffffff


	//   ....[8]....
        /*009c*/ 	.word	0xffffffff


	//   ....[9]....
        /*00a0*/ 	.word	0xffffffff


	//   ....[10]....
        /*00a4*/ 	.word	0xffffffff


	//   ....[11]....
        /*00a8*/ 	.word	0xffffffff


	//   ....[12]....
        /*00ac*/ 	.word	0xffffffff


	//   ....[13]....
        /*00b0*/ 	.word	0xffffffff


	//   ....[14]....
        /*00b4*/ 	.word	0xffffffff


	//   ....[15]....
        /*00b8*/ 	.word	0xffffffff


	//   ....[16]....
        /*00bc*/ 	.word	0xffffffff


	//   ....[17]....
        /*00c0*/ 	.word	0xffffffff


	//   ....[18]....
        /*00c4*/ 	.word	0xffffffff


	//   ....[19]....
        /*00c8*/ 	.word	0xffffffff


	//   ....[20]....
        /*00cc*/ 	.word	0xffffffff


	//   ....[21]....
        /*00d0*/ 	.word	0xffffffff


	//   ....[22]....
        /*00d4*/ 	.word	0xffffffff


	//   ....[23]....
        /*00d8*/ 	.word	0xffffffff


	//   ....[24]....
        /*00dc*/ 	.word	0xffffffff


	//   ....[25]....
        /*00e0*/ 	.word	0xffffffff


	//   ....[26]....
        /*00e4*/ 	.word	0xffffffff


	//   ....[27]....
        /*00e8*/ 	.word	0xffffffff


	//   ....[28]....
        /*00ec*/ 	.word	0xffffffff


	//   ....[29]....
        /*00f0*/ 	.word	0xffffffff


	//----- nvinfo : EIATTR_COOP_GROUP_INSTR_OFFSETS
	.align		4
.L_434:
        /*00f4*/ 	.byte	0x04, 0x28
        /*00f6*/ 	.short	(.L_436 - .L_435)


	//   ....[0]....
.L_435:
        /*00f8*/ 	.word	0x00000970


	//   ....[1]....
        /*00fc*/ 	.word	0x00000980


	//   ....[2]....
        /*0100*/ 	.word	0x000009e0


	//   ....[3]....
        /*0104*/ 	.word	0x00000a00


	//   ....[4]....
        /*0108*/ 	.word	0x00000a50


	//   ....[5]....
        /*010c*/ 	.word	0x00000a70


	//   ....[6]....
        /*0110*/ 	.word	0x00000ab0


	//   ....[7]....
        /*0114*/ 	.word	0x00000af0


	//   ....[8]....
        /*0118*/ 	.word	0x00000b40


	//   ....[9]....
        /*011c*/ 	.word	0x00000b80


	//   ....[10]....
        /*0120*/ 	.word	0x00000e80


	//   ....[11]....
        /*0124*/ 	.word	0x00000e90


	//   ....[12]....
        /*0128*/ 	.word	0x00000f10


	//   ....[13]....
        /*012c*/ 	.word	0x00000f30


	//   ....[14]....
        /*0130*/ 	.word	0x00000f70


	//   ....[15]....
        /*0134*/ 	.word	0x00000fb0


	//   ....[16]....
        /*0138*/ 	.word	0x00001010


	//   ....[17]....
        /*013c*/ 	.word	0x00001040


	//   ....[18]....
        /*0140*/ 	.word	0x00001080


	//   ....[19]....
        /*0144*/ 	.word	0x000010c0


	//   ....[20]....
        /*0148*/ 	.word	0x000021b0


	//   ....[21]....
        /*014c*/ 	.word	0x000021c0


	//   ....[22]....
        /*0150*/ 	.word	0x00002240


	//   ....[23]....
        /*0154*/ 	.word	0x00002250


	//   ....[24]....
        /*0158*/ 	.word	0x000022b0


	//   ....[25]....
        /*015c*/ 	.word	0x000022d0


	//   ....[26]....
        /*0160*/ 	.word	0x00002310


	//   ....[27]....
        /*0164*/ 	.word	0x00002340


	//   ....[28]....
        /*0168*/ 	.word	0x00002380


	//   ....[29]....
        /*016c*/ 	.word	0x000023e0


	//----- nvinfo : EIATTR_VRC_CTA_INIT_COUNT
	.align		4
.L_436:
        /*0170*/ 	.byte	0x02, 0x4a
	.zero		1
	.zero		1


	//----- nvinfo : EIATTR_EXIT_INSTR_OFFSETS
	.align		4
        /*0174*/ 	.byte	0x04, 0x1c
        /*0176*/ 	.short	(.L_438 - .L_437)


	//   ....[0]....
.L_437:
        /*0178*/ 	.word	0x00000080


	//   ....[1]....
        /*017c*/ 	.word	0x000000c0


	//   ....[2]....
        /*0180*/ 	.word	0x00002650


	//   ....[3]....
        /*0184*/ 	.word	0x000026b0


	//----- nvinfo : EIATTR_MAX_THREADS
	.align		4
.L_438:
        /*0188*/ 	.byte	0x04, 0x05
        /*018a*/ 	.short	(.L_440 - .L_439)
.L_439:
        /*018c*/ 	.word	0x00000200
        /*0190*/ 	.word	0x00000001
        /*0194*/ 	.word	0x00000001


	//----- nvinfo : EIATTR_CRS_STACK_SIZE
	.align		4
.L_440:
        /*0198*/ 	.byte	0x04, 0x1e
        /*019a*/ 	.short	(.L_442 - .L_441)
.L_441:
        /*019c*/ 	.word	0x00000000


	//----- nvinfo : EIATTR_CBANK_PARAM_SIZE
	.align		4
.L_442:
        /*01a0*/ 	.byte	0x03, 0x19
        /*01a2*/ 	.short	0x0021


	//----- nvinfo : EIATTR_PARAM_CBANK
	.align		4
        /*01a4*/ 	.byte	0x04, 0x0a
        /*01a6*/ 	.short	(.L_444 - .L_443)
	.align		4
.L_443:
        /*01a8*/ 	.word	index@(.nv.constant0._ZN3cub18CUB_300001_SM_10006detail6reduce28DeviceReduceSingleTileKernelINS2_10policy_hubIlyN4cuda3std3__44plusIlEEE10Policy1000EPlSC_iS9_llNS7_10__identityEEEvT0_T1_T2_T3_T4_T6_)
        /*01ac*/ 	.short	0x0380
        /*01ae*/ 	.short	0x0021


	//----- nvinfo : EIATTR_SW_WAR
	.align		4
.L_444:
        /*01b0*/ 	.byte	0x04, 0x36
        /*01b2*/ 	.short	(.L_446 - .L_445)
.L_445:
        /*01b4*/ 	.word	0x00000008
.L_446:


//--------------------- .nv.info._ZN3cub18CUB_300001_SM_10006detail6reduce18DeviceReduceKernelINS2_10policy_hubIlyN4cuda3std3__44plusIlEEE10Policy1000EN6thrust24THRUST_300001_SM_1000_NS18transform_iteratorI9is_numberNSD_6detail15normal_iteratorINSD_10device_ptrIyEEEEllEEyS9_lNS7_10__identityEEEvT0_PT3_T1_NS0_13GridEvenShareISQ_EET2_T4_ --------------------------
	.section	.nv.info._ZN3cub18CUB_300001_SM_10006detail6reduce18DeviceReduceKernelINS2_10policy_hubIlyN4cuda3std3__44plusIlEEE10Policy1000EN6thrust24THRUST_300001_SM_1000_NS18transform_iteratorI9is_numberNSD_6detail15normal_iteratorINSD_10device_ptrIyEEEEllEEyS9_lNS7_10__identityEEEvT0_PT3_T1_NS0_13GridEvenShareISQ_EET2_T4_,"",@"SHT_CUDA_INFO"
	.sectionflags	@""
	.align	4


	//----- nvinfo : EIATTR_CUDA_API_VERSION
	.align		4
        /*0000*/ 	.byte	0x04, 0x37
        /*0002*/ 	.short	(.L_448 - .L_447)
.L_447:
        /*0004*/ 	.word	0x00000082


	//----- nvinfo : EIATTR_KPARAM_INFO
	.align		4
.L_448:
        /*0008*/ 	.byte	0x04, 0x17
        /*000a*/ 	.short	(.L_450 - .L_449)
.L_449:
        /*000c*/ 	.word	0x00000000
        /*0010*/ 	.short	0x0005
        /*0012*/ 	.short	0x0071
        /*0014*/ 	.byte	0x00, 0xf0, 0x05, 0x00


	//----- nvinfo : EIATTR_KPARAM_INFO
	.align		4
.L_450:
        /*0018*/ 	.byte	0x04, 0x17
        /*001a*/ 	.short	(.L_452 - .L_451)
.L_451:
        /*001c*/ 	.word	0x00000000
        /*0020*/ 	.short	0x0004
        /*0022*/ 	.short	0x0070
        /*0024*/ 	.byte	0x00, 0xf0, 0x05, 0x00


	//----- nvinfo : EIATTR_KPARAM_INFO
	.align		4
.L_452:
        /*0028*/ 	.byte	0x04, 0x17
        /*002a*/ 	.short	(.L_454 - .L_453)
.L_453:
        /*002c*/ 	.word	0x00000000
        /*0030*/ 	.short	0x0003
        /*0032*/ 	.short	0x0028
        /*0034*/ 	.byte	0x00, 0xf0, 0x21, 0x01


	//----- nvinfo : EIATTR_KPARAM_INFO
	.align		4
.L_454:
        /*0038*/ 	.byte	0x04, 0x17
        /*003a*/ 	.short	(.L_456 - .L_455)
.L_455:
        /*003c*/ 	.word	0x00000000
        /*0040*/ 	.short	0x0002
        /*0042*/ 	.short	0x0020
        /*0044*/ 	.byte	0x00, 0xf0, 0x21, 0x00


	//----- nvinfo : EIATTR_KPARAM_INFO
	.align		4
.L_456:
        /*0048*/ 	.byte	0x04, 0x17
        /*004a*/ 	.short	(.L_458 - .L_457)
.L_457:
        /*004c*/ 	.word	0x00000000
        /*0050*/ 	.short	0x0001
        /*0052*/ 	.short	0x0018
        /*0054*/ 	.byte	0x00, 0xf5, 0x21, 0x00


	//----- nvinfo : EIATTR_KPARAM_INFO
	.align		4
.L_458:
        /*0058*/ 	.byte	0x04, 0x17
        /*005a*/ 	.short	(.L_460 - .L_459)
.L_459:
        /*005c*/ 	.word	0x00000000
        /*0060*/ 	.short	0x0000
        /*0062*/ 	.short	0x0000
        /*0064*/ 	.byte	0x00, 0xf0, 0x61, 0x00


	//----- nvinfo : EIATTR_SPARSE_MMA_MASK
	.align		4
.L_460:
        /*0068*/ 	.byte	0x03, 0x50
        /*006a*/ 	.short	0x0000


	//----- nvinfo : EIATTR_MAXREG_COUNT
	.align		4
        /*006c*/ 	.byte	0x03, 0x1b
        /*006e*/ 	.short	0x0080


	//----- nvinfo : EIATTR_NUM_BARRIERS
	.align		4
        /*0070*/ 	.byte	0x02, 0x4c
        /*0072*/ 	.byte	0x01
	.zero		1


	//----- nvinfo : EIATTR_MERCURY_ISA_VERSION
	.align		4
        /*0074*/ 	.byte	0x03, 0x5f
        /*0076*/ 	.short	0x0101


	//----- nvinfo : EIATTR_COOP_GROUP_MASK_REGIDS
	.align		4
        /*0078*/ 	.byte	0x04, 0x29
        /*007a*/ 	.short	(.L_462 - .L_461)


	//   ....[0]....
.L_461:
        /*007c*/ 	.word	0xffffffff


	//   ....[1]....
        /*0080*/ 	.word	0xffffffff


	//   ....[2]....
        /*0084*/ 	.word	0xffffffff


	//   ....[3]....
        /*0088*/ 	.word	0xffffffff


	//   ....[4]....
        /*008c*/ 	.word	0xffffffff


	//   ....[5]....
        /*0090*/ 	.word	0xffffffff


	//   ....[6]....
        /*0094*/ 	.word	0xffffffff


	//   ....[7]....
        /*0098*/ 	.word	0xffffffff


	//   ....[8]....
        /*009c*/ 	.word	0xffffffff


	//   ....[9]....
        /*00a0*/ 	.word	0xffffffff


	//   ....[10]....
        /*00a4*/ 	.word	0xffffffff


	//   ....[11]....
        /*00a8*/ 	.word	0xffffffff


	//   ....[12]....
        /*00ac*/ 	.word	0xffffffff


	//   ....[13]....
        /*00b0*/ 	.word	0xffffffff


	//   ....[14]....
        /*00b4*/ 	.word	0xffffffff


	//   ....[15]....
        /*00b8*/ 	.word	0xffffffff


	//   ....[16]....
        /*00bc*/ 	.word	0xffffffff


	//   ....[17]....
        /*00c0*/ 	.word	0xffffffff


	//   ....[18]....
        /*00c4*/ 	.word	0xffffffff


	//   ....[19]....
        /*00c8*/ 	.word	0xffffffff


	//   ....[20]....
        /*00cc*/ 	.word	0xffffffff


	//   ....[21]....
        /*00d0*/ 	.word	0xffffffff


	//   ....[22]....
        /*00d4*/ 	.word	0xffffffff


	//   ....[23]....
        /*00d8*/ 	.word	0xffffffff


	//   ....[24]....
        /*00dc*/ 	.word	0xffffffff


	//   ....[25]....
        /*00e0*/ 	.word	0xffffffff


	//   ....[26]....
        /*00e4*/ 	.word	0xffffffff


	//   ....[27]....
        /*00e8*/ 	.word	0xffffffff


	//   ....[28]....
        /*00ec*/ 	.word	0xffffffff


	//   ....[29]....
        /*00f0*/ 	.word	0xffffffff


	//----- nvinfo : EIATTR_COOP_GROUP_INSTR_OFFSETS
	.align		4
.L_462:
        /*00f4*/ 	.byte	0x04, 0x28
        /*00f6*/ 	.short	(.L_464 - .L_463)


	//   ....[0]....
.L_463:
        /*00f8*/ 	.word	0x00000d10


	//   ....[1]....
        /*00fc*/ 	.word	0x00000d20


	//   ....[2]....
        /*0100*/ 	.word	0x00000d80


	//   ....[3]....
        /*0104*/ 	.word	0x00000da0


	//   ....[4]....
        /*0108*/ 	.word	0x00000df0


	//   ....[5]....
        /*010c*/ 	.word	0x00000e10


	//   ....[6]....
        /*0110*/ 	.word	0x00000e50


	//   ....[7]....
        /*0114*/ 	.word	0x00000e90


	//   ....[8]....
        /*0118*/ 	.word	0x00000ef0


	//   ....[9]....
        /*011c*/ 	.word	0x00000f30


	//   ....[10]....
        /*0120*/ 	.word	0x00001220


	//   ....[11]....
        /*0124*/ 	.word	0x00001230


	//   ....[12]....
        /*0128*/ 	.word	0x000012b0


	//   ....[13]....
        /*012c*/ 	.word	0x000012e0


	//   ....[14]....
        /*0130*/ 	.word	0x00001340


	//   ....[15]....
        /*0134*/ 	.word	0x00001380


	//   ....[16]....
        /*0138*/ 	.word	0x000013c0


	//   ....[17]....
        /*013c*/ 	.word	0x000013f0


	//   ....[18]....
        /*0140*/ 	.word	0x00001430


	//   ....[19]....
        /*0144*/ 	.word	0x00001490


	//   ....[20]....
        /*0148*/ 	.word	0x00002d70


	//   ....[21]....
        /*014c*/ 	.word	0x00002d80


	//   ....[22]....
        /*0150*/ 	.word	0x00002e00


	//   ....[23]....
        /*0154*/ 	.word	0x00002e10


	//   ....[24]....
        /*0158*/ 	.word	0x00002e60


	//   ....[25]....
        /*015c*/ 	.word	0x00002e80


	//   ....[26]....
        /*0160*/ 	.word	0x00002ee0


	//   ....[27]....
        /*0164*/ 	.word	0x00002f00


	//   ....[28]....
        /*0168*/ 	.word	0x00002f50


	//   ....[29]....
        /*016c*/ 	.word	0x00002fa0


	//----- nvinfo : EIATTR_VRC_CTA_INIT_COUNT
	.align		4
.L_464:
        /*0170*/ 	.byte	0x02, 0x4a
	.zero		1
	.zero		1


	//----- nvinfo : EIATTR_EXIT_INSTR_OFFSETS
	.align		4
        /*0174*/ 	.byte	0x04, 0x1c
        /*0176*/ 	.short	(.L_466 - .L_465)


	//   ....[0]....
.L_465:
        /*0178*/ 	.word	0x00003210


	//   ....[1]....
        /*017c*/ 	.word	0x00003250


	//----- nvinfo : EIATTR_MAX_THREADS
	.align		4
.L_466:
        /*0180*/ 	.byte	0x04, 0x05
        /*0182*/ 	.short	(.L_468 - .L_467)
.L_467:
        /*0184*/ 	.word	0x00000200
        /*0188*/ 	.word	0x00000001
        /*018c*/ 	.word	0x00000001


	//----- nvinfo : EIATTR_CRS_STACK_SIZE
	.align		4
.L_468:
        /*0190*/ 	.byte	0x04, 0x1e
        /*0192*/ 	.short	(.L_470 - .L_469)
.L_469:
        /*0194*/ 	.word	0x00000000


	//----- nvinfo : EIATTR_CBANK_PARAM_SIZE
	.align		4
.L_470:
        /*0198*/ 	.byte	0x03, 0x19
        /*019a*/ 	.short	0x0072


	//----- nvinfo : EIATTR_PARAM_CBANK
	.align		4
        /*019c*/ 	.byte	0x04, 0x0a
        /*019e*/ 	.short	(.L_472 - .L_471)
	.align		4
.L_471:
        /*01a0*/ 	.word	index@(.nv.constant0._ZN3cub18CUB_300001_SM_10006detail6reduce18DeviceReduceKernelINS2_10policy_hubIlyN4cuda3std3__44plusIlEEE10Policy1000EN6thrust24THRUST_300001_SM_1000_NS18transform_iteratorI9is_numberNSD_6detail15normal_iteratorINSD_10device_ptrIyEEEEllEEyS9_lNS7_10__identityEEEvT0_PT3_T1_NS0_13GridEvenShareISQ_EET2_T4_)
        /*01a4*/ 	.short	0x0380
        /*01a6*/ 	.short	0x0072


	//----- nvinfo : EIATTR_SW_WAR
	.align		4
.L_472:
        /*01a8*/ 	.byte	0x04, 0x36
        /*01aa*/ 	.short	(.L_474 - .L_473)
.L_473:
        /*01ac*/ 	.word	0x00000008
.L_474:


//--------------------- .nv.info._ZN3cub18CUB_300001_SM_10006detail6reduce28DeviceReduceSingleTileKernelINS2_10policy_hubIlyN4cuda3std3__44plusIlEEE10Policy1000EN6thrust24THRUST_300001_SM_1000_NS18transform_iteratorI9is_numberNSD_6detail15normal_iteratorINSD_10device_ptrIyEEEEllEEPlyS9_llNS7_10__identityEEEvT0_T1_T2_T3_T4_T6_ --------------------------
	.section	.nv.info._ZN3cub18CUB_300001_SM_10006detail6reduce28DeviceReduceSingleTileKernelINS2_10policy_hubIlyN4cuda3std3__44plusIlEEE10Policy1000EN6thrust24THRUST_300001_SM_1000_NS18transform_iteratorI9is_numberNSD_6detail15normal_iteratorINSD_10device_ptrIyEEEEllEEPlyS9_llNS7_10__identityEEEvT0_T1_T2_T3_T4_T6_,"",@"SHT_CUDA_INFO"
	.sectionflags	@""
	.align	4


	//----- nvinfo : EIATTR_CUDA_API_VERSION
	.align		4
        /*0000*/ 	.byte	0x04, 0x37
        /*0002*/ 	.short	(.L_476 - .L_475)
.L_475:
        /*0004*/ 	.word	0x00000082


	//----- nvinfo : EIATTR_KPARAM_INFO
	.align		4
.L_476:
        /*0008*/ 	.byte	0x04, 0x17
        /*000a*/ 	.short	(.L_478 - .L_477)
.L_477:
        /*000c*/ 	.word	0x00000000
        /*0010*/ 	.short	0x0005
        /*0012*/ 	.short	0x0038
        /*0014*/ 	.byte	0x00, 0xf0, 0x05, 0x00


	//----- nvinfo : EIATTR_KPARAM_INFO
	.align		4
.L_478:
        /*0018*/ 	.byte	0x04, 0x17
        /*001a*/ 	.short	(.L_480 - .L_479)
.L_479:
        /*001c*/ 	.word	0x00000000
        /*0020*/ 	.short	0x0004
        /*0022*/ 	.short	0x0030
        /*0024*/ 	.byte	0x00, 0xf0, 0x21, 0x00


	//----- nvinfo : EIATTR_KPARAM_INFO
	.align		4
.L_480:
        /*0028*/ 	.byte	0x04, 0x17
        /*002a*/ 	.short	(.L_482 - .L_481)
.L_481:
        /*002c*/ 	.word	0x00000000
        /*0030*/ 	.short	0x0003
        /*0032*/ 	.short	0x0028
        /*0034*/ 	.byte	0x00, 0xf0, 0x05, 0x00


	//----- nvinfo : EIATTR_KPARAM_INFO
	.align		4
.L_482:
        /*0038*/ 	.byte	0x04, 0x17
        /*003a*/ 	.short	(.L_484 - .L_483)
.L_483:
        /*003c*/ 	.word	0x00000000
        /*0040*/ 	.short	0x0002
        /*0042*/ 	.short	0x0020
        /*0044*/ 	.byte	0x00, 0xf0, 0x21, 0x00


	//----- nvinfo : EIATTR_KPARAM_INFO
	.align		4
.L_484:
        /*0048*/ 	.byte	0x04, 0x17
        /*004a*/ 	.short	(.L_486 - .L_485)
.L_485:
        /*004c*/ 	.word	0x00000000
        /*0050*/ 	.short	0x0001
        /*0052*/ 	.short	0x0018
        /*0054*/ 	.byte	0x00, 0xf5, 0x21, 0x00


	//----- nvinfo : EIATTR_KPARAM_INFO
	.align		4
.L_486:
        /*0058*/ 	.byte	0x04, 0x17
        /*005a*/ 	.short	(.L_488 - .L_487)
.L_487:
        /*005c*/ 	.word	0x00000000
        /*0060*/ 	.short	0x0000
        /*0062*/ 	.short	0x0000
        /*0064*/ 	.byte	0x00, 0xf0, 0x61, 0x00


	//----- nvinfo : EIATTR_SPARSE_MMA_MASK
	.align		4
.L_488:
        /*0068*/ 	.byte	0x03, 0x50
        /*006a*/ 	.short	0x0000


	//----- nvinfo : EIATTR_MAXREG_COUNT
	.align		4
        /*006c*/ 	.byte	0x03, 0x1b
        /*006e*/ 	.short	0x0080


	//----- nvinfo : EIATTR_NUM_BARRIERS
	.align		4
        /*0070*/ 	.byte	0x02, 0x4c
        /*0072*/ 	.byte	0x01
	.zero		1


	//----- nvinfo : EIATTR_MERCURY_ISA_VERSION
	.align		4
        /*0074*/ 	.byte	0x03, 0x5f
        /*0076*/ 	.short	0x0101


	//----- nvinfo : EIATTR_COOP_GROUP_MASK_REGIDS
	.align		4
        /*0078*/ 	.byte	0x04, 0x29
        /*007a*/ 	.short	(.L_490 - .L_489)


	//   ....[0]....
.L_489:
        /*007c*/ 	.word	0xffffffff


	//   ....[1]....
        /*0080*/ 	.word	0xffffffff


	//   ....[2]....
        /*0084*/ 	.word	0xffffffff


	//   ....[3]....
        /*0088*/ 	.word	0xffffffff


	//   ....[4]....
        /*008c*/ 	.word	0xffffffff


	//   ....[5]....
        /*0090*/ 	.word	0xffffffff


	//   ....[6]....
        /*0094*/ 	.word	0xffffffff


	//   ....[7]....
        /*0098*/ 	.word	0xffffffff


	//   ....[8]....
        /*009c*/ 	.word	0xffffffff


	//   ....[9]....
        /*00a0*/ 	.word	0xffffffff


	//   ....[10]....
        /*00a4*/ 	.word	0xffffffff


	//   ....[11]....
        /*00a8*/ 	.word	0xffffffff


	//   ....[12]....
        /*00ac*/ 	.word	0xffffffff


	//   ....[13]....
        /*00b0*/ 	.word	0xffffffff


	//   ....[14]....
        /*00b4*/ 	.word	0xffffffff


	//   ....[15]....
        /*00b8*/ 	.word	0xffffffff


	//   ....[16]....
        /*00bc*/ 	.word	0xffffffff


	//   ....[17]....
        /*00c0*/ 	.word	0xffffffff


	//   ....[18]....
        /*00c4*/ 	.word	0xffffffff


	//   ....[19]....
        /*00c8*/ 	.word	0xffffffff


	//   ....[20]....
        /*00cc*/ 	.word	0xffffffff


	//   ....[21]....
        /*00d0*/ 	.word	0xffffffff


	//   ....[22]....
        /*00d4*/ 	.word	0xffffffff


	//   ....[23]....
        /*00d8*/ 	.word	0xffffffff


	//   ....[24]....
        /*00dc*/ 	.word	0xffffffff


	//   ....[25]....
        /*00e0*/ 	.word	0xffffffff


	//   ....[26]....
        /*00e4*/ 	.word	0xffffffff


	//   ....[27]....
        /*00e8*/ 	.word	0xffffffff


	//   ....[28]....
        /*00ec*/ 	.word	0xffffffff


	//   ....[29]....
        /*00f0*/ 	.word	0xffffffff


	//----- nvinfo : EIATTR_COOP_GROUP_INSTR_OFFSETS
	.align		4
.L_490:
        /*00f4*/ 	.byte	0x04, 0x28
        /*00f6*/ 	.short	(.L_492 - .L_491)


	//   ....[0]....
.L_491:
        /*00f8*/ 	.word	0x00001340


	//   ....[1]....
        /*00fc*/ 	.word	0x00001350


	//   ....[2]....
        /*0100*/ 	.word	0x000013b0


	//   ....[3]....
        /*0104*/ 	.word	0x000013d0


	//   ....[4]....
        /*0108*/ 	.word	0x00001420


	//   ....[5]....
        /*010c*/ 	.word	0x00001440


	//   ....[6]....
        /*0110*/ 	.word	0x00001480


	//   ....[7]....
        /*0114*/ 	.word	0x000014c0


	//   ....[8]....
        /*0118*/ 	.word	0x00001520


	//   ....[9]....
        /*011c*/ 	.word	0x00001550


	//   ....[10]....
        /*0120*/ 	.word	0x00001860


	//   ....[11]....
        /*0124*/ 	.word	0x00001870


	//   ....[12]....
        /*0128*/ 	.word	0x00001900


	//   ....[13]....
        /*012c*/ 	.word	0x00001930


	//   ....[14]....
        /*0130*/ 	.word	0x00001980


	//   ....[15]....
        /*0134*/ 	.word	0x000019b0


	//   ....[16]....
        /*0138*/ 	.word	0x000019f0


	//   ....[17]....
        /*013c*/ 	.word	0x00001a20


	//   ....[18]....
        /*0140*/ 	.word	0x00001a60


	//   ....[19]....
        /*0144*/ 	.word	0x00001aa0


	//   ....[20]....
        /*0148*/ 	.word	0x000033d0


	//   ....[21]....
        /*014c*/ 	.word	0x000033e0


	//   ....[22]....
        /*0150*/ 	.word	0x00003460


	//   ....[23]....
        /*0154*/ 	.word	0x00003470


	//   ....[24]....
        /*0158*/ 	.word	0x000034e0


	//   ....[25]....
        /*015c*/ 	.word	0x00003500


	//   ....[26]....
        /*0160*/ 	.word	0x00003550


	//   ....[27]....
        /*0164*/ 	.word	0x00003580


	//   ....[28]....
        /*0168*/ 	.word	0x000035d0


	//   ....[29]....
        /*016c*/ 	.word	0x00003600


	//----- nvinfo : EIATTR_VRC_CTA_INIT_COUNT
	.align		4
.L_492:
        /*0170*/ 	.byte	0x02, 0x4a
	.zero		1
	.zero		1


	//----- nvinfo : EIATTR_EXIT_INSTR_OFFSETS
	.align		4
        /*0174*/ 	.byte	0x04, 0x1c
        /*0176*/ 	.short	(.L_494 - .L_493)


	//   ....[0]....
.L_493:
        /*0178*/ 	.word	0x000000a0


	//   ....[1]....
        /*017c*/ 	.word	0x000000e0


	//   ....[2]....
        /*0180*/ 	.word	0x00003870


	//   ....[3]....
        /*0184*/ 	.word	0x000038d0


	//----- nvinfo : EIATTR_MAX_THREADS
	.align		4
.L_494:
        /*0188*/ 	.byte	0x04, 0x05
        /*018a*/ 	.short	(.L_496 - .L_495)
.L_495:
        /*018c*/ 	.word	0x00000200
        /*0190*/ 	.word	0x00000001
        /*0194*/ 	.word	0x00000001


	//----- nvinfo : EIATTR_CRS_STACK_SIZE
	.align		4
.L_496:
        /*0198*/ 	.byte	0x04, 0x1e
        /*019a*/ 	.short	(.L_498 - .L_497)
.L_497:
        /*019c*/ 	.word	0x00000000


	//----- nvinfo : EIATTR_CBANK_PARAM_SIZE
	.align		4
.L_498:
        /*01a0*/ 	.byte	0x03, 0x19
        /*01a2*/ 	.short	0x0039


	//----- nvinfo : EIATTR_PARAM_CBANK
	.align		4
        /*01a4*/ 	.byte	0x04, 0x0a
        /*01a6*/ 	.short	(.L_500 - .L_499)
	.align		4
.L_499:
        /*01a8*/ 	.word	index@(.nv.constant0._ZN3cub18CUB_300001_SM_10006detail6reduce28DeviceReduceSingleTileKernelINS2_10policy_hubIlyN4cuda3std3__44plusIlEEE10Policy1000EN6thrust24THRUST_300001_SM_1000_NS18transform_iteratorI9is_numberNSD_6detail15normal_iteratorINSD_10device_ptrIyEEEEllEEPlyS9_llNS7_10__identityEEEvT0_T1_T2_T3_T4_T6_)
        /*01ac*/ 	.short	0x0380
        /*01ae*/ 	.short	0x0039


	//----- nvinfo : EIATTR_SW_WAR
	.align		4
.L_500:
        /*01b0*/ 	.byte	0x04, 0x36
        /*01b2*/ 	.short	(.L_502 - .L_501)
.L_501:
        /*01b4*/ 	.word	0x00000008
.L_502:


//--------------------- .nv.info._ZN3cub18CUB_300001_SM_10006detail6reduce28DeviceReduceSingleTileKernelINS2_10policy_hubIljN4cuda3std3__44plusIlEEE10Policy1000EPlSC_iS9_llNS7_10__identityEEEvT0_T1_T2_T3_T4_T6_ --------------------------
	.section	.nv.info._ZN3cub18CUB_300001_SM_10006detail6reduce28DeviceReduceSingleTileKernelINS2_10policy_hubIljN4cuda3std3__44plusIlEEE10Policy1000EPlSC_iS9_llNS7_10__identityEEEvT0_T1_T2_T3_T4_T6_,"",@"SHT_CUDA_INFO"
	.sectionflags	@""
	.align	4


	//----- nvinfo : EIATTR_CUDA_API_VERSION
	.align		4
        /*0000*/ 	.byte	0x04, 0x37
        /*0002*/ 	.short	(.L_504 - .L_503)
.L_503:
        /*0004*/ 	.word	0x00000082


	//----- nvinfo : EIATTR_KPARAM_INFO
	.align		4
.L_504:
        /*0008*/ 	.byte	0x04, 0x17
        /*000a*/ 	.short	(.L_506 - .L_505)
.L_505:
        /*000c*/ 	.word	0x00000000
        /*0010*/ 	.short	0x0005
        /*0012*/ 	.short	0x0020
        /*0014*/ 	.byte	0x00, 0xf0, 0x05, 0x00


	//----- nvinfo : EIATTR_KPARAM_INFO
	.align		4
.L_506:
        /*0018*/ 	.byte	0x04, 0x17
        /*001a*/ 	.short	(.L_508 - .L_507)
.L_507:
        /*001c*/ 	.word	0x00000000
        /*0020*/ 	.short	0x0004
        /*0022*/ 	.short	0x0018
        /*0024*/ 	.byte	0x00, 0xf0, 0x21, 0x00


	//----- nvinfo : EIATTR_KPARAM_INFO
	.align		4
.L_508:
        /*0028*/ 	.byte	0x04, 0x17
        /*002a*/ 	.short	(.L_510 - .L_509)
.L_509:
        /*002c*/ 	.word	0x00000000
        /*0030*/ 	.short	0x0003
        /*0032*/ 	.short	0x0014
        /*0034*/ 	.byte	0x00, 0xf0, 0x05, 0x00


	//----- nvinfo : EIATTR_KPARAM_INFO
	.align		4
.L_510:
        /*0038*/ 	.byte	0x04, 0x17
        /*003a*/ 	.short	(.L_512 - .L_511)
.L_511:
        /*003c*/ 	.word	0x00000000
        /*0040*/ 	.short	0x0002
        /*0042*/ 	.short	0x0010
        /*0044*/ 	.byte	0x00, 0xf0, 0x11, 0x00


	//----- nvinfo : EIATTR_KPARAM_INFO
	.align		4
.L_512:
        /*0048*/ 	.byte	0x04, 0x17
        /*004a*/ 	.short	(.L_514 - .L_513)
.L_513:
        /*004c*/ 	.word	0x00000000
        /*0050*/ 	.short	0x0001
        /*0052*/ 	.short	0x0008
        /*0054*/ 	.byte	0x00, 0xf5, 0x21, 0x00


	//----- nvinfo : EIATTR_KPARAM_INFO
	.align		4
.L_514:
        /*0058*/ 	.byte	0x04, 0x17
        /*005a*/ 	.short	(.L_516 - .L_515)
.L_515:
        /*005c*/ 	.word	0x00000000
        /*0060*/ 	.short	0x0000
        /*0062*/ 	.short	0x0000
        /*0064*/ 	.byte	0x00, 0xf5, 0x21, 0x00


	//----- nvinfo : EIATTR_SPARSE_MMA_MASK
	.align		4
.L_516:
        /*0068*/ 	.byte	0x03, 0x50
        /*006a*/ 	.short	0x0000


	//----- nvinfo : EIATTR_MAXREG_COUNT
	.align		4
        /*006c*/ 	.byte	0x03, 0x1b
        /*006e*/ 	.short	0x0080


	//----- nvinfo : EIATTR_NUM_BARRIERS
	.align		4
        /*0070*/ 	.byte	0x02, 0x4c
        /*0072*/ 	.byte	0x01
	.zero		1


	//----- nvinfo : EIATTR_MERCURY_ISA_VERSION
	.align		4
        /*0074*/ 	.byte	0x03, 0x5f
        /*0076*/ 	.short	0x0101


	//----- nvinfo : EIATTR_COOP_GROUP_MASK_REGIDS
	.align		4
        /*0078*/ 	.byte	0x04, 0x29
        /*007a*/ 	.short	(.L_518 - .L_517)


	//   ....[0]....
.L_517:
        /*007c*/ 	.word	0xffffffff


	//   ....[1]....
        /*0080*/ 	.word	0xffffffff


	//   ....[2]....
        /*0084*/ 	.word	0xffffffff


	//   ....[3]....
        /*0088*/ 	.word	0xffffffff


	//   ....[4]....
        /*008c*/ 	.word	0xffffffff


	//   ....[5]....
        /*0090*/ 	.word	0xffffffff


	//   ....[6]....
        /*0094*/ 	.word	0xffffffff


	//   ....[7]....
        /*0098*/ 	.word	0xffffffff


	//   ....[8]....
        /*009c*/ 	.word	0xffffffff


	//   ....[9]....
        /*00a0*/ 	.word	0xffffffff


	//   ....[10]....
        /*00a4*/ 	.word	0xffffffff


	//   ....[11]....
        /*00a8*/ 	.word	0xffffffff


	//   ....[12]....
        /*00ac*/ 	.word	0xffffffff


	//   ....[13]....
        /*00b0*/ 	.word	0xffffffff


	//   ....[14]....
        /*00b4*/ 	.word	0xffffffff


	//   ....[15]....
        /*00b8*/ 	.word	0xffffffff


	//   ....[16]....
        /*00bc*/ 	.word	0xffffffff


	//   ....[17]....
        /*00c0*/ 	.word	0xffffffff


	//   ....[18]....
        /*00c4*/ 	.word	0xffffffff


	//   ....[19]....
        /*00c8*/ 	.word	0xffffffff


	//   ....[20]....
        /*00cc*/ 	.word	0xffffffff


	//   ....[21]....
        /*00d0*/ 	.word	0xffffffff


	//   ....[22]....
        /*00d4*/ 	.word	0xffffffff


	//   ....[23]....
        /*00d8*/ 	.word	0xffffffff


	//   ....[24]....
        /*00dc*/ 	.word	0xffffffff


	//   ....[25]....
        /*00e0*/ 	.word	0xffffffff


	//   ....[26]....
        /*00e4*/ 	.word	0xffffffff


	//   ....[27]....
        /*00e8*/ 	.word	0xffffffff


	//   ....[28]....
        /*00ec*/ 	.word	0xffffffff


	//   ....[29]....
        /*00f0*/ 	.word	0xffffffff


	//----- nvinfo : EIATTR_COOP_GROUP_INSTR_OFFSETS
	.align		4
.L_518:
        /*00f4*/ 	.byte	0x04, 0x28
        /*00f6*/ 	.short	(.L_520 - .L_519)


	//   ....[0]....
.L_519:
        /*00f8*/ 	.word	0x00000970


	//   ....[1]....
        /*00fc*/ 	.word	0x00000980


	//   ....[2]....
        /*0100*/ 	.word	0x000009e0


	//   ....[3]....
        /*0104*/ 	.word	0x00000a00


	//   ....[4]....
        /*0108*/ 	.word	0x00000a50


	//   ....[5]....
        /*010c*/ 	.word	0x00000a70


	//   ....[6]....
        /*0110*/ 	.word	0x00000ab0


	//   ....[7]....
        /*0114*/ 	.word	0x00000af0


	//   ....[8]....
        /*0118*/ 	.word	0x00000b40


	//   ....[9]....
        /*011c*/ 	.word	0x00000b80


	//   ....[10]....
        /*0120*/ 	.word	0x00000e80


	//   ....[11]....
        /*0124*/ 	.word	0x00000e90


	//   ....[12]....
        /*0128*/ 	.word	0x00000f10


	//   ....[13]....
        /*012c*/ 	.word	0x00000f30


	//   ....[14]....
        /*0130*/ 	.word	0x00000f70


	//   ....[15]....
        /*0134*/ 	.word	0x00000fb0


	//   ....[16]....
        /*0138*/ 	.word	0x00001010


	//   ....[17]....
        /*013c*/ 	.word	0x00001040


	//   ....[18]....
        /*0140*/ 	.word	0x00001080


	//   ....[19]....
        /*0144*/ 	.word	0x000010c0


	//   ....[20]....
        /*0148*/ 	.word	0x000021b0


	//   ....[21]....
        /*014c*/ 	.word	0x000021c0


	//   ....[22]....
        /*0150*/ 	.word	0x00002240


	//   ....[23]....
        /*0154*/ 	.word	0x00002250


	//   ....[24]....
        /*0158*/ 	.word	0x000022b0


	//   ....[25]....
        /*015c*/ 	.word	0x000022d0


	//   ....[26]....
        /*0160*/ 	.word	0x00002310


	//   ....[27]....
        /*0164*/ 	.word	0x00002340


	//   ....[28]....
        /*0168*/ 	.word	0x00002380


	//   ....[29]....
        /*016c*/ 	.word	0x000023e0


	//----- nvinfo : EIATTR_VRC_CTA_INIT_COUNT
	.align		4
.L_520:
        /*0170*/ 	.byte	0x02, 0x4a
	.zero		1
	.zero		1


	//----- nvinfo : EIATTR_EXIT_INSTR_OFFSETS
	.align		4
        /*0174*/ 	.byte	0x04, 0x1c
        /*0176*/ 	.short	(.L_522 - .L_521)


	//   ....[0]....
.L_521:
        /*0178*/ 	.word	0x00000080


	//   ....[1]....
        /*017c*/ 	.word	0x000000c0


	//   ....[2]....
        /*0180*/ 	.word	0x00002650


	//   ....[3]....
        /*0184*/ 	.word	0x000026b0


	//----- nvinfo : EIATTR_MAX_THREADS
	.align		4
.L_522:
        /*0188*/ 	.byte	0x04, 0x05
        /*018a*/ 	.short	(.L_524 - .L_523)
.L_523:
        /*018c*/ 	.word	0x00000200
        /*0190*/ 	.word	0x00000001
        /*0194*/ 	.word	0x00000001


	//----- nvinfo : EIATTR_CRS_STACK_SIZE
	.align		4
.L_524:
        /*0198*/ 	.byte	0x04, 0x1e
        /*019a*/ 	.short	(.L_526 - .L_525)
.L_525:
        /*019c*/ 	.word	0x00000000


	//----- nvinfo : EIATTR_CBANK_PARAM_SIZE
	.align		4
.L_526:
        /*01a0*/ 	.byte	0x03, 0x19
        /*01a2*/ 	.short	0x0021


	//----- nvinfo : EIATTR_PARAM_CBANK
	.align		4
        /*01a4*/ 	.byte	0x04, 0x0a
        /*01a6*/ 	.short	(.L_528 - .L_527)
	.align		4
.L_527:
        /*01a8*/ 	.word	index@(.nv.constant0._ZN3cub18CUB_300001_SM_10006detail6reduce28DeviceReduceSingleTileKernelINS2_10policy_hubIljN4cuda3std3__44plusIlEEE10Policy1000EPlSC_iS9_llNS7_10__identityEEEvT0_T1_T2_T3_T4_T6_)
        /*01ac*/ 	.short	0x0380
        /*01ae*/ 	.short	0x0021


	//----- nvinfo : EIATTR_SW_WAR
	.align		4
.L_528:
        /*01b0*/ 	.byte	0x04, 0x36
        /*01b2*/ 	.short	(.L_530 - .L_529)
.L_529:
        /*01b4*/ 	.word	0x00000008
.L_530:


//--------------------- .nv.info._ZN3cub18CUB_300001_SM_10006detail6reduce18DeviceReduceKernelINS2_10policy_hubIljN4cuda3std3__44plusIlEEE10Policy1000EN6thrust24THRUST_300001_SM_1000_NS18transform_iteratorI9is_numberNSD_6detail15normal_iteratorINSD_10device_ptrIyEEEEllEEjS9_lNS7_10__identityEEEvT0_PT3_T1_NS0_13GridEvenShareISQ_EET2_T4_ --------------------------
	.section	.nv.info._ZN3cub18CUB_300001_SM_10006detail6reduce18DeviceReduceKernelINS2_10policy_hubIljN4cuda3std3__44plusIlEEE10Policy1000EN6thrust24THRUST_300001_SM_1000_NS18transform_iteratorI9is_numberNSD_6detail15normal_iteratorINSD_10device_ptrIyEEEEllEEjS9_lNS7_10__identityEEEvT0_PT3_T1_NS0_13GridEvenShareISQ_EET2_T4_,"",@"SHT_CUDA_INFO"
	.sectionflags	@""
	.align	4


	//----- nvinfo : EIATTR_CUDA_API_VERSION
	.align		4
        /*0000*/ 	.byte	0x04, 0x37
        /*0002*/ 	.short	(.L_532 - .L_531)
.L_531:
        /*0004*/ 	.word	0x00000082


	//----- nvinfo : EIATTR_KPARAM_INFO
	.align		4
.L_532:
        /*0008*/ 	.byte	0x04, 0x17
        /*000a*/ 	.short	(.L_534 - .L_533)
.L_533:
        /*000c*/ 	.word	0x00000000
        /*0010*/ 	.short	0x0005
        /*0012*/ 	.short	0x004d
        /*0014*/ 	.byte	0x00, 0xf0, 0x05, 0x00


	//----- nvinfo : EIATTR_KPARAM_INFO
	.align		4
.L_534:
        /*0018*/ 	.byte	0x04, 0x17
        /*001a*/ 	.short	(.L_536 - .L_535)
.L_535:
        /*001c*/ 	.word	0x00000000
        /*0020*/ 	.short	0x0004
        /*0022*/ 	.short	0x004c
        /*0024*/ 	.byte	0x00, 0xf0, 0x05, 0x00


	//----- nvinfo : EIATTR_KPARAM_INFO
	.align		4
.L_536:
        /*0028*/ 	.byte	0x04, 0x17
        /*002a*/ 	.short	(.L_538 - .L_537)
.L_537:
        /*002c*/ 	.word	0x00000000
        /*0030*/ 	.short	0x0003
        /*0032*/ 	.short	0x0024
        /*0034*/ 	.byte	0x00, 0xf0, 0xa1, 0x00


	//----- nvinfo : EIATTR_KPARAM_INFO
	.align		4
.L_538:
        /*0038*/ 	.byte	0x04, 0x17
        /*003a*/ 	.short	(.L_540 - .L_539)
.L_539:
        /*003c*/ 	.word	0x00000000
        /*0040*/ 	.short	0x0002
        /*0042*/ 	.short	0x0020
        /*0044*/ 	.byte	0x00, 0xf0, 0x11, 0x00


	//----- nvinfo : EIATTR_KPARAM_INFO
	.align		4
.L_540:
        /*0048*/ 	.byte	0x04, 0x17
        /*004a*/ 	.short	(.L_542 - .L_541)
.L_541:
        /*004c*/ 	.word	0x00000000
        /*0050*/ 	.short	0x0001
        /*0052*/ 	.short	0x0018
        /*0054*/ 	.byte	0x00, 0xf5, 0x21, 0x00


	//----- nvinfo : EIATTR_KPARAM_INFO
	.align		4
.L_542:
        /*0058*/ 	.byte	0x04, 0x17
        /*005a*/ 	.short	(.L_544 - .L_543)
.L_543:
        /*005c*/ 	.word	0x00000000
        /*0060*/ 	.short	0x0000
        /*0062*/ 	.short	0x0000
        /*0064*/ 	.byte	0x00, 0xf0, 0x61, 0x00


	//----- nvinfo : EIATTR_SPARSE_MMA_MASK
	.align		4
.L_544:
        /*0068*/ 	.byte	0x03, 0x50
        /*006a*/ 	.short	0x0000


	//----- nvinfo : EIATTR_MAXREG_COUNT
	.align		4
        /*006c*/ 	.byte	0x03, 0x1b
        /*006e*/ 	.short	0x0080


	//----- nvinfo : EIATTR_NUM_BARRIERS
	.align		4
        /*0070*/ 	.byte	0x02, 0x4c
        /*0072*/ 	.byte	0x01
	.zero		1


	//----- nvinfo : EIATTR_MERCURY_ISA_VERSION
	.align		4
        /*0074*/ 	.byte	0x03, 0x5f
        /*0076*/ 	.short	0x0101


	//----- nvinfo : EIATTR_COOP_GROUP_MASK_REGIDS
	.align		4
        /*0078*/ 	.byte	0x04, 0x29
        /*007a*/ 	.short	(.L_546 - .L_545)


	//   ....[0]....
.L_545:
        /*007c*/ 	.word	0xffffffff


	//   ....[1]....
        /*0080*/ 	.word	0xffffffff


	//   ....[2]....
        /*0084*/ 	.word	0xffffffff


	//   ....[3]....
        /*0088*/ 	.word	0xffffffff


	//   ....[4]....
        /*008c*/ 	.word	0xffffffff


	//   ....[5]....
        /*0090*/ 	.word	0xffffffff


	//   ....[6]....
        /*0094*/ 	.word	0xffffffff


	//   ....[7]....
        /*0098*/ 	.word	0xffffffff


	//   ....[8]....
        /*009c*/ 	.word	0xffffffff


	//   ....[9]....
        /*00a0*/ 	.word	0xffffffff


	//   ....[10]....
        /*00a4*/ 	.word	0xffffffff


	//   ....[11]....
        /*00a8*/ 	.word	0xffffffff


	//   ....[12]....
        /*00ac*/ 	.word	0xffffffff


	//   ....[13]....
        /*00b0*/ 	.word	0xffffffff


	//   ....[14]....
        /*00b4*/ 	.word	0xffffffff


	//   ....[15]....
        /*00b8*/ 	.word	0xffffffff


	//   ....[16]....
        /*00bc*/ 	.word	0xffffffff


	//   ....[17]....
        /*00c0*/ 	.word	0xffffffff


	//   ....[18]....
        /*00c4*/ 	.word	0xffffffff


	//   ....[19]....
        /*00c8*/ 	.word	0xffffffff


	//   ....[20]....
        /*00cc*/ 	.word	0xffffffff


	//   ....[21]....
        /*00d0*/ 	.word	0xffffffff


	//   ....[22]....
        /*00d4*/ 	.word	0xffffffff


	//   ....[23]....
        /*00d8*/ 	.word	0xffffffff


	//   ....[24]....
        /*00dc*/ 	.word	0xffffffff


	//   ....[25]....
        /*00e0*/ 	.word	0xffffffff


	//   ....[26]....
        /*00e4*/ 	.word	0xffffffff


	//   ....[27]....
        /*00e8*/ 	.word	0xffffffff


	//   ....[28]....
        /*00ec*/ 	.word	0xffffffff


	//   ....[29]....
        /*00f0*/ 	.word	0xffffffff


	//----- nvinfo : EIATTR_COOP_GROUP_INSTR_OFFSETS
	.align		4
.L_546:
        /*00f4*/ 	.byte	0x04, 0x28
        /*00f6*/ 	.short	(.L_548 - .L_547)


	//   ....[0]....
.L_547:
        /*00f8*/ 	.word	0x00001610


	//   ....[1]....
        /*00fc*/ 	.word	0x00001620


	//   ....[2]....
        /*0100*/ 	.word	0x00001680


	//   ....[3]....
        /*0104*/ 	.word	0x000016a0


	//   ....[4]....
        /*0108*/ 	.word	0x000016f0


	//   ....[5]....
        /*010c*/ 	.word	0x00001710


	//   ....[6]....
        /*0110*/ 	.word	0x00001750


	//   ....[7]....
        /*0114*/ 	.word	0x00001790


	//   ....[8]....
        /*0118*/ 	.word	0x000017f0


	//   ....[9]....
        /*011c*/ 	.word	0x00001840


	//   ....[10]....
        /*0120*/ 	.word	0x00001b20


	//   ....[11]....
        /*0124*/ 	.word	0x00001b30


	//   ....[12]....
        /*0128*/ 	.word	0x00001bb0


	//   ....[13]....
        /*012c*/ 	.word	0x00001bd0


	//   ....[14]....
        /*0130*/ 	.word	0x00001c20


	//   ....[15]....
        /*0134*/ 	.word	0x00001c60


	//   ....[16]....
        /*0138*/ 	.word	0x00001ce0


	//   ....[17]....
        /*013c*/ 	.word	0x00001d10


	//   ....[18]....
        /*0140*/ 	.word	0x00001d50


	//   ....[19]....
        /*0144*/ 	.word	0x00001da0


	//   ....[20]....
        /*0148*/ 	.word	0x00003fd0


	//   ....[21]....
        /*014c*/ 	.word	0x00003fe0


	//   ....[22]....
        /*0150*/ 	.word	0x00004060


	//   ....[23]....
        /*0154*/ 	.word	0x00004070


	//   ....[24]....
        /*0158*/ 	.word	0x000040d0


	//   ....[25]....
        /*015c*/ 	.word	0x000040f0


	//   ....[26]....
        /*0160*/ 	.word	0x00004130


	//   ....[27]....
        /*0164*/ 	.word	0x00004160


	//   ....[28]....
        /*0168*/ 	.word	0x000041b0


	//   ....[29]....
        /*016c*/ 	.word	0x00004200


	//----- nvinfo : EIATTR_VRC_CTA_INIT_COUNT
	.align		4
.L_548:
        /*0170*/ 	.byte	0x02, 0x4a
	.zero		1
	.zero		1


	//----- nvinfo : EIATTR_EXIT_INSTR_OFFSETS
	.align		4
        /*0174*/ 	.byte	0x04, 0x1c
        /*0176*/ 	.short	(.L_550 - .L_549)


	//   ....[0]....
.L_549:
        /*0178*/ 	.word	0x00004470


	//   ....[1]....
        /*017c*/ 	.word	0x000044b0


	//----- nvinfo : EIATTR_MAX_THREADS
	.align		4
.L_550:
        /*0180*/ 	.byte	0x04, 0x05
        /*0182*/ 	.short	(.L_552 - .L_551)
.L_551:
        /*0184*/ 	.word	0x00000200
        /*0188*/ 	.word	0x00000001
        /*018c*/ 	.word	0x00000001


	//----- nvinfo : EIATTR_CRS_STACK_SIZE
	.align		4
.L_552:
        /*0190*/ 	.byte	0x04, 0x1e
        /*0192*/ 	.short	(.L_554 - .L_553)
.L_553:
        /*0194*/ 	.word	0x00000000


	//----- nvinfo : EIATTR_CBANK_PARAM_SIZE
	.align		4
.L_554:
        /*0198*/ 	.byte	0x03, 0x19
        /*019a*/ 	.short	0x004e


	//----- nvinfo : EIATTR_PARAM_CBANK
	.align		4
        /*019c*/ 	.byte	0x04, 0x0a
        /*019e*/ 	.short	(.L_556 - .L_555)
	.align		4
.L_555:
        /*01a0*/ 	.word	index@(.nv.constant0._ZN3cub18CUB_300001_SM_10006detail6reduce18DeviceReduceKernelINS2_10policy_hubIljN4cuda3std3__44plusIlEEE10Policy1000EN6thrust24THRUST_300001_SM_1000_NS18transform_iteratorI9is_numberNSD_6detail15normal_iteratorINSD_10device_ptrIyEEEEllEEjS9_lNS7_10__identityEEEvT0_PT3_T1_NS0_13GridEvenShareISQ_EET2_T4_)
        /*01a4*/ 	.short	0x0380
        /*01a6*/ 	.short	0x004e


	//----- nvinfo : EIATTR_SW_WAR
	.align		4
.L_556:
        /*01a8*/ 	.byte	0x04, 0x36
        /*01aa*/ 	.short	(.L_558 - .L_557)
.L_557:
        /*01ac*/ 	.word	0x00000008
.L_558:


//--------------------- .nv.info._ZN3cub18CUB_300001_SM_10006detail6reduce28DeviceReduceSingleTileKernelINS2_10policy_hubIljN4cuda3std3__44plusIlEEE10Policy1000EN6thrust24THRUST_300001_SM_1000_NS18transform_iteratorI9is_numberNSD_6detail15normal_iteratorINSD_10device_ptrIyEEEEllEEPljS9_llNS7_10__identityEEEvT0_T1_T2_T3_T4_T6_ --------------------------
	.section	.nv.info._ZN3cub18CUB_300001_SM_10006detail6reduce28DeviceReduceSingleTileKernelINS2_10policy_hubIljN4cuda3std3__44plusIlEEE10Policy1000EN6thrust24THRUST_300001_SM_1000_NS18transform_iteratorI9is_numberNSD_6detail15normal_iteratorINSD_10device_ptrIyEEEEllEEPljS9_llNS7_10__identityEEEvT0_T1_T2_T3_T4_T6_,"",@"SHT_CUDA_INFO"
	.sectionflags	@""
	.align	4


	//----- nvinfo : EIATTR_CUDA_API_VERSION
	.align		4
        /*0000*/ 	.byte	0x04, 0x37
        /*0002*/ 	.short	(.L_560 - .L_559)
.L_559:
        /*0004*/ 	.word	0x00000082


	//----- nvinfo : EIATTR_KPARAM_INFO
	.align		4
.L_560:
        /*0008*/ 	.byte	0x04, 0x17
        /*000a*/ 	.short	(.L_562 - .L_561)
.L_561:
        /*000c*/ 	.word	0x00000000
        /*0010*/ 	.short	0x0005
        /*0012*/ 	.short	0x0030
        /*0014*/ 	.byte	0x00, 0xf0, 0x05, 0x00


	//----- nvinfo : EIATTR_KPARAM_INFO
	.align		4
.L_562:
        /*0018*/ 	.byte	0x04, 0x17
        /*001a*/ 	.short	(.L_564 - .L_563)
.L_563:
        /*001c*/ 	.word	0x00000000
        /*0020*/ 	.short	0x0004
        /*0022*/ 	.short	0x0028
        /*0024*/ 	.byte	0x00, 0xf0, 0x21, 0x00


	//----- nvinfo : EIATTR_KPARAM_INFO
	.align		4
.L_564:
        /*0028*/ 	.byte	0x04, 0x17
        /*002a*/ 	.short	(.L_566 - .L_565)
.L_565:
        /*002c*/ 	.word	0x00000000
        /*0030*/ 	.short	0x0003
        /*0032*/ 	.short	0x0024
        /*0034*/ 	.byte	0x00, 0xf0, 0x05, 0x00


	//----- nvinfo : EIATTR_KPARAM_INFO
	.align		4
.L_566:
        /*0038*/ 	.byte	0x04, 0x17
        /*003a*/ 	.short	(.L_568 - .L_567)
.L_567:
        /*003c*/ 	.word	0x00000000
        /*0040*/ 	.short	0x0002
        /*0042*/ 	.short	0x0020
        /*0044*/ 	.byte	0x00, 0xf0, 0x11, 0x00


	//----- nvinfo : EIATTR_KPARAM_INFO
	.align		4
.L_568:
        /*0048*/ 	.byte	0x04, 0x17
        /*004a*/ 	.short	(.L_570 - .L_569)
.L_569:
        /*004c*/ 	.word	0x00000000
        /*0050*/ 	.short	0x0001
        /*0052*/ 	.short	0x0018
        /*0054*/ 	.byte	0x00, 0xf5, 0x21, 0x00


	//----- nvinfo : EIATTR_KPARAM_INFO
	.align		4
.L_570:
        /*0058*/ 	.byte	0x04, 0x17
        /*005a*/ 	.short	(.L_572 - .L_571)
.L_571:
        /*005c*/ 	.word	0x00000000
        /*0060*/ 	.short	0x0000
        /*0062*/ 	.short	0x0000
        /*0064*/ 	.byte	0x00, 0xf0, 0x61, 0x00


	//----- nvinfo : EIATTR_SPARSE_MMA_MASK
	.align		4
.L_572:
        /*0068*/ 	.byte	0x03, 0x50
        /*006a*/ 	.short	0x0000


	//----- nvinfo : EIATTR_MAXREG_COUNT
	.align		4
        /*006c*/ 	.byte	0x03, 0x1b
        /*006e*/ 	.short	0x0080


	//----- nvinfo : EIATTR_NUM_BARRIERS
	.align		4
        /*0070*/ 	.byte	0x02, 0x4c
        /*0072*/ 	.byte	0x01
	.zero		1


	//----- nvinfo : EIATTR_MERCURY_ISA_VERSION
	.align		4
        /*0074*/ 	.byte	0x03, 0x5f
        /*0076*/ 	.short	0x0101


	//----- nvinfo : EIATTR_COOP_GROUP_MASK_REGIDS
	.align		4
        /*0078*/ 	.byte	0x04, 0x29
        /*007a*/ 	.short	(.L_574 - .L_573)


	//   ....[0]....
.L_573:
        /*007c*/ 	.word	0xffffffff


	//   ....[1]....
        /*0080*/ 	.word	0xffffffff


	//   ....[2]....
        /*0084*/ 	.word	0xffffffff


	//   ....[3]....
        /*0088*/ 	.word	0xffffffff


	//   ....[4]....
        /*008c*/ 	.word	0xffffffff


	//   ....[5]....
        /*0090*/ 	.word	0xffffffff


	//   ....[6]....
        /*0094*/ 	.word	0xffffffff


	//   ....[7]....
        /*0098*/ 	.word	0xffffffff


	//   ....[8]....
        /*009c*/ 	.word	0xffffffff


	//   ....[9]....
        /*00a0*/ 	.word	0xffffffff


	//   ....[10]....
        /*00a4*/ 	.word	0xffffffff


	//   ....[11]....
        /*00a8*/ 	.word	0xffffffff


	//   ....[12]....
        /*00ac*/ 	.word	0xffffffff


	//   ....[13]....
        /*00b0*/ 	.word	0xffffffff


	//   ....[14]....
        /*00b4*/ 	.word	0xffffffff


	//   ....[15]....
        /*00b8*/ 	.word	0xffffffff


	//   ....[16]....
        /*00bc*/ 	.word	0xffffffff


	//   ....[17]....
        /*00c0*/ 	.word	0xffffffff


	//   ....[18]....
        /*00c4*/ 	.word	0xffffffff


	//   ....[19]....
        /*00c8*/ 	.word	0xffffffff


	//   ....[20]....
        /*00cc*/ 	.word	0xffffffff


	//   ....[21]....
        /*00d0*/ 	.word	0xffffffff


	//   ....[22]....
        /*00d4*/ 	.word	0xffffffff


	//   ....[23]....
        /*00d8*/ 	.word	0xffffffff


	//   ....[24]....
        /*00dc*/ 	.word	0xffffffff


	//   ....[25]....
        /*00e0*/ 	.word	0xffffffff


	//   ....[26]....
        /*00e4*/ 	.word	0xffffffff


	//   ....[27]....
        /*00e8*/ 	.word	0xffffffff


	//   ....[28]....
        /*00ec*/ 	.word	0xffffffff


	//   ....[29]....
        /*00f0*/ 	.word	0xffffffff


	//----- nvinfo : EIATTR_COOP_GROUP_INSTR_OFFSETS
	.align		4
.L_574:
        /*00f4*/ 	.byte	0x04, 0x28
        /*00f6*/ 	.short	(.L_576 - .L_575)


	//   ....[0]....
.L_575:
        /*00f8*/ 	.word	0x00001350


	//   ....[1]....
        /*00fc*/ 	.word	0x00001360


	//   ....[2]....
        /*0100*/ 	.word	0x000013c0


	//   ....[3]....
        /*0104*/ 	.word	0x000013e0


	//   ....[4]....
        /*0108*/ 	.word	0x00001430


	//   ....[5]....
        /*010c*/ 	.word	0x00001450


	//   ....[6]....
        /*0110*/ 	.word	0x00001490


	//   ....[7]....
        /*0114*/ 	.word	0x000014d0


	//   ....[8]....
        /*0118*/ 	.word	0x00001530


	//   ....[9]....
        /*011c*/ 	.word	0x00001560


	//   ....[10]....
        /*0120*/ 	.word	0x00001870


	//   ....[11]....
        /*0124*/ 	.word	0x00001880


	//   ....[12]....
        /*0128*/ 	.word	0x00001910


	//   ....[13]....
        /*012c*/ 	.word	0x00001940


	//   ....[14]....
        /*0130*/ 	.word	0x00001990


	//   ....[15]....
        /*0134*/ 	.word	0x000019c0


	//   ....[16]....
        /*0138*/ 	.word	0x00001a00


	//   ....[17]....
        /*013c*/ 	.word	0x00001a40


	//   ....[18]....
        /*0140*/ 	.word	0x00001a90


	//   ....[19]....
        /*0144*/ 	.word	0x00001af0


	//   ....[20]....
        /*0148*/ 	.word	0x00003b60


	//   ....[21]....
        /*014c*/ 	.word	0x00003b70


	//   ....[22]....
        /*0150*/ 	.word	0x00003bf0


	//   ....[23]....
        /*0154*/ 	.word	0x00003c00


	//   ....[24]....
        /*0158*/ 	.word	0x00003c60


	//   ....[25]....
        /*015c*/ 	.word	0x00003c80


	//   ....[26]....
        /*0160*/ 	.word	0x00003cc0


	//   ....[27]....
        /*0164*/ 	.word	0x00003cf0


	//   ....[28]....
        /*0168*/ 	.word	0x00003d40


	//   ....[29]....
        /*016c*/ 	.word	0x00003d90


	//----- nvinfo : EIATTR_VRC_CTA_INIT_COUNT
	.align		4
.L_576:
        /*0170*/ 	.byte	0x02, 0x4a
	.zero		1
	.zero		1


	//----- nvinfo : EIATTR_EXIT_INSTR_OFFSETS
	.align		4
        /*0174*/ 	.byte	0x04, 0x1c
        /*0176*/ 	.short	(.L_578 - .L_577)


	//   ....[0]....
.L_577:
        /*0178*/ 	.word	0x00000080


	//   ....[1]....
        /*017c*/ 	.word	0x000000c0


	//   ....[2]....
        /*0180*/ 	.word	0x00004010


	//   ....[3]....
        /*0184*/ 	.word	0x00004070


	//----- nvinfo : EIATTR_MAX_THREADS
	.align		4
.L_578:
        /*0188*/ 	.byte	0x04, 0x05
        /*018a*/ 	.short	(.L_580 - .L_579)
.L_579:
        /*018c*/ 	.word	0x00000200
        /*0190*/ 	.word	0x00000001
        /*0194*/ 	.word	0x00000001


	//----- nvinfo : EIATTR_CRS_STACK_SIZE
	.align		4
.L_580:
        /*0198*/ 	.byte	0x04, 0x1e
        /*019a*/ 	.short	(.L_582 - .L_581)
.L_581:
        /*019c*/ 	.word	0x00000000


	//----- nvinfo : EIATTR_CBANK_PARAM_SIZE
	.align		4
.L_582:
        /*01a0*/ 	.byte	0x03, 0x19
        /*01a2*/ 	.short	0x0031


	//----- nvinfo : EIATTR_PARAM_CBANK
	.align		4
        /*01a4*/ 	.byte	0x04, 0x0a
        /*01a6*/ 	.short	(.L_584 - .L_583)
	.align		4
.L_583:
        /*01a8*/ 	.word	index@(.nv.constant0._ZN3cub18CUB_300001_SM_10006detail6reduce28DeviceReduceSingleTileKernelINS2_10policy_hubIljN4cuda3std3__44plusIlEEE10Policy1000EN6thrust24THRUST_300001_SM_1000_NS18transform_iteratorI9is_numberNSD_6detail15normal_iteratorINSD_10device_ptrIyEEEEllEEPljS9_llNS7_10__identityEEEvT0_T1_T2_T3_T4_T6_)
        /*01ac*/ 	.short	0x0380
        /*01ae*/ 	.short	0x0031


	//----- nvinfo : EIATTR_SW_WAR
	.align		4
.L_584:
        /*01b0*/ 	.byte	0x04, 0x36
        /*01b2*/ 	.short	(.L_586 - .L_585)
.L_585:
        /*01b4*/ 	.word	0x00000008
.L_586:


//--------------------- .nv.info._ZN3cub18CUB_300001_SM_10006detail8for_each13static_kernelINS2_12policy_hub_t12policy_500_tEmN6thrust24THRUST_300001_SM_1000_NS8cuda_cub20__uninitialized_fill7functorINS7_10device_ptrIyEEyEEEEvT0_T1_ --------------------------
	.section	.nv.info._ZN3cub18CUB_300001_SM_10006detail8for_each13static_kernelINS2_12policy_hub_t12policy_500_tEmN6thrust24THRUST_300001_SM_1000_NS8cuda_cub20__uninitialized_fill7functorINS7_10device_ptrIyEEyEEEEvT0_T1_,"",@"SHT_CUDA_INFO"
	.sectionflags	@""
	.align	4


	//----- nvinfo : EIATTR_CUDA_API_VERSION
	.align		4
        /*0000*/ 	.byte	0x04, 0x37
        /*0002*/ 	.short	(.L_588 - .L_587)
.L_587:
        /*0004*/ 	.word	0x00000082


	//----- nvinfo : EIATTR_KPARAM_INFO
	.align		4
.L_588:
        /*0008*/ 	.byte	0x04, 0x17
        /*000a*/ 	.short	(.L_590 - .L_589)
.L_589:
        /*000c*/ 	.word	0x00000000
        /*0010*/ 	.short	0x0001
        /*0012*/ 	.short	0x0008
        /*0014*/ 	.byte	0x00, 0xf0, 0x41, 0x00


	//----- nvinfo : EIATTR_KPARAM_INFO
	.align		4
.L_590:
        /*0018*/ 	.byte	0x04, 0x17
        /*001a*/ 	.short	(.L_592 - .L_591)
.L_591:
        /*001c*/ 	.word	0x00000000
        /*0020*/ 	.short	0x0000
        /*0022*/ 	.short	0x0000
        /*0024*/ 	.byte	0x00, 0xf0, 0x21, 0x00


	//----- nvinfo : EIATTR_SPARSE_MMA_MASK
	.align		4
.L_592:
        /*0028*/ 	.byte	0x03, 0x50
        /*002a*/ 	.short	0x0000


	//----- nvinfo : EIATTR_MAXREG_COUNT
	.align		4
        /*002c*/ 	.byte	0x03, 0x1b
        /*002e*/ 	.short	0x00ff


	//----- nvinfo : EIATTR_MERCURY_ISA_VERSION
	.align		4
        /*0030*/ 	.byte	0x03, 0x5f
        /*0032*/ 	.short	0x0101


	//----- nvinfo : EIATTR_VRC_CTA_INIT_COUNT
	.align		4
        /*0034*/ 	.byte	0x02, 0x4a
	.zero		1
	.zero		1


	//----- nvinfo : EIATTR_EXIT_INSTR_OFFSETS
	.align		4
        /*0038*/ 	.byte	0x04, 0x1c
        /*003a*/ 	.short	(.L_594 - .L_593)


	//   ....[0]....
.L_593:
        /*003c*/ 	.word	0x00000130


	//   ....[1]....
        /*0040*/ 	.word	0x00000230


	//   ....[2]....
        /*0044*/ 	.word	0x00000260


	//----- nvinfo : EIATTR_MAX_THREADS
	.align		4
.L_594:
        /*0048*/ 	.byte	0x04, 0x05
        /*004a*/ 	.short	(.L_596 - .L_595)
.L_595:
        /*004c*/ 	.word	0x00000100
        /*0050*/ 	.word	0x00000001
        /*0054*/ 	.word	0x00000001


	//----- nvinfo : EIATTR_CBANK_PARAM_SIZE
	.align		4
.L_596:
        /*0058*/ 	.byte	0x03, 0x19
        /*005a*/ 	.short	0x0018


	//----- nvinfo : EIATTR_PARAM_CBANK
	.align		4
        /*005c*/ 	.byte	0x04, 0x0a
        /*005e*/ 	.short	(.L_598 - .L_597)
	.align		4
.L_597:
        /*0060*/ 	.word	index@(.nv.constant0._ZN3cub18CUB_300001_SM_10006detail8for_each13static_kernelINS2_12policy_hub_t12policy_500_tEmN6thrust24THRUST_300001_SM_1000_NS8cuda_cub20__uninitialized_fill7functorINS7_10device_ptrIyEEyEEEEvT0_T1_)
        /*0064*/ 	.short	0x0380
        /*0066*/ 	.short	0x0018


	//----- nvinfo : EIATTR_SW_WAR
	.align		4
.L_598:
        /*0068*/ 	.byte	0x04, 0x36
        /*006a*/ 	.short	(.L_600 - .L_599)
.L_599:
        /*006c*/ 	.word	0x00000008
.L_600:


//--------------------- .nv.info._ZN3cub18CUB_300001_SM_10006detail11EmptyKernelIvEEvv --------------------------
	.section	.nv.info._ZN3cub18CUB_300001_SM_10006detail11EmptyKernelIvEEvv,"",@"SHT_CUDA_INFO"
	.sectionflags	@""
	.align	4


	//----- nvinfo : EIATTR_CUDA_API_VERSION
	.align		4
        /*0000*/ 	.byte	0x04, 0x37
        /*0002*/ 	.short	(.L_602 - .L_601)
.L_601:
        /*0004*/ 	.word	0x00000082


	//----- nvinfo : EIATTR_SPARSE_MMA_MASK
	.align		4
.L_602:
        /*0008*/ 	.byte	0x03, 0x50
        /*000a*/ 	.short	0x0000


	//----- nvinfo : EIATTR_MAXREG_COUNT
	.align		4
        /*000c*/ 	.byte	0x03, 0x1b
        /*000e*/ 	.short	0x00ff


	//----- nvinfo : EIATTR_MERCURY_ISA_VERSION
	.align		4
        /*0010*/ 	.byte	0x03, 0x5f
        /*0012*/ 	.short	0x0101


	//----- nvinfo : EIATTR_VRC_CTA_INIT_COUNT
	.align		4
        /*0014*/ 	.byte	0x02, 0x4a
	.zero		1
	.zero		1


	//----- nvinfo : EIATTR_EXIT_INSTR_OFFSETS
	.align		4
        /*0018*/ 	.byte	0x04, 0x1c
        /*001a*/ 	.short	(.L_604 - .L_603)


	//   ....[0]....
.L_603:
        /*001c*/ 	.word	0x00000010


	//----- nvinfo : EIATTR_SW_WAR
	.align		4
.L_604:
        /*0020*/ 	.byte	0x04, 0x36
        /*0022*/ 	.short	(.L_606 - .L_605)
.L_605:
        /*0024*/ 	.word	0x00000008
.L_606:


//--------------------- .nv.callgraph             --------------------------
	.section	.nv.callgraph,"",@"SHT_CUDA_CALLGRAPH"
	.align	4
	.sectionentsize	8
	.align		4
        /*0000*/ 	.word	0x00000000
	.align		4
        /*0004*/ 	.word	0xffffffff
	.align		4
        /*0008*/ 	.word	0x00000000
	.align		4
        /*000c*/ 	.word	0xfffffffe
	.align		4
        /*0010*/ 	.word	0x00000000
	.align		4
        /*0014*/ 	.word	0xfffffffd
	.align		4
        /*0018*/ 	.word	0x00000000
	.align		4
        /*001c*/ 	.word	0xfffffffc


//--------------------- .nv.constant4             --------------------------
	.section	.nv.constant4,"a",@progbits
	.align	8
	.align		8
.nv.constant4:
        /*0000*/ 	.dword	_ZN34_INTERNAL_af57fb83_4_k_cu_9e9f35e54cuda3std3__45__cpo5beginE
	.align		8
        /*0008*/ 	.dword	_ZN34_INTERNAL_af57fb83_4_k_cu_9e9f35e54cuda3std3__45__cpo3endE
	.align		8
        /*0010*/ 	.dword	_ZN34_INTERNAL_af57fb83_4_k_cu_9e9f35e54cuda3std3__45__cpo6cbeginE
	.align		8
        /*0018*/ 	.dword	_ZN34_INTERNAL_af57fb83_4_k_cu_9e9f35e54cuda3std3__45__cpo4cendE
	.align		8
        /*0020*/ 	.dword	_ZN34_INTERNAL_af57fb83_4_k_cu_9e9f35e54cuda3std3__45__cpo6rbeginE
	.align		8
        /*0028*/ 	.dword	_ZN34_INTERNAL_af57fb83_4_k_cu_9e9f35e54cuda3std3__45__cpo4rendE
	.align		8
        /*0030*/ 	.dword	_ZN34_INTERNAL_af57fb83_4_k_cu_9e9f35e54cuda3std3__45__cpo7crbeginE
	.align		8
        /*0038*/ 	.dword	_ZN34_INTERNAL_af57fb83_4_k_cu_9e9f35e54cuda3std3__45__cpo5crendE
	.align		8
        /*0040*/ 	.dword	_ZN34_INTERNAL_af57fb83_4_k_cu_9e9f35e54cuda3std3__436_GLOBAL__N__af57fb83_4_k_cu_9e9f35e56ignoreE
	.align		8
        /*0048*/ 	.dword	_ZN34_INTERNAL_af57fb83_4_k_cu_9e9f35e54cuda3std3__419piecewise_constructE
	.align		8
        /*0050*/ 	.dword	_ZN34_INTERNAL_af57fb83_4_k_cu_9e9f35e54cuda3std3__48in_placeE
	.align		8
        /*0058*/ 	.dword	_ZN34_INTERNAL_af57fb83_4_k_cu_9e9f35e54cuda3std3__420unreachable_sentinelE
	.align		8
        /*0060*/ 	.dword	_ZN34_INTERNAL_af57fb83_4_k_cu_9e9f35e54cuda3std3__47nulloptE
	.align		8
        /*0068*/ 	.dword	_ZN34_INTERNAL_af57fb83_4_k_cu_9e9f35e54cuda3std3__48unexpectE
	.align		8
        /*0070*/ 	.dword	_ZN34_INTERNAL_af57fb83_4_k_cu_9e9f35e54cuda3std6ranges3__45__cpo4swapE
	.align		8
        /*0078*/ 	.dword	_ZN34_INTERNAL_af57fb83_4_k_cu_9e9f35e54cuda3std6ranges3__45__cpo9iter_moveE
	.align		8
        /*0080*/ 	.dword	_ZN34_INTERNAL_af57fb83_4_k_cu_9e9f35e54cuda3std6ranges3__45__cpo5beginE
	.align		8
        /*0088*/ 	.dword	_ZN34_INTERNAL_af57fb83_4_k_cu_9e9f35e54cuda3std6ranges3__45__cpo3endE
	.align		8
        /*0090*/ 	.dword	_ZN34_INTERNAL_af57fb83_4_k_cu_9e9f35e54cuda3std6ranges3__45__cpo6cbeginE
	.align		8
        /*0098*/ 	.dword	_ZN34_INTERNAL_af57fb83_4_k_cu_9e9f35e54cuda3std6ranges3__45__cpo4cendE
	.align		8
        /*00a0*/ 	.dword	_ZN34_INTERNAL_af57fb83_4_k_cu_9e9f35e54cuda3std6ranges3__45__cpo7advanceE
	.align		8
        /*00a8*/ 	.dword	_ZN34_INTERNAL_af57fb83_4_k_cu_9e9f35e54cuda3std6ranges3__45__cpo9iter_swapE
	.align		8
        /*00b0*/ 	.dword	_ZN34_INTERNAL_af57fb83_4_k_cu_9e9f35e54cuda3std6ranges3__45__cpo4nextE
	.align		8
        /*00b8*/ 	.dword	_ZN34_INTERNAL_af57fb83_4_k_cu_9e9f35e54cuda3std6ranges3__45__cpo4prevE
	.align		8
        /*00c0*/ 	.dword	_ZN34_INTERNAL_af57fb83_4_k_cu_9e9f35e54cuda3std6ranges3__45__cpo4dataE
	.align		8
        /*00c8*/ 	.dword	_ZN34_INTERNAL_af57fb83_4_k_cu_9e9f35e54cuda3std6ranges3__45__cpo5cdataE
	.align		8
        /*00d0*/ 	.dword	_ZN34_INTERNAL_af57fb83_4_k_cu_9e9f35e54cuda3std6ranges3__45__cpo4sizeE
	.align		8
        /*00d8*/ 	.dword	_ZN34_INTERNAL_af57fb83_4_k_cu_9e9f35e54cuda3std6ranges3__45__cpo5ssizeE
	.align		8
        /*00e0*/ 	.dword	_ZN34_INTERNAL_af57fb83_4_k_cu_9e9f35e54cuda3std6ranges3__45__cpo8distanceE
	.align		8
        /*00e8*/ 	.dword	_ZN34_INTERNAL_af57fb83_4_k_cu_9e9f35e56thrust24THRUST_300001_SM_1000_NS8cuda_cub3parE
	.align		8
        /*00f0*/ 	.dword	_ZN34_INTERNAL_af57fb83_4_k_cu_9e9f35e56thrust24THRUST_300001_SM_1000_NS8cuda_cub10par_nosyncE
	.align		8
        /*00f8*/ 	.dword	_ZN34_INTERNAL_af57fb83_4_k_cu_9e9f35e56thrust24THRUST_300001_SM_1000_NS6system6detail10sequential3seqE
	.align		8
        /*0100*/ 	.dword	_ZN34_INTERNAL_af57fb83_4_k_cu_9e9f35e56thrust24THRUST_300001_SM_1000_NS6system3cpp3parE
	.align		8
        /*0108*/ 	.dword	_ZN34_INTERNAL_af57fb83_4_k_cu_9e9f35e56thrust24THRUST_300001_SM_1000_NS12placeholders2_1E
	.align		8
        /*0110*/ 	.dword	_ZN34_INTERNAL_af57fb83_4_k_cu_9e9f35e56thrust24THRUST_300001_SM_1000_NS12placeholders2_2E
	.align		8
        /*0118*/ 	.dword	_ZN34_INTERNAL_af57fb83_4_k_cu_9e9f35e56thrust24THRUST_300001_SM_1000_NS12placeholders2_3E
	.align		8
        /*0120*/ 	.dword	_ZN34_INTERNAL_af57fb83_4_k_cu_9e9f35e56thrust24THRUST_300001_SM_1000_NS12placeholders2_4E
	.align		8
        /*0128*/ 	.dword	_ZN34_INTERNAL_af57fb83_4_k_cu_9e9f35e56thrust24THRUST_300001_SM_1000_NS12placeholders2_5E
	.align		8
        /*0130*/ 	.dword	_ZN34_INTERNAL_af57fb83_4_k_cu_9e9f35e56thrust24THRUST_300001_SM_1000_NS12placeholders2_6E
	.align		8
        /*0138*/ 	.dword	_ZN34_INTERNAL_af57fb83_4_k_cu_9e9f35e56thrust24THRUST_300001_SM_1000_NS12placeholders2_7E
	.align		8
        /*0140*/ 	.dword	_ZN34_INTERNAL_af57fb83_4_k_cu_9e9f35e56thrust24THRUST_300001_SM_1000_NS12placeholders2_8E
	.align		8
        /*0148*/ 	.dword	_ZN34_INTERNAL_af57fb83_4_k_cu_9e9f35e56thrust24THRUST_300001_SM_1000_NS12placeholders2_9E
	.align		8
        /*0150*/ 	.dword	_ZN34_INTERNAL_af57fb83_4_k_cu_9e9f35e56thrust24THRUST_300001_SM_1000_NS12placeholders3_10E
	.align		8
        /*0158*/ 	.dword	_ZN34_INTERNAL_af57fb83_4_k_cu_9e9f35e56thrust24THRUST_300001_SM_1000_NS3seqE
	.align		8
        /*0160*/ 	.dword	_ZN34_INTERNAL_af57fb83_4_k_cu_9e9f35e56thrust24THRUST_300001_SM_1000_NS6deviceE


//--------------------- .text._ZN3cub18CUB_300001_SM_10006detail10merge_sort26DeviceMergeSortMergeKernelINS2_10policy_hubIN6thrust24THRUST_300001_SM_1000_NS6detail15normal_iteratorINS6_10device_ptrIyEEEEE9Policy600ESB_PNS0_8NullTypeESB_SF_m3CmpySE_EEvbT2_T3_T4_PT6_PT7_T5_PSJ_SJ_NS1_7vsmem_tE --------------------------
	.section	.text._ZN3cub18CUB_300001_SM_10006detail10merge_sort26DeviceMergeSortMergeKernelINS2_10policy_hubIN6thrust24THRUST_300001_SM_1000_NS6detail15normal_iteratorINS6_10device_ptrIyEEEEE9Policy600ESB_PNS0_8NullTypeESB_SF_m3CmpySE_EEvbT2_T3_T4_PT6_PT7_T5_PSJ_SJ_NS1_7vsmem_tE,"ax",@progbits
	.align	128
        .global         _ZN3cub18CUB_300001_SM_10006detail10merge_sort26DeviceMergeSortMergeKernelINS2_10policy_hubIN6thrust24THRUST_300001_SM_1000_NS6detail15normal_iteratorINS6_10device_ptrIyEEEEE9Policy600ESB_PNS0_8NullTypeESB_SF_m3CmpySE_EEvbT2_T3_T4_PT6_PT7_T5_PSJ_SJ_NS1_7vsmem_tE
        .type           _ZN3cub18CUB_300001_SM_10006detail10merge_sort26DeviceMergeSortMergeKernelINS2_10policy_hubIN6thrust24THRUST_300001_SM_1000_NS6detail15normal_iteratorINS6_10device_ptrIyEEEEE9Policy600ESB_PNS0_8NullTypeESB_SF_m3CmpySE_EEvbT2_T3_T4_PT6_PT7_T5_PSJ_SJ_NS1_7vsmem_tE,@function
        .size           _ZN3cub18CUB_300001_SM_10006detail10merge_sort26DeviceMergeSortMergeKernelINS2_10policy_hubIN6thrust24THRUST_300001_SM_1000_NS6detail15normal_iteratorINS6_10device_ptrIyEEEEE9Policy600ESB_PNS0_8NullTypeESB_SF_m3CmpySE_EEvbT2_T3_T4_PT6_PT7_T5_PSJ_SJ_NS1_7vsmem_tE,(.L_x_668 - _ZN3cub18CUB_300001_SM_10006detail10merge_sort26DeviceMergeSortMergeKernelINS2_10policy_hubIN6thrust24THRUST_300001_SM_1000_NS6detail15normal_iteratorINS6_10device_ptrIyEEEEE9Policy600ESB_PNS0_8NullTypeESB_SF_m3CmpySE_EEvbT2_T3_T4_PT6_PT7_T5_PSJ_SJ_NS1_7vsmem_tE)
        .other          _ZN3cub18CUB_300001_SM_10006detail10merge_sort26DeviceMergeSortMergeKernelINS2_10policy_hubIN6thrust24THRUST_300001_SM_1000_NS6detail15normal_iteratorINS6_10device_ptrIyEEEEE9Policy600ESB_PNS0_8NullTypeESB_SF_m3CmpySE_EEvbT2_T3_T4_PT6_PT7_T5_PSJ_SJ_NS1_7vsmem_tE,@"STO_CUDA_ENTRY STV_DEFAULT"
_ZN3cub18CUB_300001_SM_10006detail10merge_sort26DeviceMergeSortMergeKernelINS2_10policy_hubIN6thrust24THRUST_300001_SM_1000_NS6detail15normal_iteratorINS6_10device_ptrIyEEEEE9Policy600ESB_PNS0_8NullTypeESB_SF_m3CmpySE_EEvbT2_T3_T4_PT6_PT7_T5_PSJ_SJ_NS1_7vsmem_tE:
.text._ZN3cub18CUB_300001_SM_10006detail10merge_sort26DeviceMergeSortMergeKernelINS2_10policy_hubIN6thrust24THRUST_300001_SM_1000_NS6detail15normal_iteratorINS6_10device_ptrIyEEEEE9Policy600ESB_PNS0_8NullTypeESB_SF_m3CmpySE_EEvbT2_T3_T4_PT6_PT7_T5_PSJ_SJ_NS1_7vsmem_tE:
[----:B------:R-:W-:Y:S08]  /*0000*/  LDC R1, c[0x0][0x37c] ;  /* 0x0000df00ff017b82 */ /* 0x000ff00000000800 */
[----:B------:R-:W0:Y:S01]  /*0010*/  S2UR UR24, SR_CTAID.X ;  /* 0x00000000001879c3 */ /* 0x000e220000002500 */
[----:B------:R-:W1:Y:S01]  /*0020*/  LDCU UR4, c[0x0][0x370] ;  /* 0x00006e00ff0477ac */ /* 0x000e620008000800 */
[----:B------:R-:W2:Y:S01]  /*0030*/  S2R R0, SR_TID.X ;  /* 0x0000000000007919 */ /* 0x000ea20000002100 */
[----:B------:R-:W3:Y:S01]  /*0040*/  LDCU.64 UR14, c[0x0][0x358] ;  /* 0x00006b00ff0e77ac */ /* 0x000ee20008000a00 */
[----:B------:R-:W4:Y:S01]  /*0050*/  LDCU.64 UR8, c[0x0][0x3c0] ;  /* 0x00007800ff0877ac */ /* 0x000f220008000a00 */
[----:B-1----:R-:W-:-:S04]  /*0060*/  UIADD3 UR4, UPT, UPT, UR4, -0x1, URZ ;  /* 0xffffffff04047890 */ /* 0x002fc8000fffe0ff */
[----:B0-----:R-:W-:-:S09]  /*0070*/  UISETP.GE.U32.AND UP0, UPT, UR24, UR4, UPT ;  /* 0x000000041800728c */ /* 0x001fd2000bf06070 */
[----:B---34-:R-:W-:Y:S05]  /*0080*/  BRA.U UP0, `(.L_x_0) ;  /* 0x0000002500807547 */ /* 0x018fea000b800000 */
[----:B------:R-:W0:Y:S01]  /*0090*/  LDCU.64 UR4, c[0x0][0x3b8] ;  /* 0x00007700ff0477ac */ /* 0x000e220008000a00 */
[----:B------:R-:W1:Y:S01]  /*00a0*/  LDCU.64 UR12, c[0x0][0x398] ;  /* 0x00007300ff0c77ac */ /* 0x000e620008000a00 */
[----:B------:R-:W3:Y:S01]  /*00b0*/  LDCU.U8 UR10, c[0x0][0x380] ;  /* 0x00007000ff0a77ac */ /* 0x000ee20008000000 */
[----:B0-----:R-:W-:-:S04]  /*00c0*/  ULEA UR4, UP0, UR24, UR4, 0x3 ;  /* 0x0000000418047291 */ /* 0x001fc8000f8018ff */
[----:B------:R-:W-:Y:S02]  /*00d0*/  ULEA.HI.X UR5, UR24, UR5, URZ, 0x3, UP0 ;  /* 0x0000000518057291 */ /* 0x000fe400080f1cff */
[----:B------:R-:W-:-:S04]  /*00e0*/  IMAD.U32 R2, RZ, RZ, UR4 ;  /* 0x00000004ff027e24 */ /* 0x000fc8000f8e00ff */
[----:B------:R-:W-:-:S05]  /*00f0*/  IMAD.U32 R3, RZ, RZ, UR5 ;  /* 0x00000005ff037e24 */ /* 0x000fca000f8e00ff */
[----:B------:R-:W4:Y:S04]  /*0100*/  LDG.E.64 R6, desc[UR14][R2.64] ;  /* 0x0000000e02067981 */ /* 0x000f28000c1e1b00 */
[----:B------:R-:W5:Y:S01]  /*0110*/  LDG.E.64 R4, desc[UR14][R2.64+0x8] ;  /* 0x0000080e02047981 */ /* 0x000f62000c1e1b00 */
[----:B------:R-:W-:Y:S01]  /*0120*/  UIADD3 UR6, UP0, UPT, URZ, -UR8, URZ ;  /* 0x80000008ff067290 */ /* 0x000fe2000ff1e0ff */
[----:B------:R-:W-:Y:S01]  /*0130*/  ACQBULK ;  /* 0x000000000000782e */ /* 0x000fe20000000000 */
[----:B------:R-:W-:Y:S02]  /*0140*/  UIMAD.WIDE.U32 UR4, UR8, 0x400, URZ ;  /* 0x00000400080478a5 */ /* 0x000fe4000f8e00ff */
[----:B------:R-:W-:Y:S02]  /*0150*/  ULOP3.LUT UR19, UR6, UR24, URZ, 0xc0, !UPT ;  /* 0x0000001806137292 */ /* 0x000fe4000f8ec0ff */
[----:B------:R-:W-:-:S02]  /*0160*/  USHF.L.U32 UR21, UR9, 0xa, URZ ;  /* 0x0000000a09157899 */ /* 0x000fc400080006ff */
[----:B------:R-:W-:Y:S02]  /*0170*/  USHF.L.U32 UR22, UR19, 0xb, URZ ;  /* 0x0000000b13167899 */ /* 0x000fe400080006ff */
[----:B------:R-:W-:Y:S02]  /*0180*/  UIADD3 UR21, UPT, UPT, UR5, UR21, URZ ;  /* 0x0000001505157290 */ /* 0x000fe4000fffe0ff */
[----:B------:R-:W-:Y:S02]  /*0190*/  USHF.L.U64.HI UR23, UR19, 0xb, URZ ;  /* 0x0000000b13177899 */ /* 0x000fe400080102ff */
[----:B-1----:R-:W-:Y:S02]  /*01a0*/  UIADD3 UR12, UP1, UPT, -UR22, UR12, URZ ;  /* 0x0000000c160c7290 */ /* 0x002fe4000ff3e1ff */
[----:B------:R-:W-:Y:S02]  /*01b0*/  ULOP3.LUT UR5, UR6, UR24, URZ, 0xfc, !UPT ;  /* 0x0000001806057292 */ /* 0x000fe4000f8efcff */
[----:B------:R-:W-:-:S02]  /*01c0*/  ULOP3.LUT UR20, UR4, 0xfffff800, URZ, 0xc0, !UPT ;  /* 0xfffff80004147892 */ /* 0x000fc4000f8ec0ff */
[----:B------:R-:W-:Y:S02]  /*01d0*/  UIADD3.X UR13, UPT, UPT, ~UR23, UR13, URZ, UP1, !UPT ;  /* 0x0000000d170d7290 */ /* 0x000fe40008ffe5ff */
[----:B------:R-:W-:Y:S02]  /*01e0*/  UIADD3.X UR7, UPT, UPT, URZ, ~UR9, URZ, UP0, !UPT ;  /* 0x80000009ff077290 */ /* 0x000fe400087fe4ff */
[----:B------:R-:W-:Y:S02]  /*01f0*/  UIADD3 UR19, UP1, UPT, UR24, -UR19, URZ ;  /* 0x8000001318137290 */ /* 0x000fe4000ff3e0ff */
[----:B---3--:R-:W-:Y:S02]  /*0200*/  UPRMT UR10, UR10, 0x8880, URZ ;  /* 0x000088800a0a7896 */ /* 0x008fe400080000ff */
[----:B------:R-:W-:Y:S02]  /*0210*/  UISETP.NE.U32.AND UP0, UPT, UR5, -0x1, UPT ;  /* 0xffffffff0500788c */ /* 0x000fe4000bf05070 */
[----:B------:R-:W-:-:S02]  /*0220*/  UISETP.GT.U32.AND UP3, UPT, UR12, UR20, UPT ;  /* 0x000000140c00728c */ /* 0x000fc4000bf64070 */
[----:B------:R-:W-:Y:S02]  /*0230*/  UIADD3.X UR9, UPT, UPT, URZ, -0x1, URZ, UP1, !UPT ;  /* 0xffffffffff097890 */ /* 0x000fe40008ffe4ff */
[----:B------:R-:W-:Y:S02]  /*0240*/  UISETP.NE.U32.AND UP2, UPT, UR19, -0x1, UPT ;  /* 0xffffffff1300788c */ /* 0x000fe4000bf45070 */
[----:B------:R-:W-:Y:S01]  /*0250*/  UISETP.GT.U32.AND.EX UP3, UPT, UR13, UR21, UPT, UP3 ;  /* 0x000000150d00728c */ /* 0x000fe2000bf64130 */
[----:B------:R-:W-:Y:S01]  /*0260*/  UMOV UR6, UR10 ;  /* 0x0000000a00067c82 */ /* 0x000fe20008000000 */
[----:B------:R-:W-:Y:S02]  /*0270*/  UISETP.NE.AND.EX UP2, UPT, UR9, -0x1, UPT, UP2 ;  /* 0xffffffff0900788c */ /* 0x000fe4000bf45320 */
[----:B------:R-:W-:Y:S02]  /*0280*/  USEL UR10, UR12, UR20, UP3 ;  /* 0x000000140c0a7287 */ /* 0x000fe40009800000 */
[----:B------:R-:W-:Y:S01]  /*0290*/  USEL UR11, UR13, UR21, UP3 ;  /* 0x000000150d0b7287 */ /* 0x000fe20009800000 */
[----:B------:R-:W-:Y:S01]  /*02a0*/  UMOV UR8, 0x7ff ;  /* 0x000007ff00087882 */ /* 0x000fe20000000000 */
[----:B------:R-:W-:-:S02]  /*02b0*/  USHF.L.U32 UR18, UR19, 0xb, URZ ;  /* 0x0000000b13127899 */ /* 0x000fc400080006ff */
[----:B------:R-:W-:Y:S02]  /*02c0*/  UISETP.NE.AND.EX UP0, UPT, UR7, -0x1, UPT, UP0 ;  /* 0xffffffff0700788c */ /* 0x000fe4000bf05300 */
[----:B------:R-:W-:Y:S02]  /*02d0*/  USEL UR7, UR8, 0x800, !UP2 ;  /* 0x0000080008077887 */ /* 0x000fe4000d000000 */
[----:B------:R-:W-:Y:S02]  /*02e0*/  USHF.L.U64.HI UR19, UR19, 0xb, UR9 ;  /* 0x0000000b13137899 */ /* 0x000fe40008010209 */
[----:B------:R-:W-:Y:S02]  /*02f0*/  UISETP.LT.U32.AND UP1, UPT, UR20, UR12, UPT ;  /* 0x0000000c1400728c */ /* 0x000fe4000bf21070 */
[----:B------:R-:W-:-:S04]  /*0300*/  UIADD3 UR10, UP2, UPT, UR10, -UR20, URZ ;  /* 0x800000140a0a7290 */ /* 0x000fc8000ff5e0ff */
[----:B------:R-:W-:Y:S01]  /*0310*/  UIADD3.X UR11, UPT, UPT, UR11, ~UR21, URZ, UP2, !UPT ;  /* 0x800000150b0b7290 */ /* 0x000fe200097fe4ff */
[----:B----4-:R-:W-:Y:S02]  /*0320*/  R2UR UR26, R6 ;  /* 0x00000000061a72ca */ /* 0x010fe400000e0000 */
[----:B------:R-:W-:Y:S02]  /*0330*/  R2UR UR27, R7 ;  /* 0x00000000071b72ca */ /* 0x000fe400000e0000 */
[----:B-----5:R-:W-:Y:S02]  /*0340*/  R2UR UR4, R4 ;  /* 0x00000000040472ca */ /* 0x020fe400000e0000 */
[----:B------:R-:W-:-:S07]  /*0350*/  R2UR UR5, R5 ;  /* 0x00000000050572ca */ /* 0x000fce00000e0000 */
[----:B------:R-:W-:-:S04]  /*0360*/  UIADD3 UR17, UP3, UPT, UR26, -UR22, URZ ;  /* 0x800000161a117290 */ /* 0x000fc8000ff7e0ff */
[----:B------:R-:W-:Y:S02]  /*0370*/  UIADD3 UR16, UP4, UPT, UR4, -UR22, URZ ;  /* 0x8000001604107290 */ /* 0x000fe4000ff9e0ff */
[----:B------:R-:W-:Y:S02]  /*0380*/  UIADD3.X UR9, UPT, UPT, UR27, ~UR23, URZ, UP3, !UPT ;  /* 0x800000171b097290 */ /* 0x000fe40009ffe4ff */
[----:B------:R-:W-:Y:S02]  /*0390*/  UIADD3 UR8, UP3, UPT, -UR17, UR18, URZ ;  /* 0x0000001211087290 */ /* 0x000fe4000ff7e1ff */
[----:B------:R-:W-:Y:S02]  /*03a0*/  UIADD3.X UR4, UPT, UPT, UR5, ~UR23, URZ, UP4, !UPT ;  /* 0x8000001705047290 */ /* 0x000fe4000a7fe4ff */
[----:B------:R-:W-:Y:S02]  /*03b0*/  UIADD3 UR5, UP4, UP5, -UR16, UR7, UR18 ;  /* 0x0000000710057290 */ /* 0x000fe4000fd9e112 */
[----:B------:R-:W-:-:S02]  /*03c0*/  UIADD3.X UR9, UPT, UPT, ~UR9, UR19, URZ, UP3, !UPT ;  /* 0x0000001309097290 */ /* 0x000fc40009ffe5ff */
[----:B------:R-:W-:Y:S02]  /*03d0*/  UIADD3.X UR4, UPT, UPT, ~UR4, URZ, UR19, UP4, UP5 ;  /* 0x000000ff04047290 */ /* 0x000fe4000a7ea513 */
[----:B------:R-:W-:Y:S02]  /*03e0*/  UISETP.LT.U32.AND.EX UP3, UPT, UR21, UR13, UPT, UP1 ;  /* 0x0000000d1500728c */ /* 0x000fe4000bf61110 */
[----:B------:R-:W-:Y:S02]  /*03f0*/  USEL UR5, UR20, UR5, !UP0 ;  /* 0x0000000514057287 */ /* 0x000fe4000c000000 */
[----:B------:R-:W-:Y:S02]  /*0400*/  USEL UR4, UR21, UR4, !UP0 ;  /* 0x0000000415047287 */ /* 0x000fe4000c000000 */
[----:B------:R-:W-:Y:S02]  /*0410*/  @!UP0 USEL UR16, UR20, UR12, UP3 ;  /* 0x0000000c14108287 */ /* 0x000fe40009800000 */
[----:B------:R-:W-:-:S02]  /*0420*/  UISETP.NE.AND UP0, UPT, UR6, URZ, UPT ;  /* 0x000000ff0600728c */ /* 0x000fc4000bf05270 */
[----:B------:R-:W-:Y:S02]  /*0430*/  UISETP.LT.U32.AND UP2, UPT, UR8, UR10, UPT ;  /* 0x0000000a0800728c */ /* 0x000fe4000bf41070 */
[----:B------:R-:W-:Y:S02]  /*0440*/  UISETP.LT.U32.AND UP4, UPT, UR5, UR10, UPT ;  /* 0x0000000a0500728c */ /* 0x000fe4000bf81070 */
[----:B------:R-:W-:Y:S02]  /*0450*/  UISETP.LT.U32.AND.EX UP1, UPT, UR9, UR11, UPT, UP2 ;  /* 0x0000000b0900728c */ /* 0x000fe4000bf21120 */
[----:B------:R-:W-:Y:S02]  /*0460*/  UISETP.LT.U32.AND.EX UP2, UPT, UR4, UR11, UPT, UP4 ;  /* 0x0000000b0400728c */ /* 0x000fe4000bf41140 */
[----:B------:R-:W-:Y:S02]  /*0470*/  USEL UR7, UR8, UR10, UP1 ;  /* 0x0000000a08077287 */ /* 0x000fe40008800000 */
[----:B------:R-:W-:-:S02]  /*0480*/  USEL UR5, UR5, UR10, UP2 ;  /* 0x0000000a05057287 */ /* 0x000fc40009000000 */
[----:B------:R-:W-:Y:S02]  /*0490*/  UIADD3 UR4, UPT, UPT, UR16, -UR17, URZ ;  /* 0x8000001110047290 */ /* 0x000fe4000fffe0ff */
[----:B------:R-:W-:Y:S02]  /*04a0*/  USEL UR8, UR9, UR11, UP1 ;  /* 0x0000000b09087287 */ /* 0x000fe40008800000 */
[----:B------:R-:W-:Y:S01]  /*04b0*/  UIADD3 UR5, UPT, UPT, UR5, -UR7, URZ ;  /* 0x8000000705057290 */ /* 0x000fe2000fffe0ff */
[----:B------:R-:W-:Y:S11]  /*04c0*/  BRA.U !UP0, `(.L_x_1) ;  /* 0x0000000108b07547 */ /* 0x000ff6000b800000 */
[----:B------:R-:W0:Y:S01]  /*04d0*/  LDCU.64 UR10, c[0x0][0x388] ;  /* 0x00007100ff0a77ac */ /* 0x000e220008000a00 */
[C---:B--2---:R-:W-:Y:S02]  /*04e0*/  IADD3 R3, P0, PT, R0.reuse, UR26, RZ ;  /* 0x0000001a00037c10 */ /* 0x044fe4000ff1e0ff */
[----:B------:R-:W-:-:S03]  /*04f0*/  ISETP.GE.AND P6, PT, R0, UR4, PT ;  /* 0x0000000400007c0c */ /* 0x000fc6000bfc6270 */
[----:B------:R-:W-:Y:S01]  /*0500*/  IMAD.X R4, RZ, RZ, UR27, P0 ;  /* 0x0000001bff047e24 */ /* 0x000fe200080e06ff */
[----:B0-----:R-:W-:-:S04]  /*0510*/  LEA R2, P0, R3, UR10, 0x3 ;  /* 0x0000000a03027c11 */ /* 0x001fc8000f8018ff */
[----:B------:R-:W-:-:S05]  /*0520*/  LEA.HI.X R3, R3, UR11, R4, 0x3, P0 ;  /* 0x0000000b03037c11 */ /* 0x000fca00080f1c04 */
[----:B------:R0:W5:Y:S01]  /*0530*/  @!P6 LDG.E.64 R18, desc[UR14][R2.64] ;  /* 0x0000000e0212e981 */ /* 0x000162000c1e1b00 */
[C---:B------:R-:W-:Y:S01]  /*0540*/  VIADD R5, R0.reuse, 0x100 ;  /* 0x0000010000057836 */ /* 0x040fe20000000000 */
[----:B------:R-:W-:Y:S01]  /*0550*/  UIADD3 UR6, UP1, UP2, UR7, UR22, UR20 ;  /* 0x0000001607067290 */ /* 0x000fe2000fa3e014 */
[C---:B------:R-:W-:Y:S02]  /*0560*/  VIADD R4, R0.reuse, -UR4 ;  /* 0x8000000400047c36 */ /* 0x040fe40008000000 */
[C---:B------:R-:W-:Y:S01]  /*0570*/  VIADD R6, R0.reuse, 0x200 ;  /* 0x0000020000067836 */ /* 0x040fe20000000000 */
[----:B------:R-:W-:Y:S01]  /*0580*/  UIADD3.X UR7, UPT, UPT, UR8, UR23, UR21, UP1, UP2 ;  /* 0x0000001708077290 */ /* 0x000fe20008fe4415 */
[----:B------:R-:W-:Y:S01]  /*0590*/  ISETP.GE.AND P5, PT, R5, UR4, PT ;  /* 0x0000000405007c0c */ /* 0x000fe2000bfa6270 */
[----:B------:R-:W-:Y:S01]  /*05a0*/  VIADD R5, R0, 0x300 ;  /* 0x0000030000057836 */ /* 0x000fe20000000000 */
[----:B------:R-:W-:Y:S02]  /*05b0*/  IADD3 R7, P0, PT, R4, UR6, RZ ;  /* 0x0000000604077c10 */ /* 0x000fe4000ff1e0ff */
[----:B------:R-:W-:Y:S01]  /*05c0*/  ISETP.GE.AND P4, PT, R6, UR4, PT ;  /* 0x0000000406007c0c */ /* 0x000fe2000bf86270 */
[----:B------:R-:W-:Y:S01]  /*05d0*/  VIADD R6, R0, 0x500 ;  /* 0x0000050000067836 */ /* 0x000fe20000000000 */
[----:B------:R-:W-:-:S02]  /*05e0*/  LEA.HI.X.SX32 R4, R4, UR7, 0x1, P0 ;  /* 0x0000000704047c11 */ /* 0x000fc400080f0eff */
[----:B------:R-:W-:Y:S02]  /*05f0*/  ISETP.GE.AND P3, PT, R5, UR4, PT ;  /* 0x0000000405007c0c */ /* 0x000fe4000bf66270 */
[C---:B------:R-:W-:Y:S02]  /*0600*/  LEA R12, P0, R7.reuse, UR10, 0x3 ;  /* 0x0000000a070c7c11 */ /* 0x040fe4000f8018ff */
[C---:B------:R-:W-:Y:S02]  /*0610*/  LOP3.LUT R5, R0.reuse, 0x400, RZ, 0xfc, !PT ;  /* 0x0000040000057812 */ /* 0x040fe400078efcff */
[----:B------:R-:W-:Y:S01]  /*0620*/  LEA.HI.X R13, R7, UR11, R4, 0x3, P0 ;  /* 0x0000000b070d7c11 */ /* 0x000fe200080f1c04 */
[C---:B------:R-:W-:Y:S01]  /*0630*/  VIADD R4, R0.reuse, 0x600 ;  /* 0x0000060000047836 */ /* 0x040fe20000000000 */
[----:B------:R-:W-:Y:S01]  /*0640*/  ISETP.GE.AND P2, PT, R5, UR4, PT ;  /* 0x0000000405007c0c */ /* 0x000fe2000bf46270 */
[----:B------:R-:W-:Y:S01]  /*0650*/  VIADD R5, R0, 0x700 ;  /* 0x0000070000057836 */ /* 0x000fe20000000000 */
[----:B------:R-:W-:-:S02]  /*0660*/  ISETP.GE.AND P1, PT, R6, UR4, PT ;  /* 0x0000000406007c0c */ /* 0x000fc4000bf26270 */
[----:B------:R-:W-:Y:S01]  /*0670*/  ISETP.GE.AND P0, PT, R4, UR4, PT ;  /* 0x0000000404007c0c */ /* 0x000fe2000bf06270 */
[----:B------:R0:W5:Y:S04]  /*0680*/  @P4 LDG.E.64 R6, desc[UR14][R12.64+0x1000] ;  /* 0x0010000e0c064981 */ /* 0x000168000c1e1b00 */
[----:B------:R0:W5:Y:S04]  /*0690*/  @P3 LDG.E.64 R8, desc[UR14][R12.64+0x1800] ;  /* 0x0018000e0c083981 */ /* 0x000168000c1e1b00 */
[----:B------:R0:W5:Y:S04]  /*06a0*/  @P2 LDG.E.64 R10, desc[UR14][R12.64+0x2000] ;  /* 0x0020000e0c0a2981 */ /* 0x000168000c1e1b00 */
[----:B------:R0:W5:Y:S04]  /*06b0*/  @P1 LDG.E.64 R20, desc[UR14][R12.64+0x2800] ;  /* 0x0028000e0c141981 */ /* 0x000168000c1e1b00 */
[----:B------:R0:W5:Y:S04]  /*06c0*/  @P0 LDG.E.64 R14, desc[UR14][R12.64+0x3000] ;  /* 0x0030000e0c0e0981 */ /* 0x000168000c1e1b00 */
[----:B------:R0:W5:Y:S01]  /*06d0*/  @P6 LDG.E.64 R18, desc[UR14][R12.64] ;  /* 0x0000000e0c126981 */ /* 0x000162000c1e1b00 */
[----:B------:R-:W-:-:S03]  /*06e0*/  ISETP.GE.AND P6, PT, R5, UR4, PT ;  /* 0x0000000405007c0c */ /* 0x000fc6000bfc6270 */
[----:B------:R0:W5:Y:S10]  /*06f0*/  @P5 LDG.E.64 R4, desc[UR14][R12.64+0x800] ;  /* 0x0008000e0c045981 */ /* 0x000174000c1e1b00 */
[----:B------:R0:W5:Y:S04]  /*0700*/  @P6 LDG.E.64 R16, desc[UR14][R12.64+0x3800] ;  /* 0x0038000e0c106981 */ /* 0x000168000c1e1b00 */
[----:B------:R0:W5:Y:S04]  /*0710*/  @!P4 LDG.E.64 R6, desc[UR14][R2.64+0x1000] ;  /* 0x0010000e0206c981 */ /* 0x000168000c1e1b00 */
[----:B------:R0:W5:Y:S04]  /*0720*/  @!P3 LDG.E.64 R8, desc[UR14][R2.64+0x1800] ;  /* 0x0018000e0208b981 */ /* 0x000168000c1e1b00 */
[----:B------:R0:W5:Y:S04]  /*0730*/  @!P2 LDG.E.64 R10, desc[UR14][R2.64+0x2000] ;  /* 0x0020000e020aa981 */ /* 0x000168000c1e1b00 */
[----:B------:R0:W5:Y:S04]  /*0740*/  @!P1 LDG.E.64 R20, desc[UR14][R2.64+0x2800] ;  /* 0x0028000e02149981 */ /* 0x000168000c1e1b00 */
[----:B------:R0:W5:Y:S04]  /*0750*/  @!P0 LDG.E.64 R14, desc[UR14][R2.64+0x3000] ;  /* 0x0030000e020e8981 */ /* 0x000168000c1e1b00 */
[----:B------:R0:W5:Y:S04]  /*0760*/  @!P5 LDG.E.64 R4, desc[UR14][R2.64+0x800] ;  /* 0x0008000e0204d981 */ /* 0x000168000c1e1b00 */
[----:B------:R0:W5:Y:S01]  /*0770*/  @!P6 LDG.E.64 R16, desc[UR14][R2.64+0x3800] ;  /* 0x0038000e0210e981 */ /* 0x000162000c1e1b00 */
[----:B------:R-:W-:Y:S05]  /*0780*/  BRA `(.L_x_2) ;  /* 0x0000000400e87947 */ /* 0x000fea0003800000 */
.L_x_1:
[----:B------:R-:W-:Y:S01]  /*0790*/  UIADD3 UR7, UP1, UP2, UR7, UR22, UR20 ;  /* 0x0000001607077290 */ /* 0x000fe2000fa3e014 */
[----:B------:R-:W-:Y:S01]  /*07a0*/  IMAD.U32 R2, RZ, RZ, UR26 ;  /* 0x0000001aff027e24 */ /* 0x000fe2000f8e00ff */
[C---:B--2---:R-:W-:Y:S01]  /*07b0*/  ISETP.GE.AND P0, PT, R0.reuse, UR4, PT ;  /* 0x0000000400007c0c */ /* 0x044fe2000bf06270 */
[C---:B------:R-:W-:Y:S01]  /*07c0*/  VIADD R5, R0.reuse, -UR4 ;  /* 0x8000000400057c36 */ /* 0x040fe20008000000 */
[----:B------:R-:W-:Y:S01]  /*07d0*/  UIADD3.X UR8, UPT, UPT, UR8, UR23, UR21, UP1, UP2 ;  /* 0x0000001708087290 */ /* 0x000fe20008fe4415 */
[----:B------:R-:W-:Y:S01]  /*07e0*/  VIADD R7, R0, 0x100 ;  /* 0x0000010000077836 */ /* 0x000fe20000000000 */
[----:B------:R-:W-:Y:S01]  /*07f0*/  SEL R2, R2, UR7, !P0 ;  /* 0x0000000702027c07 */ /* 0x000fe2000c000000 */
[C---:B------:R-:W-:Y:S01]  /*0800*/  VIADD R11, R0.reuse, 0x200 ;  /* 0x00000200000b7836 */ /* 0x040fe20000000000 */
[----:B------:R-:W-:Y:S01]  /*0810*/  SEL R3, R0, R5, !P0 ;  /* 0x0000000500037207 */ /* 0x000fe20004000000 */
[----:B------:R-:W-:Y:S01]  /*0820*/  IMAD.U32 R9, RZ, RZ, UR27 ;  /* 0x0000001bff097e24 */ /* 0x000fe2000f8e00ff */
[----:B------:R-:W-:Y:S01]  /*0830*/  ISETP.GE.AND P2, PT, R7, UR4, PT ;  /* 0x0000000407007c0c */ /* 0x000fe2000bf46270 */
[----:B------:R-:W-:Y:S01]  /*0840*/  VIADD R6, R11, -UR4 ;  /* 0x800000040b067c36 */ /* 0x000fe20008000000 */
[----:B------:R-:W-:Y:S01]  /*0850*/  IADD3 R3, P1, PT, R3, R2, RZ ;  /* 0x0000000203037210 */ /* 0x000fe20007f3e0ff */
[----:B------:R-:W-:Y:S01]  /*0860*/  VIADD R2, R7, -UR4 ;  /* 0x8000000407027c36 */ /* 0x000fe20008000000 */
[----:B------:R-:W-:Y:S01]  /*0870*/  ISETP.GE.AND P3, PT, R11, UR4, PT ;  /* 0x000000040b007c0c */ /* 0x000fe2000bf66270 */
[----:B------:R-:W-:Y:S01]  /*0880*/  IMAD.U32 R4, RZ, RZ, UR26 ;  /* 0x0000001aff047e24 */ /* 0x000fe2000f8e00ff */
[----:B------:R-:W-:Y:S01]  /*0890*/  SHF.R.S32.HI R10, RZ, 0x1f, R5 ;  /* 0x0000001fff0a7819 */ /* 0x000fe20000011405 */
[----:B------:R-:W-:Y:S01]  /*08a0*/  IMAD.U32 R8, RZ, RZ, UR26 ;  /* 0x0000001aff087e24 */ /* 0x000fe2000f8e00ff */
[----:B------:R-:W-:Y:S01]  /*08b0*/  SEL R5, R7, R2, !P2 ;  /* 0x0000000207057207 */ /* 0x000fe20005000000 */
[----:B------:R-:W-:Y:S01]  /*08c0*/  IMAD.U32 R15, RZ, RZ, UR27 ;  /* 0x0000001bff0f7e24 */ /* 0x000fe2000f8e00ff */
[----:B------:R-:W-:Y:S01]  /*08d0*/  SEL R7, R11, R6, !P3 ;  /* 0x000000060b077207 */ /* 0x000fe20005800000 */
[----:B------:R-:W-:Y:S01]  /*08e0*/  IMAD.U32 R12, RZ, RZ, UR26 ;  /* 0x0000001aff0c7e24 */ /* 0x000fe2000f8e00ff */
[----:B------:R-:W-:Y:S01]  /*08f0*/  SEL R9, R9, UR8, !P0 ;  /* 0x0000000809097c07 */ /* 0x000fe2000c000000 */
[----:B------:R-:W-:Y:S01]  /*0900*/  IMAD.U32 R13, RZ, RZ, UR27 ;  /* 0x0000001bff0d7e24 */ /* 0x000fe2000f8e00ff */
[----:B------:R-:W-:Y:S01]  /*0910*/  SEL R10, R10, RZ, P0 ;  /* 0x000000ff0a0a7207 */ /* 0x000fe20000000000 */
[----:B------:R-:W-:Y:S01]  /*0920*/  IMAD.U32 R14, RZ, RZ, UR26 ;  /* 0x0000001aff0e7e24 */ /* 0x000fe2000f8e00ff */
[----:B------:R-:W-:Y:S01]  /*0930*/  SEL R4, R4, UR7, !P3 ;  /* 0x0000000704047c07 */ /* 0x000fe2000d800000 */
[----:B------:R-:W-:Y:S01]  /*0940*/  IMAD.U32 R17, RZ, RZ, UR27 ;  /* 0x0000001bff117e24 */ /* 0x000fe2000f8e00ff */
[----:B------:R-:W-:Y:S01]  /*0950*/  LOP3.LUT R11, R0, 0x400, RZ, 0xfc, !PT ;  /* 0x00000400000b7812 */ /* 0x000fe200078efcff */
[----:B------:R-:W-:Y:S01]  /*0960*/  IMAD.X R10, R10, 0x1, R9, P1 ;  /* 0x000000010a0a7824 */ /* 0x000fe200008e0609 */
[----:B------:R-:W-:Y:S01]  /*0970*/  IADD3 R7, P5, PT, R7, R4, RZ ;  /* 0x0000000407077210 */ /* 0x000fe20007fbe0ff */
[----:B------:R-:W-:Y:S01]  /*0980*/  VIADD R9, R0, 0x300 ;  /* 0x0000030000097836 */ /* 0x000fe20000000000 */
[----:B------:R-:W-:Y:S01]  /*0990*/  SEL R8, R8, UR7, !P2 ;  /* 0x0000000708087c07 */ /* 0x000fe2000d000000 */
[C---:B------:R-:W-:Y:S01]  /*09a0*/  VIADD R4, R11.reuse, -UR4 ;  /* 0x800000040b047c36 */ /* 0x040fe20008000000 */
[----:B------:R-:W-:Y:S01]  /*09b0*/  ISETP.GE.AND P1, PT, R11, UR4, PT ;  /* 0x000000040b007c0c */ /* 0x000fe2000bf26270 */
[----:B------:R-:W-:Y:S01]  /*09c0*/  IMAD.U32 R16, RZ, RZ, UR26 ;  /* 0x0000001aff107e24 */ /* 0x000fe2000f8e00ff */
[----:B------:R-:W-:Y:S01]  /*09d0*/  SHF.R.S32.HI R2, RZ, 0x1f, R2 ;  /* 0x0000001fff027819 */ /* 0x000fe20000011402 */
[----:B------:R-:W-:Y:S01]  /*09e0*/  VIADD R21, R0, 0x700 ;  /* 0x0000070000157836 */ /* 0x000fe20000000000 */
[----:B------:R-:W-:Y:S01]  /*09f0*/  IADD3 R5, P4, PT, R5, R8, RZ ;  /* 0x0000000805057210 */ /* 0x000fe20007f9e0ff */
[----:B------:R-:W-:Y:S01]  /*0a00*/  VIADD R8, R9, -UR4 ;  /* 0x8000000409087c36 */ /* 0x000fe20008000000 */
[----:B------:R-:W-:Y:S01]  /*0a10*/  SHF.R.S32.HI R6, RZ, 0x1f, R6 ;  /* 0x0000001fff067819 */ /* 0x000fe20000011406 */
[----:B------:R-:W-:Y:S01]  /*0a20*/  IMAD.U32 R18, RZ, RZ, UR26 ;  /* 0x0000001aff127e24 */ /* 0x000fe2000f8e00ff */
[----:B------:R-:W-:Y:S01]  /*0a30*/  SEL R15, R15, UR8, !P2 ;  /* 0x000000080f0f7c07 */ /* 0x000fe2000d000000 */
[----:B------:R-:W-:Y:S01]  /*0a40*/  IMAD.U32 R20, RZ, RZ, UR26 ;  /* 0x0000001aff147e24 */ /* 0x000fe2000f8e00ff */
[----:B------:R-:W-:Y:S01]  /*0a50*/  SEL R11, R11, R4, !P1 ;  /* 0x000000040b0b7207 */ /* 0x000fe20004800000 */
[----:B------:R-:W-:Y:S01]  /*0a60*/  IMAD.U32 R25, RZ, RZ, UR27 ;  /* 0x0000001bff197e24 */ /* 0x000fe2000f8e00ff */
[----:B------:R-:W-:Y:S01]  /*0a70*/  SEL R12, R12, UR7, !P1 ;  /* 0x000000070c0c7c07 */ /* 0x000fe2000c800000 */
[----:B------:R-:W-:Y:S01]  /*0a80*/  IMAD.U32 R23, RZ, RZ, UR27 ;  /* 0x0000001bff177e24 */ /* 0x000fe2000f8e00ff */
[----:B------:R-:W-:-:S02]  /*0a90*/  SEL R2, R2, RZ, P2 ;  /* 0x000000ff02027207 */ /* 0x000fc40001000000 */
[----:B------:R-:W-:Y:S02]  /*0aa0*/  ISETP.GE.AND P0, PT, R9, UR4, PT ;  /* 0x0000000409007c0c */ /* 0x000fe4000bf06270 */
[----:B------:R-:W-:Y:S02]  /*0ab0*/  SEL R13, R13, UR8, !P3 ;  /* 0x000000080d0d7c07 */ /* 0x000fe4000d800000 */
[----:B------:R-:W-:Y:S02]  /*0ac0*/  SEL R6, R6, RZ, P3 ;  /* 0x000000ff06067207 */ /* 0x000fe40001800000 */
[----:B------:R-:W-:Y:S01]  /*0ad0*/  IADD3 R11, P3, PT, R11, R12, RZ ;  /* 0x0000000c0b0b7210 */ /* 0x000fe20007f7e0ff */
[----:B------:R-:W-:Y:S01]  /*0ae0*/  IMAD.X R12, R2, 0x1, R15, P4 ;  /* 0x00000001020c7824 */ /* 0x000fe200020e060f */
[----:B------:R-:W-:Y:S01]  /*0af0*/  SEL R9, R9, R8, !P0 ;  /* 0x0000000809097207 */ /* 0x000fe20004000000 */
[----:B------:R-:W-:Y:S01]  /*0b00*/  VIADD R15, R0, 0x600 ;  /* 0x00000600000f7836 */ /* 0x000fe20000000000 */
[----:B------:R-:W-:-:S02]  /*0b10*/  SEL R14, R14, UR7, !P0 ;  /* 0x000000070e0e7c07 */ /* 0x000fc4000c000000 */
[----:B------:R-:W-:Y:S01]  /*0b20*/  SHF.R.S32.HI R8, RZ, 0x1f, R8 ;  /* 0x0000001fff087819 */ /* 0x000fe20000011408 */
[----:B------:R-:W-:Y:S01]  /*0b30*/  VIADD R2, R15, -UR4 ;  /* 0x800000040f027c36 */ /* 0x000fe20008000000 */
[----:B------:R-:W-:Y:S01]  /*0b40*/  IADD3 R9, P2, PT, R9, R14, RZ ;  /* 0x0000000e09097210 */ /* 0x000fe20007f5e0ff */
[----:B------:R-:W-:Y:S01]  /*0b50*/  IMAD.X R14, R6, 0x1, R13, P5 ;  /* 0x00000001060e7824 */ /* 0x000fe200028e060d */
[----:B------:R-:W-:Y:S01]  /*0b60*/  ISETP.GE.AND P5, PT, R15, UR4, PT ;  /* 0x000000040f007c0c */ /* 0x000fe2000bfa6270 */
[----:B------:R-:W-:Y:S01]  /*0b70*/  VIADD R13, R0, 0x500 ;  /* 0x00000500000d7836 */ /* 0x000fe20000000000 */
[----:B------:R-:W-:Y:S02]  /*0b80*/  SEL R17, R17, UR8, !P0 ;  /* 0x0000000811117c07 */ /* 0x000fe4000c000000 */
[----:B------:R-:W-:Y:S01]  /*0b90*/  SEL R15, R15, R2, !P5 ;  /* 0x000000020f0f7207 */ /* 0x000fe20006800000 */
[----:B------:R-:W-:Y:S01]  /*0ba0*/  VIADD R6, R13, -UR4 ;  /* 0x800000040d067c36 */ /* 0x000fe20008000000 */
[----:B------:R-:W-:-:S02]  /*0bb0*/  SEL R16, R16, UR7, !P5 ;  /* 0x0000000710107c07 */ /* 0x000fc4000e800000 */
[----:B------:R-:W-:Y:S02]  /*0bc0*/  SEL R8, R8, RZ, P0 ;  /* 0x000000ff08087207 */ /* 0x000fe40000000000 */
[----:B------:R-:W-:Y:S02]  /*0bd0*/  IADD3 R15, P0, PT, R15, R16, RZ ;  /* 0x000000100f0f7210 */ /* 0x000fe40007f1e0ff */
[----:B------:R-:W-:Y:S01]  /*0be0*/  ISETP.GE.AND P4, PT, R13, UR4, PT ;  /* 0x000000040d007c0c */ /* 0x000fe2000bf86270 */
[----:B------:R-:W-:Y:S01]  /*0bf0*/  IMAD.X R16, R8, 0x1, R17, P2 ;  /* 0x0000000108107824 */ /* 0x000fe200010e0611 */
[C---:B------:R-:W-:Y:S01]  /*0c00*/  ISETP.GE.AND P2, PT, R21.reuse, UR4, PT ;  /* 0x0000000415007c0c */ /* 0x040fe2000bf46270 */
[----:B------:R-:W-:Y:S01]  /*0c10*/  VIADD R8, R21, -UR4 ;  /* 0x8000000415087c36 */ /* 0x000fe20008000000 */
[----:B------:R-:W-:Y:S02]  /*0c20*/  SHF.R.S32.HI R19, RZ, 0x1f, R4 ;  /* 0x0000001fff137819 */ /* 0x000fe40000011404 */
[----:B------:R-:W-:-:S02]  /*0c30*/  SEL R18, R18, UR7, !P4 ;  /* 0x0000000712127c07 */ /* 0x000fc4000e000000 */
[----:B------:R-:W-:Y:S01]  /*0c40*/  SEL R4, R20, UR7, !P2 ;  /* 0x0000000714047c07 */ /* 0x000fe2000d000000 */
[----:B------:R-:W0:Y:S01]  /*0c50*/  LDCU.64 UR6, c[0x0][0x3a0] ;  /* 0x00007400ff0677ac */ /* 0x000e220008000a00 */
[----:B------:R-:W-:Y:S02]  /*0c60*/  SEL R13, R13, R6, !P4 ;  /* 0x000000060d0d7207 */ /* 0x000fe40006000000 */
[----:B------:R-:W-:Y:S01]  /*0c70*/  SEL R17, R21, R8, !P2 ;  /* 0x0000000815117207 */ /* 0x000fe20005000000 */
[----:B------:R-:W-:Y:S01]  /*0c80*/  IMAD.U32 R21, RZ, RZ, UR27 ;  /* 0x0000001bff157e24 */ /* 0x000fe2000f8e00ff */
[----:B------:R-:W-:Y:S01]  /*0c90*/  IADD3 R13, P6, PT, R13, R18, RZ ;  /* 0x000000120d0d7210 */ /* 0x000fe20007fde0ff */
[----:B------:R-:W-:Y:S01]  /*0ca0*/  IMAD.U32 R18, RZ, RZ, UR27 ;  /* 0x0000001bff127e24 */ /* 0x000fe2000f8e00ff */
[----:B------:R-:W-:Y:S02]  /*0cb0*/  SHF.R.S32.HI R6, RZ, 0x1f, R6 ;  /* 0x0000001fff067819 */ /* 0x000fe40000011406 */
[----:B------:R-:W-:-:S02]  /*0cc0*/  SHF.R.S32.HI R2, RZ, 0x1f, R2 ;  /* 0x0000001fff027819 */ /* 0x000fc40000011402 */
[----:B------:R-:W-:Y:S02]  /*0cd0*/  SHF.R.S32.HI R8, RZ, 0x1f, R8 ;  /* 0x0000001fff087819 */ /* 0x000fe40000011408 */
[----:B------:R-:W-:Y:S02]  /*0ce0*/  SEL R18, R18, UR8, !P1 ;  /* 0x0000000812127c07 */ /* 0x000fe4000c800000 */
[----:B------:R-:W-:Y:S02]  /*0cf0*/  SEL R19, R19, RZ, P1 ;  /* 0x000000ff13137207 */ /* 0x000fe40000800000 */
[----:B------:R-:W-:Y:S02]  /*0d00*/  IADD3 R17, P1, PT, R17, R4, RZ ;  /* 0x0000000411117210 */ /* 0x000fe40007f3e0ff */
[----:B------:R-:W-:Y:S01]  /*0d10*/  SEL R25, R25, UR8, !P4 ;  /* 0x0000000819197c07 */ /* 0x000fe2000e000000 */
[----:B------:R-:W-:Y:S01]  /*0d20*/  IMAD.X R18, R19, 0x1, R18, P3 ;  /* 0x0000000113127824 */ /* 0x000fe200018e0612 */
[----:B------:R-:W-:-:S02]  /*0d30*/  SEL R23, R23, UR8, !P5 ;  /* 0x0000000817177c07 */ /* 0x000fc4000e800000 */
[----:B------:R-:W-:Y:S02]  /*0d40*/  SEL R21, R21, UR8, !P2 ;  /* 0x0000000815157c07 */ /* 0x000fe4000d000000 */
[----:B------:R-:W-:Y:S02]  /*0d50*/  SEL R6, R6, RZ, P4 ;  /* 0x000000ff06067207 */ /* 0x000fe40002000000 */
[----:B------:R-:W-:Y:S02]  /*0d60*/  SEL R2, R2, RZ, P5 ;  /* 0x000000ff02027207 */ /* 0x000fe40002800000 */
[----:B------:R-:W-:Y:S01]  /*0d70*/  SEL R8, R8, RZ, P2 ;  /* 0x000000ff08087207 */ /* 0x000fe20001000000 */
[----:B------:R-:W-:Y:S01]  /*0d80*/  IMAD.X R20, R6, 0x1, R25, P6 ;  /* 0x0000000106147824 */ /* 0x000fe200030e0619 */
[----:B0-----:R-:W-:Y:S01]  /*0d90*/  LEA R6, P2, R7, UR6, 0x3 ;  /* 0x0000000607067c11 */ /* 0x001fe2000f8418ff */
[----:B------:R-:W-:Y:S01]  /*0da0*/  IMAD.X R22, R2, 0x1, R23, P0 ;  /* 0x0000000102167824 */ /* 0x000fe200000e0617 */
[----:B------:R-:W-:Y:S01]  /*0db0*/  LEA R2, P0, R3, UR6, 0x3 ;  /* 0x0000000603027c11 */ /* 0x000fe2000f8018ff */
[----:B------:R-:W-:Y:S01]  /*0dc0*/  IMAD.X R24, R8, 0x1, R21, P1 ;  /* 0x0000000108187824 */ /* 0x000fe200008e0615 */
[----:B------:R-:W-:-:S02]  /*0dd0*/  LEA R8, P3, R9, UR6, 0x3 ;  /* 0x0000000609087c11 */ /* 0x000fc4000f8618ff */
[----:B------:R-:W-:Y:S02]  /*0de0*/  LEA R4, P1, R5, UR6, 0x3 ;  /* 0x0000000605047c11 */ /* 0x000fe4000f8218ff */
[----:B------:R-:W-:Y:S02]  /*0df0*/  LEA.HI.X R3, R3, UR7, R10, 0x3, P0 ;  /* 0x0000000703037c11 */ /* 0x000fe400080f1c0a */
[----:B------:R-:W-:Y:S02]  /*0e00*/  LEA.HI.X R7, R7, UR7, R14, 0x3, P2 ;  /* 0x0000000707077c11 */ /* 0x000fe400090f1c0e */
[----:B------:R-:W-:Y:S02]  /*0e10*/  LEA.HI.X R9, R9, UR7, R16, 0x3, P3 ;  /* 0x0000000709097c11 */ /* 0x000fe400098f1c10 */
[----:B------:R-:W-:Y:S02]  /*0e20*/  LEA.HI.X R5, R5, UR7, R12, 0x3, P1 ;  /* 0x0000000705057c11 */ /* 0x000fe400088f1c0c */
[----:B------:R-:W-:Y:S01]  /*0e30*/  LEA R10, P0, R11, UR6, 0x3 ;  /* 0x000000060b0a7c11 */ /* 0x000fe2000f8018ff */
[----:B------:R-:W5:Y:S01]  /*0e40*/  LDG.E.64 R6, desc[UR14][R6.64] ;  /* 0x0000000e06067981 */ /* 0x000f62000c1e1b00 */
[----:B------:R-:W-:-:S02]  /*0e50*/  LEA R14, P2, R15, UR6, 0x3 ;  /* 0x000000060f0e7c11 */ /* 0x000fc4000f8418ff */
[----:B------:R-:W-:Y:S01]  /*0e60*/  LEA R16, P3, R17, UR6, 0x3 ;  /* 0x0000000611107c11 */ /* 0x000fe2000f8618ff */
[----:B------:R-:W5:Y:S01]  /*0e70*/  LDG.E.64 R4, desc[UR14][R4.64] ;  /* 0x0000000e04047981 */ /* 0x000f62000c1e1b00 */
[----:B------:R-:W-:Y:S02]  /*0e80*/  LEA R12, P1, R13, UR6, 0x3 ;  /* 0x000000060d0c7c11 */ /* 0x000fe4000f8218ff */
[----:B------:R-:W-:Y:S01]  /*0e90*/  LEA.HI.X R11, R11, UR7, R18, 0x3, P0 ;  /* 0x000000070b0b7c11 */ /* 0x000fe200080f1c12 */
[----:B------:R-:W5:Y:S01]  /*0ea0*/  LDG.E.64 R8, desc[UR14][R8.64] ;  /* 0x0000000e08087981 */ /* 0x000f62000c1e1b00 */
[----:B------:R-:W-:Y:S02]  /*0eb0*/  LEA.HI.X R15, R15, UR7, R22, 0x3, P2 ;  /* 0x000000070f0f7c11 */ /* 0x000fe400090f1c16 */
[----:B------:R-:W-:Y:S01]  /*0ec0*/  LEA.HI.X R17, R17, UR7, R24, 0x3, P3 ;  /* 0x0000000711117c11 */ /* 0x000fe200098f1c18 */
[----:B------:R1:W5:Y:S01]  /*0ed0*/  LDG.E.64 R18, desc[UR14][R2.64] ;  /* 0x0000000e02127981 */ /* 0x000362000c1e1b00 */
[----:B------:R-:W-:-:S03]  /*0ee0*/  LEA.HI.X R13, R13, UR7, R20, 0x3, P1 ;  /* 0x000000070d0d7c11 */ /* 0x000fc600088f1c14 */
[----:B------:R-:W5:Y:S04]  /*0ef0*/  LDG.E.64 R10, desc[UR14][R10.64] ;  /* 0x0000000e0a0a7981 */ /* 0x000f68000c1e1b00 */
[----:B------:R1:W5:Y:S04]  /*0f00*/  LDG.E.64 R20, desc[UR14][R12.64] ;  /* 0x0000000e0c147981 */ /* 0x000368000c1e1b00 */
[----:B------:R-:W5:Y:S04]  /*0f10*/  LDG.E.64 R14, desc[UR14][R14.64] ;  /* 0x0000000e0e0e7981 */ /* 0x000f68000c1e1b00 */
[----:B------:R-:W5:Y:S02]  /*0f20*/  LDG.E.64 R16, desc[UR14][R16.64] ;  /* 0x0000000e10107981 */ /* 0x000f64000c1e1b00 */
.L_x_2:
[----:B------:R-:W2:Y:S01]  /*0f30*/  S2UR UR7, SR_CgaCtaId ;  /* 0x00000000000779c3 */ /* 0x000ea20000008800 */
[----:B------:R-:W-:Y:S01]  /*0f40*/  UMOV UR6, 0x400 ;  /* 0x0000040000067882 */ /* 0x000fe20000000000 */
[----:B01----:R-:W-:Y:S01]  /*0f50*/  IMAD.SHL.U32 R2, R0, 0x8, RZ ;  /* 0x0000000800027824 */ /* 0x003fe200078e00ff */
[----:B--2---:R-:W-:-:S09]  /*0f60*/  ULEA UR6, UR7, UR6, 0x18 ;  /* 0x0000000607067291 */ /* 0x004fd2000f8ec0ff */
[----:B-----5:R-:W-:Y:S04]  /*0f70*/  STS.64 [R2+UR6], R18 ;  /* 0x0000001202007988 */ /* 0x020fe80008000a06 */
[----:B------:R-:W-:Y:S04]  /*0f80*/  STS.64 [R2+UR6+0x800], R4 ;  /* 0x0008000402007988 */ /* 0x000fe80008000a06 */
[----:B------:R-:W-:Y:S04]  /*0f90*/  STS.64 [R2+UR6+0x1000], R6 ;  /* 0x0010000602007988 */ /* 0x000fe80008000a06 */
[----:B------:R0:W-:Y:S04]  /*0fa0*/  STS.64 [R2+UR6+0x1800], R8 ;  /* 0x0018000802007988 */ /* 0x0001e80008000a06 */
[----:B------:R1:W-:Y:S04]  /*0fb0*/  STS.64 [R2+UR6+0x2000], R10 ;  /* 0x0020000a02007988 */ /* 0x0003e80008000a06 */
[----:B------:R1:W-:Y:S04]  /*0fc0*/  STS.64 [R2+UR6+0x2800], R20 ;  /* 0x0028001402007988 */ /* 0x0003e80008000a06 */
[----:B------:R1:W-:Y:S04]  /*0fd0*/  STS.64 [R2+UR6+0x3000], R14 ;  /* 0x0030000e02007988 */ /* 0x0003e80008000a06 */
[----:B------:R1:W-:Y:S01]  /*0fe0*/  STS.64 [R2+UR6+0x3800], R16 ;  /* 0x0038001002007988 */ /* 0x0003e20008000a06 */
[----:B------:R-:W-:Y:S01]  /*0ff0*/  BAR.SYNC.DEFER_BLOCKING 0x0 ;  /* 0x0000000000007b1d */ /* 0x000fe20000010000 */
[----:B------:R-:W-:-:S07]  /*1000*/  UIADD3 UR7, UPT, UPT, UR4, UR5, URZ ;  /* 0x0000000504077290 */ /* 0x000fce000fffe0ff */
[----:B------:R-:W-:Y:S01]  /*1010*/  PREEXIT ;  /* 0x000000000000782d */ /* 0x000fe20000000000 */
[----:B------:R-:W2:Y:S01]  /*1020*/  LDCU.64 UR8, c[0x0][0x3b0] ;  /* 0x00007600ff0877ac */ /* 0x000ea20008000a00 */
[----:B------:R-:W-:Y:S01]  /*1030*/  BSSY.RECONVERGENT B0, `(.L_x_3) ;  /* 0x000001d000007945 */ /* 0x000fe20003800200 */
[----:B0-----:R-:W-:-:S04]  /*1040*/  VIMNMX R8, PT, PT, R2, UR7, PT ;  /* 0x0000000702087c48 */ /* 0x001fc8000bfe0100 */
[C---:B------:R-:W-:Y:S01]  /*1050*/  ISETP.GE.AND P0, PT, R8.reuse, UR5, PT ;  /* 0x0000000508007c0c */ /* 0x040fe2000bf06270 */
[C---:B------:R-:W-:Y:S01]  /*1060*/  VIADD R3, R8.reuse, -UR5 ;  /* 0x8000000508037c36 */ /* 0x040fe20008000000 */
[----:B------:R-:W-:Y:S01]  /*1070*/  VIMNMX R4, PT, PT, R8, UR4, PT ;  /* 0x0000000408047c48 */ /* 0x000fe2000bfe0100 */
[----:B------:R-:W-:-:S03]  /*1080*/  ULEA UR5, UR4, UR6, 0x3 ;  /* 0x0000000604057291 */ /* 0x000fc6000f8e18ff */
[----:B------:R-:W-:-:S04]  /*1090*/  SEL R3, R3, RZ, P0 ;  /* 0x000000ff03037207 */ /* 0x000fc80000000000 */
[----:B------:R-:W-:-:S13]  /*10a0*/  ISETP.GE.AND P0, PT, R3, R4, PT ;  /* 0x000000040300720c */ /* 0x000fda0003f06270 */
[----:B-12---:R-:W-:Y:S05]  /*10b0*/  @P0 BRA `(.L_x_4) ;  /* 0x0000000000500947 */ /* 0x006fea0003800000 */
[----:B------:R-:W-:-:S07]  /*10c0*/  IMAD.MOV.U32 R10, RZ, RZ, R4 ;  /* 0x000000ffff0a7224 */ /* 0x000fce00078e0004 */
.L_x_5:
[----:B------:R-:W-:-:S05]  /*10d0*/  IMAD.IADD R4, R10, 0x1, -R3 ;  /* 0x000000010a047824 */ /* 0x000fca00078e0a03 */
[----:B------:R-:W-:-:S04]  /*10e0*/  LEA.HI R4, R4, R4, RZ, 0x1 ;  /* 0x0000000404047211 */ /* 0x000fc800078f08ff */
[----:B------:R-:W-:-:S04]  /*10f0*/  LEA.HI.SX32 R9, R4, R3, 0x1f ;  /* 0x0000000304097211 */ /* 0x000fc800078ffaff */
[----:B------:R-:W-:Y:S02]  /*1100*/  LOP3.LUT R5, RZ, R9, RZ, 0x33, !PT ;  /* 0x00000009ff057212 */ /* 0x000fe400078e33ff */
[----:B------:R-:W-:-:S03]  /*1110*/  LEA R4, R9, UR6, 0x3 ;  /* 0x0000000609047c11 */ /* 0x000fc6000f8e18ff */
[----:B------:R-:W-:-:S05]  /*1120*/  IMAD.IADD R5, R8, 0x1, R5 ;  /* 0x0000000108057824 */ /* 0x000fca00078e0205 */
[----:B------:R-:W-:Y:S02]  /*1130*/  LEA R6, R5, UR5, 0x3 ;  /* 0x0000000505067c11 */ /* 0x000fe4000f8e18ff */
[----:B------:R-:W0:Y:S04]  /*1140*/  LDS.64 R4, [R4] ;  /* 0x0000000004047984 */ /* 0x000e280000000a00 */
[----:B------:R-:W1:Y:S01]  /*1150*/  LDS.64 R6, [R6] ;  /* 0x0000000006067984 */ /* 0x000e620000000a00 */
[----:B0-----:R-:W-:Y:S02]  /*1160*/  LOP3.LUT R11, R4, UR8, RZ, 0xc0, !PT ;  /* 0x00000008040b7c12 */ /* 0x001fe4000f8ec0ff */
[----:B------:R-:W-:Y:S02]  /*1170*/  LOP3.LUT R5, R5, UR9, RZ, 0xc0, !PT ;  /* 0x0000000905057c12 */ /* 0x000fe4000f8ec0ff */
[----:B-1----:R-:W-:-:S02]  /*1180*/  LOP3.LUT R12, R6, UR8, RZ, 0xc0, !PT ;  /* 0x00000008060c7c12 */ /* 0x002fc4000f8ec0ff */
[----:B------:R-:W-:Y:S02]  /*1190*/  LOP3.LUT R14, R7, UR9, RZ, 0xc0, !PT ;  /* 0x00000009070e7c12 */ /* 0x000fe4000f8ec0ff */
[----:B------:R-:W-:-:S04]  /*11a0*/  ISETP.GE.U32.AND P0, PT, R12, R11, PT ;  /* 0x0000000b0c00720c */ /* 0x000fc80003f06070 */
[----:B------:R-:W-:-:S04]  /*11b0*/  ISETP.GE.U32.AND.EX P0, PT, R14, R5, PT, P0 ;  /* 0x000000050e00720c */ /* 0x000fc80003f06100 */
[----:B------:R-:W-:-:S09]  /*11c0*/  SEL R10, R9, R10, !P0 ;  /* 0x0000000a090a7207 */ /* 0x000fd20004000000 */
[----:B------:R-:W-:-:S05]  /*11d0*/  @P0 VIADD R3, R9, 0x1 ;  /* 0x0000000109030836 */ /* 0x000fca0000000000 */
[----:B------:R-:W-:-:S13]  /*11e0*/  ISETP.GE.AND P0, PT, R3, R10, PT ;  /* 0x0000000a0300720c */ /* 0x000fda0003f06270 */
[----:B------:R-:W-:Y:S05]  /*11f0*/  @!P0 BRA `(.L_x_5) ;  /* 0xfffffffc00b48947 */ /* 0x000fea000383ffff */
.L_x_4:
[----:B------:R-:W-:Y:S05]  /*1200*/  BSYNC.RECONVERGENT B0 ;  /* 0x0000000000007941 */ /* 0x000fea0003800200 */
.L_x_3:
[----:B------:R-:W-:Y:S01]  /*1210*/  IMAD.IADD R8, R8, 0x1, -R3 ;  /* 0x0000000108087824 */ /* 0x000fe200078e0a03 */
[----:B------:R-:W-:Y:S01]  /*1220*/  LEA R10, R3, UR6, 0x3 ;  /* 0x00000006030a7c11 */ /* 0x000fe2000f8e18ff */
[----:B------:R-:W-:Y:S01]  /*1230*/  BSSY.RECONVERGENT B0, `(.L_x_6) ;  /* 0x0000012000007945 */ /* 0x000fe20003800200 */
[----:B------:R-:W-:Y:S02]  /*1240*/  PLOP3.LUT P0, PT, PT, PT, PT, 0x8, 0x80 ;  /* 0x000000000080781c */ /* 0x000fe40003f0e170 */
[C---:B------:R-:W-:Y:S01]  /*1250*/  LEA R9, R8.reuse, UR5, 0x3 ;  /* 0x0000000508097c11 */ /* 0x040fe2000f8e18ff */
[----:B------:R0:W1:Y:S01]  /*1260*/  LDS.64 R20, [R10] ;  /* 0x000000000a147984 */ /* 0x0000620000000a00 */
[----:B------:R-:W-:-:S03]  /*1270*/  VIADD R8, R8, UR4 ;  /* 0x0000000408087c36 */ /* 0x000fc60008000000 */
[----:B------:R0:W2:Y:S02]  /*1280*/  LDS.64 R18, [R9] ;  /* 0x0000000009127984 */ /* 0x0000a40000000a00 */
[----:B------:R-:W-:-:S13]  /*1290*/  ISETP.GE.AND P1, PT, R8, UR7, PT ;  /* 0x0000000708007c0c */ /* 0x000fda000bf26270 */
[----:B0-----:R-:W-:Y:S05]  /*12a0*/  @P1 BRA `(.L_x_7) ;  /* 0x0000000000281947 */ /* 0x001fea0003800000 */
[----:B------:R-:W-:Y:S02]  /*12b0*/  ISETP.GE.AND P2, PT, R3, UR4, PT ;  /* 0x0000000403007c0c */ /* 0x000fe4000bf46270 */
[----:B------:R-:W-:-:S11]  /*12c0*/  PLOP3.LUT P0, PT, PT, PT, PT, 0x80, 0x8 ;  /* 0x000000000008781c */ /* 0x000fd60003f0f070 */
[----:B------:R-:W2:Y:S02]  /*12d0*/  @!P2 LDC.64 R4, c[0x0][0x3b0] ;  /* 0x0000ec00ff04ab82 */ /* 0x000ea40000000a00 */
[-C--:B--2---:R-:W-:Y:S02]  /*12e0*/  @!P2 LOP3.LUT R7, R18, R4.reuse, RZ, 0xc0, !PT ;  /* 0x000000041207a212 */ /* 0x084fe400078ec0ff */
[----:B-1----:R-:W-:Y:S02]  /*12f0*/  @!P2 LOP3.LUT R4, R20, R4, RZ, 0xc0, !PT ;  /* 0x000000041404a212 */ /* 0x002fe400078ec0ff */
[-C--:B------:R-:W-:Y:S02]  /*1300*/  @!P2 LOP3.LUT R6, R19, R5.reuse, RZ, 0xc0, !PT ;  /* 0x000000051306a212 */ /* 0x080fe400078ec0ff */
[----:B------:R-:W-:Y:S02]  /*1310*/  @!P2 LOP3.LUT R5, R21, R5, RZ, 0xc0, !PT ;  /* 0x000000051505a212 */ /* 0x000fe400078ec0ff */
[----:B------:R-:W-:-:S04]  /*1320*/  @!P2 ISETP.GE.U32.AND P1, PT, R7, R4, PT ;  /* 0x000000040700a20c */ /* 0x000fc80003f26070 */
[----:B------:R-:W-:-:S04]  /*1330*/  @!P2 ISETP.GE.U32.AND.EX P1, PT, R6, R5, PT, P1 ;  /* 0x000000050600a20c */ /* 0x000fc80003f26110 */
[----:B------:R-:W-:-:S13]  /*1340*/  @!P2 PLOP3.LUT P0, PT, P1, PT, PT, 0x8, 0x80 ;  /* 0x000000000080a81c */ /* 0x000fda0000f0e170 */
.L_x_7:
[----:B------:R-:W-:Y:S05]  /*1350*/  BSYNC.RECONVERGENT B0 ;  /* 0x0000000000007941 */ /* 0x000fea0003800200 */
.L_x_6:
[----:B------:R-:W-:Y:S01]  /*1360*/  VIADD R5, R8, 0x1 ;  /* 0x0000000108057836 */ /* 0x000fe20000000000 */
[----:B------:R-:W-:Y:S01]  /*1370*/  BSSY.RECONVERGENT B0, `(.L_x_8) ;  /* 0x0000017000007945 */ /* 0x000fe20003800200 */
[----:B------:R-:W-:Y:S01]  /*1380*/  @!P0 IMAD.MOV R5, RZ, RZ, R8 ;  /* 0x000000ffff058224 */ /* 0x000fe200078e0208 */
[----:B-12---:R-:W-:Y:S01]  /*1390*/  SEL R16, R18, R20, P0 ;  /* 0x0000001412107207 */ /* 0x006fe20000000000 */
[----:B------:R-:W-:Y:S01]  /*13a0*/  VIADD R6, R3, 0x1 ;  /* 0x0000000103067836 */ /* 0x000fe20000000000 */
[----:B------:R-:W-:Y:S01]  /*13b0*/  SEL R17, R19, R21, P0 ;  /* 0x0000001513117207 */ /* 0x000fe20000000000 */
[----:B------:R-:W-:Y:S01]  /*13c0*/  @P0 IMAD.MOV R6, RZ, RZ, R3 ;  /* 0x000000ffff060224 */ /* 0x000fe200078e0203 */
[C---:B------:R-:W-:Y:S01]  /*13d0*/  ISETP.GE.AND P1, PT, R5.reuse, UR7, PT ;  /* 0x0000000705007c0c */ /* 0x040fe2000bf26270 */
[----:B------:R0:W1:Y:S01]  /*13e0*/  @P0 LDS.64 R18, [R9+0x8] ;  /* 0x0000080009120984 */ /* 0x0000620000000a00 */
[----:B------:R-:W-:Y:S02]  /*13f0*/  VIADD R3, R5, 0x1 ;  /* 0x0000000105037836 */ /* 0x000fe40000000000 */
[----:B------:R-:W-:Y:S01]  /*1400*/  VIADD R4, R6, 0x1 ;  /* 0x0000000106047836 */ /* 0x000fe20000000000 */
[----:B------:R0:W2:Y:S01]  /*1410*/  @!P0 LDS.64 R20, [R10+0x8] ;  /* 0x000008000a148984 */ /* 0x0000a20000000a00 */
[----:B------:R-:W-:-:S07]  /*1420*/  PLOP3.LUT P0, PT, PT, PT, PT, 0x8, 0x80 ;  /* 0x000000000080781c */ /* 0x000fce0003f0e170 */
[----:B0-----:R-:W-:Y:S06]  /*1430*/  @P1 BRA `(.L_x_9) ;  /* 0x0000000000281947 */ /* 0x001fec0003800000 */
[----:B------:R-:W-:-:S13]  /*1440*/  ISETP.GE.AND P2, PT, R6, UR4, PT ;  /* 0x0000000406007c0c */ /* 0x000fda000bf46270 */
[----:B------:R-:W1:Y:S02]  /*1450*/  @!P2 LDC.64 R8, c[0x0][0x3b0] ;  /* 0x0000ec00ff08ab82 */ /* 0x000e640000000a00 */
[-C--:B-1----:R-:W-:Y:S02]  /*1460*/  @!P2 LOP3.LUT R7, R18, R8.reuse, RZ, 0xc0, !PT ;  /* 0x000000081207a212 */ /* 0x082fe400078ec0ff */
[----:B--2---:R-:W-:Y:S02]  /*1470*/  @!P2 LOP3.LUT R10, R20, R8, RZ, 0xc0, !PT ;  /* 0x00000008140aa212 */ /* 0x004fe400078ec0ff */
[-C--:B------:R-:W-:Y:S02]  /*1480*/  @!P2 LOP3.LUT R8, R19, R9.reuse, RZ, 0xc0, !PT ;  /* 0x000000091308a212 */ /* 0x080fe400078ec0ff */
[----:B------:R-:W-:Y:S02]  /*1490*/  @!P2 LOP3.LUT R9, R21, R9, RZ, 0xc0, !PT ;  /* 0x000000091509a212 */ /* 0x000fe400078ec0ff */
[----:B------:R-:W-:-:S04]  /*14a0*/  @!P2 ISETP.GE.U32.AND P0, PT, R7, R10, PT ;  /* 0x0000000a0700a20c */ /* 0x000fc80003f06070 */
[----:B------:R-:W-:Y:S02]  /*14b0*/  @!P2 ISETP.GE.U32.AND.EX P1, PT, R8, R9, PT, P0 ;  /* 0x000000090800a20c */ /* 0x000fe40003f26100 */
[----:B------:R-:W-:Y:S02]  /*14c0*/  PLOP3.LUT P0, PT, PT, PT, PT, 0x80, 0x8 ;  /* 0x000000000008781c */ /* 0x000fe40003f0f070 */
[----:B------:R-:W-:-:S13]  /*14d0*/  @!P2 PLOP3.LUT P0, PT, P1, PT, PT, 0x8, 0x80 ;  /* 0x000000000080a81c */ /* 0x000fda0000f0e170 */
.L_x_9:
[----:B------:R-:W-:Y:S05]  /*14e0*/  BSYNC.RECONVERGENT B0 ;  /* 0x0000000000007941 */ /* 0x000fea0003800200 */
.L_x_8:
[----:B------:R-:W-:Y:S01]  /*14f0*/  @!P0 IMAD.MOV R3, RZ, RZ, R5 ;  /* 0x000000ffff038224 */ /* 0x000fe200078e0205 */
[----:B------:R-:W-:Y:S01]  /*1500*/  BSSY.RECONVERGENT B0, `(.L_x_10) ;  /* 0x0000017000007945 */ /* 0x000fe20003800200 */
[----:B------:R-:W-:Y:S01]  /*1510*/  @P0 IMAD.MOV R4, RZ, RZ, R6 ;  /* 0x000000ffff040224 */ /* 0x000fe200078e0206 */
[----:B-12---:R-:W-:Y:S01]  /*1520*/  SEL R14, R18, R20, P0 ;  /* 0x00000014120e7207 */ /* 0x006fe20000000000 */
[C---:B------:R-:W-:Y:S01]  /*1530*/  VIADD R5, R3.reuse, 0x1 ;  /* 0x0000000103057836 */ /* 0x040fe20000000000 */
[C---:B------:R-:W-:Y:S01]  /*1540*/  ISETP.GE.AND P1, PT, R3.reuse, UR7, PT ;  /* 0x0000000703007c0c */ /* 0x040fe2000bf26270 */
[C---:B------:R-:W-:Y:S01]  /*1550*/  VIADD R6, R4.reuse, 0x1 ;  /* 0x0000000104067836 */ /* 0x040fe20000000000 */
[----:B------:R-:W-:Y:S02]  /*1560*/  @!P0 LEA R7, R4, UR6, 0x3 ;  /* 0x0000000604078c11 */ /* 0x000fe4000f8e18ff */
[----:B------:R-:W-:Y:S02]  /*1570*/  @P0 LEA R8, R3, UR6, 0x3 ;  /* 0x0000000603080c11 */ /* 0x000fe4000f8e18ff */
[----:B------:R-:W-:-:S02]  /*1580*/  SEL R15, R19, R21, P0 ;  /* 0x00000015130f7207 */ /* 0x000fc40000000000 */
[----:B------:R0:W1:Y:S04]  /*1590*/  @!P0 LDS.64 R20, [R7] ;  /* 0x0000000007148984 */ /* 0x0000680000000a00 */
[----:B------:R0:W2:Y:S01]  /*15a0*/  @P0 LDS.64 R18, [R8] ;  /* 0x0000000008120984 */ /* 0x0000a20000000a00 */
[----:B------:R-:W-:Y:S01]  /*15b0*/  PLOP3.LUT P0, PT, PT, PT, PT, 0x8, 0x80 ;  /* 0x000000000080781c */ /* 0x000fe20003f0e170 */
[----:B------:R-:W-:-:S12]  /*15c0*/  @P1 BRA `(.L_x_11) ;  /* 0x0000000000281947 */ /* 0x000fd80003800000 */
[----:B------:R-:W-:-:S13]  /*15d0*/  ISETP.GE.AND P2, PT, R4, UR4, PT ;  /* 0x0000000404007c0c */ /* 0x000fda000bf46270 */
[----:B0-----:R-:W2:Y:S02]  /*15e0*/  @!P2 LDC.64 R8, c[0x0][0x3b0] ;  /* 0x0000ec00ff08ab82 */ /* 0x001ea40000000a00 */
[-C--:B--2---:R-:W-:Y:S02]  /*15f0*/  @!P2 LOP3.LUT R7, R18, R8.reuse, RZ, 0xc0, !PT ;  /* 0x000000081207a212 */ /* 0x084fe400078ec0ff */
[----:B-1----:R-:W-:Y:S02]  /*1600*/  @!P2 LOP3.LUT R10, R20, R8, RZ, 0xc0, !PT ;  /* 0x00000008140aa212 */ /* 0x002fe400078ec0ff */
[-C--:B------:R-:W-:Y:S02]  /*1610*/  @!P2 LOP3.LUT R8, R19, R9.reuse, RZ, 0xc0, !PT ;  /* 0x000000091308a212 */ /* 0x080fe400078ec0ff */
[----:B------:R-:W-:Y:S02]  /*1620*/  @!P2 LOP3.LUT R9, R21, R9, RZ, 0xc0, !PT ;  /* 0x000000091509a212 */ /* 0x000fe400078ec0ff */
[----:B------:R-:W-:-:S04]  /*1630*/  @!P2 ISETP.GE.U32.AND P0, PT, R7, R10, PT ;  /* 0x0000000a0700a20c */ /* 0x000fc80003f06070 */
[----:B------:R-:W-:Y:S02]  /*1640*/  @!P2 ISETP.GE.U32.AND.EX P1, PT, R8, R9, PT, P0 ;  /* 0x000000090800a20c */ /* 0x000fe40003f26100 */
[----:B------:R-:W-:Y:S02]  /*1650*/  PLOP3.LUT P0, PT, PT, PT, PT, 0x80, 0x8 ;  /* 0x000000000008781c */ /* 0x000fe40003f0f070 */
[----:B------:R-:W-:-:S13]  /*1660*/  @!P2 PLOP3.LUT P0, PT, P1, PT, PT, 0x8, 0x80 ;  /* 0x000000000080a81c */ /* 0x000fda0000f0e170 */
.L_x_11:
[----:B------:R-:W-:Y:S05]  /*1670*/  BSYNC.RECONVERGENT B0 ;  /* 0x0000000000007941 */ /* 0x000fea0003800200 */
.L_x_10:
[----:B------:R-:W-:Y:S01]  /*1680*/  @!P0 IMAD.MOV R5, RZ, RZ, R3 ;  /* 0x000000ffff058224 */ /* 0x000fe200078e0203 */
[----:B------:R-:W-:Y:S01]  /*1690*/  BSSY.RECONVERGENT B0, `(.L_x_12) ;  /* 0x0000017000007945 */ /* 0x000fe20003800200 */
[----:B------:R-:W-:Y:S01]  /*16a0*/  @P0 IMAD.MOV R6, RZ, RZ, R4 ;  /* 0x000000ffff060224 */ /* 0x000fe200078e0204 */
[----:B-12---:R-:W-:Y:S01]  /*16b0*/  SEL R12, R18, R20, P0 ;  /* 0x00000014120c7207 */ /* 0x006fe20000000000 */
[C---:B------:R-:W-:Y:S01]  /*16c0*/  VIADD R3, R5.reuse, 0x1 ;  /* 0x0000000105037836 */ /* 0x040fe20000000000 */
[C---:B------:R-:W-:Y:S01]  /*16d0*/  ISETP.GE.AND P1, PT, R5.reuse, UR7, PT ;  /* 0x0000000705007c0c */ /* 0x040fe2000bf26270 */
[C---:B------:R-:W-:Y:S01]  /*16e0*/  VIADD R4, R6.reuse, 0x1 ;  /* 0x0000000106047836 */ /* 0x040fe20000000000 */
[----:B0-----:R-:W-:Y:S02]  /*16f0*/  @!P0 LEA R7, R6, UR6, 0x3 ;  /* 0x0000000606078c11 */ /* 0x001fe4000f8e18ff */
        /* <DEDUP_REMOVED lines=16> */
.L_x_13:
[----:B------:R-:W-:Y:S05]  /*1800*/  BSYNC.RECONVERGENT B0 ;  /* 0x0000000000007941 */ /* 0x000fea0003800200 */
.L_x_12:
        /* <DEDUP_REMOVED lines=24> */
.L_x_15:
[----:B------:R-:W-:Y:S05]  /*1990*/  BSYNC.RECONVERGENT B0 ;  /* 0x0000000000007941 */ /* 0x000fea0003800200 */
.L_x_14:
[----:B------:R-:W-:Y:S01]  /*19a0*/  @!P0 IMAD.MOV R5, RZ, RZ, R3 ;  /* 0x000000ffff058224 */ /* 0x000fe200078e0203 */
[----:B------:R-:W-:Y:S01]  /*19b0*/  BSSY.RECONVERGENT B0, `(.L_x_16) ;  /* 0x0000017000007945 */ /* 0x000fe20003800200 */
[----:B------:R-:W-:Y:S01]  /*19c0*/  @P0 IMAD.MOV R6, RZ, RZ, R4 ;  /* 0x000000ffff060224 */ /* 0x000fe200078e0204 */
[----:B012---:R-:W-:Y:S01]  /*19d0*/  SEL R8, R18, R20, P0 ;  /* 0x0000001412087207 */ /* 0x007fe20000000000 */
        /* <DEDUP_REMOVED lines=20> */
.L_x_17:
[----:B------:R-:W-:Y:S05]  /*1b20*/  BSYNC.RECONVERGENT B0 ;  /* 0x0000000000007941 */ /* 0x000fea0003800200 */
.L_x_16:
[----:B------:R-:W-:Y:S01]  /*1b30*/  @!P0 IMAD.MOV R3, RZ, RZ, R5 ;  /* 0x000000ffff038224 */ /* 0x000fe200078e0205 */
[----:B------:R-:W-:Y:S01]  /*1b40*/  BSSY.RECONVERGENT B0, `(.L_x_18) ;  /* 0x0000016000007945 */ /* 0x000fe20003800200 */
[----:B------:R-:W-:Y:S01]  /*1b50*/  @P0 IMAD.MOV R4, RZ, RZ, R6 ;  /* 0x000000ffff040224 */ /* 0x000fe200078e0206 */
[----:B-12---:R-:W-:Y:S02]  /*1b60*/  SEL R6, R18, R20, P0 ;  /* 0x0000001412067207 */ /* 0x006fe40000000000 */
[C---:B------:R-:W-:Y:S01]  /*1b70*/  ISETP.GE.AND P1, PT, R3.reuse, UR7, PT ;  /* 0x0000000703007c0c */ /* 0x040fe2000bf26270 */
[C---:B0-----:R-:W-:Y:S01]  /*1b80*/  VIADD R22, R4.reuse, 0x1 ;  /* 0x0000000104167836 */ /* 0x041fe20000000000 */
        /* <DEDUP_REMOVED lines=8> */
[----:B------:R-:W0:Y:S02]  /*1c10*/  @!P2 LDC.64 R24, c[0x0][0x3b0] ;  /* 0x0000ec00ff18ab82 */ /* 0x000e240000000a00 */
[-C--:B0-2---:R-:W-:Y:S02]  /*1c20*/  @!P2 LOP3.LUT R5, R18, R24.reuse, RZ, 0xc0, !PT ;  /* 0x000000181205a212 */ /* 0x085fe400078ec0ff */
[----:B-1----:R-:W-:-:S04]  /*1c30*/  @!P2 LOP3.LUT R24, R20, R24, RZ, 0xc0, !PT ;  /* 0x000000181418a212 */ /* 0x002fc800078ec0ff */
[----:B------:R-:W-:Y:S02]  /*1c40*/  @!P2 ISETP.GE.U32.AND P0, PT, R5, R24, PT ;  /* 0x000000180500a20c */ /* 0x000fe40003f06070 */
[-C--:B------:R-:W-:Y:S02]  /*1c50*/  @!P2 LOP3.LUT R5, R19, R25.reuse, RZ, 0xc0, !PT ;  /* 0x000000191305a212 */ /* 0x080fe400078ec0ff */
[----:B------:R-:W-:-:S04]  /*1c60*/  @!P2 LOP3.LUT R24, R21, R25, RZ, 0xc0, !PT ;  /* 0x000000191518a212 */ /* 0x000fc800078ec0ff */
[----:B------:R-:W-:Y:S02]  /*1c70*/  @!P2 ISETP.GE.U32.AND.EX P1, PT, R5, R24, PT, P0 ;  /* 0x000000180500a20c */ /* 0x000fe40003f26100 */
[----:B------:R-:W-:Y:S02]  /*1c80*/  PLOP3.LUT P0, PT, PT, PT, PT, 0x80, 0x8 ;  /* 0x000000000008781c */ /* 0x000fe40003f0f070 */
[----:B------:R-:W-:-:S13]  /*1c90*/  @!P2 PLOP3.LUT P0, PT, P1, PT, PT, 0x8, 0x80 ;  /* 0x000000000080a81c */ /* 0x000fda0000f0e170 */
.L_x_19:
[----:B------:R-:W-:Y:S05]  /*1ca0*/  BSYNC.RECONVERGENT B0 ;  /* 0x0000000000007941 */ /* 0x000fea0003800200 */
.L_x_18:
[----:B------:R-:W-:Y:S01]  /*1cb0*/  @P0 IMAD.MOV R22, RZ, RZ, R4 ;  /* 0x000000ffff160224 */ /* 0x000fe200078e0204 */
[----:B-12---:R-:W-:Y:S01]  /*1cc0*/  SEL R4, R18, R20, P0 ;  /* 0x0000001412047207 */ /* 0x006fe20000000000 */
[----:B0-----:R-:W-:Y:S01]  /*1cd0*/  VIADD R23, R3, 0x1 ;  /* 0x0000000103177836 */ /* 0x001fe20000000000 */
[----:B------:R-:W-:Y:S01]  /*1ce0*/  SEL R5, R19, R21, P0 ;  /* 0x0000001513057207 */ /* 0x000fe20000000000 */
[----:B------:R-:W-:Y:S01]  /*1cf0*/  @!P0 IMAD.MOV R23, RZ, RZ, R3 ;  /* 0x000000ffff178224 */ /* 0x000fe200078e0203 */
[----:B------:R-:W-:Y:S01]  /*1d00*/  @!P0 LEA R24, R22, UR6, 0x3 ;  /* 0x0000000616188c11 */ /* 0x000fe2000f8e18ff */
[----:B------:R-:W-:Y:S03]  /*1d10*/  BSSY.RECONVERGENT B0, `(.L_x_20) ;  /* 0x0000015000007945 */ /* 0x000fe60003800200 */
[C---:B------:R-:W-:Y:S01]  /*1d20*/  @P0 LEA R3, R23.reuse, UR6, 0x3 ;  /* 0x0000000617030c11 */ /* 0x040fe2000f8e18ff */
[----:B------:R-:W0:Y:S01]  /*1d30*/  @!P0 LDS.64 R20, [R24] ;  /* 0x0000000018148984 */ /* 0x000e220000000a00 */
[----:B------:R-:W-:-:S03]  /*1d40*/  ISETP.GE.AND P1, PT, R23, UR7, PT ;  /* 0x0000000717007c0c */ /* 0x000fc6000bf26270 */
[----:B------:R1:W2:Y:S01]  /*1d50*/  @P0 LDS.64 R18, [R3] ;  /* 0x0000000003120984 */ /* 0x0002a20000000a00 */
[----:B0-----:R-:W-:Y:S02]  /*1d60*/  IMAD.MOV.U32 R23, RZ, RZ, R20 ;  /* 0x000000ffff177224 */ /* 0x001fe400078e0014 */
[----:B------:R-:W-:-:S07]  /*1d70*/  IMAD.MOV.U32 R26, RZ, RZ, R21 ;  /* 0x000000ffff1a7224 */ /* 0x000fce00078e0015 */
[----:B-1----:R-:W-:Y:S05]  /*1d80*/  @P1 BRA `(.L_x_21) ;  /* 0x0000000000341947 */ /* 0x002fea0003800000 */
[----:B------:R-:W-:Y:S01]  /*1d90*/  ISETP.GE.AND P0, PT, R22, UR4, PT ;  /* 0x0000000416007c0c */ /* 0x000fe2000bf06270 */
[----:B--2---:R-:W-:Y:S02]  /*1da0*/  IMAD.MOV.U32 R23, RZ, RZ, R18 ;  /* 0x000000ffff177224 */ /* 0x004fe400078e0012 */
[----:B------:R-:W-:-:S10]  /*1db0*/  IMAD.MOV.U32 R26, RZ, RZ, R19 ;  /* 0x000000ffff1a7224 */ /* 0x000fd400078e0013 */
[----:B------:R-:W-:Y:S05]  /*1dc0*/  @P0 BRA `(.L_x_21) ;  /* 0x0000000000240947 */ /* 0x000fea0003800000 */
[----:B------:R-:W0:Y:S02]  /*1dd0*/  LDCU.64 UR8, c[0x0][0x3b0] ;  /* 0x00007600ff0877ac */ /* 0x000e240008000a00 */
[----:B0-----:R-:W-:Y:S02]  /*1de0*/  LOP3.LUT R24, R18, UR8, RZ, 0xc0, !PT ;  /* 0x0000000812187c12 */ /* 0x001fe4000f8ec0ff */
[----:B------:R-:W-:Y:S02]  /*1df0*/  LOP3.LUT R3, R20, UR8, RZ, 0xc0, !PT ;  /* 0x0000000814037c12 */ /* 0x000fe4000f8ec0ff */
[----:B------:R-:W-:Y:S02]  /*1e00*/  LOP3.LUT R23, R19, UR9, RZ, 0xc0, !PT ;  /* 0x0000000913177c12 */ /* 0x000fe4000f8ec0ff */
[----:B------:R-:W-:Y:S02]  /*1e10*/  LOP3.LUT R22, R21, UR9, RZ, 0xc0, !PT ;  /* 0x0000000915167c12 */ /* 0x000fe4000f8ec0ff */
[----:B------:R-:W-:-:S04]  /*1e20*/  ISETP.GE.U32.AND P0, PT, R24, R3, PT ;  /* 0x000000031800720c */ /* 0x000fc80003f06070 */
[----:B------:R-:W-:-:S04]  /*1e30*/  ISETP.GE.U32.AND.EX P0, PT, R23, R22, PT, P0 ;  /* 0x000000161700720c */ /* 0x000fc80003f06100 */
[----:B------:R-:W-:Y:S02]  /*1e40*/  SEL R23, R18, R20, !P0 ;  /* 0x0000001412177207 */ /* 0x000fe40004000000 */
[----:B------:R-:W-:-:S07]  /*1e50*/  SEL R26, R19, R21, !P0 ;  /* 0x00000015131a7207 */ /* 0x000fce0004000000 */
.L_x_21:
[----:B------:R-:W-:Y:S05]  /*1e60*/  BSYNC.RECONVERGENT B0 ;  /* 0x0000000000007941 */ /* 0x000fea0003800200 */
.L_x_20:
[----:B------:R-:W-:Y:S01]  /*1e70*/  BAR.SYNC.DEFER_BLOCKING 0x0 ;  /* 0x0000000000007b1d */ /* 0x000fe20000010000 */
[----:B--2---:R-:W-:Y:S02]  /*1e80*/  IMAD.MOV.U32 R18, RZ, RZ, R23 ;  /* 0x000000ffff127224 */ /* 0x004fe400078e0017 */
[----:B------:R-:W-:-:S03]  /*1e90*/  IMAD.MOV.U32 R19, RZ, RZ, R26 ;  /* 0x000000ffff137224 */ /* 0x000fc600078e001a */
[----:B------:R-:W-:Y:S05]  /*1ea0*/  BRA.U !UP0, `(.L_x_22) ;  /* 0x0000000108f87547 */ /* 0x000fea000b800000 */
[----:B------:R-:W0:Y:S01]  /*1eb0*/  S2R R22, SR_LANEID ;  /* 0x0000000000167919 */ /* 0x000e220000000000 */
[----:B------:R-:W-:Y:S01]  /*1ec0*/  LOP3.LUT R3, R2, 0x1f00, RZ, 0xc0, !PT ;  /* 0x00001f0002037812 */ /* 0x000fe200078ec0ff */
[----:B------:R-:W1:Y:S04]  /*1ed0*/  LDCU.64 UR4, c[0x0][0x3a0] ;  /* 0x00007400ff0477ac */ /* 0x000e680008000a00 */
[----:B0-----:R-:W-:-:S05]  /*1ee0*/  IMAD R2, R22, 0x8, R3 ;  /* 0x0000000816027824 */ /* 0x001fca00078e0203 */
[----:B------:R-:W-:Y:S01]  /*1ef0*/  LEA.HI.SX32 R20, R2, R2, 0x1b ;  /* 0x0000000202147211 */ /* 0x000fe200078fdaff */
[----:B------:R-:W-:-:S03]  /*1f00*/  IMAD R2, R22, -0x7, R2 ;  /* 0xfffffff916027824 */ /* 0x000fc600078e0202 */
[----:B------:R-:W-:Y:S01]  /*1f10*/  LEA R21, R20, UR6, 0x3 ;  /* 0x0000000614157c11 */ /* 0x000fe2000f8e18ff */
[C---:B------:R-:W-:Y:S01]  /*1f20*/  VIADD R23, R2.reuse, 0x20 ;  /* 0x0000002002177836 */ /* 0x040fe20000000000 */
[CC--:B------:R-:W-:Y:S01]  /*1f30*/  LEA.HI.SX32 R20, R2.reuse, R2.reuse, 0x1b ;  /* 0x0000000202147211 */ /* 0x0c0fe200078fdaff */
[C---:B------:R-:W-:Y:S02]  /*1f40*/  VIADD R25, R2.reuse, 0x40 ;  /* 0x0000004002197836 */ /* 0x040fe40000000000 */
[----:B------:R0:W-:Y:S01]  /*1f50*/  STS.64 [R21], R16 ;  /* 0x0000001015007388 */ /* 0x0001e20000000a00 */
[-C--:B------:R-:W-:Y:S02]  /*1f60*/  LEA.HI.SX32 R23, R23, R2.reuse, 0x1b ;  /* 0x0000000217177211 */ /* 0x080fe400078fdaff */
[----:B------:R-:W-:Y:S01]  /*1f70*/  LEA.HI.SX32 R25, R25, R2, 0x1b ;  /* 0x0000000219197211 */ /* 0x000fe200078fdaff */
[----:B------:R2:W-:Y:S04]  /*1f80*/  STS.64 [R21+0x8], R14 ;  /* 0x0000080e15007388 */ /* 0x0005e80000000a00 */
[----:B------:R3:W-:Y:S04]  /*1f90*/  STS.64 [R21+0x10], R12 ;  /* 0x0000100c15007388 */ /* 0x0007e80000000a00 */
[----:B------:R4:W-:Y:S01]  /*1fa0*/  STS.64 [R21+0x18], R10 ;  /* 0x0000180a15007388 */ /* 0x0009e20000000a00 */
[----:B0-----:R-:W-:-:S03]  /*1fb0*/  VIADD R17, R2, 0x60 ;  /* 0x0000006002117836 */ /* 0x001fc60000000000 */
[----:B------:R0:W-:Y:S01]  /*1fc0*/  STS.64 [R21+0x20], R8 ;  /* 0x0000200815007388 */ /* 0x0001e20000000a00 */
[C---:B--2---:R-:W-:Y:S01]  /*1fd0*/  VIADD R15, R2.reuse, 0x80 ;  /* 0x00000080020f7836 */ /* 0x044fe20000000000 */
[-C--:B------:R-:W-:Y:S01]  /*1fe0*/  LEA.HI.SX32 R17, R17, R2.reuse, 0x1b ;  /* 0x0000000211117211 */ /* 0x080fe200078fdaff */
[C---:B---3--:R-:W-:Y:S01]  /*1ff0*/  VIADD R13, R2.reuse, 0xa0 ;  /* 0x000000a0020d7836 */ /* 0x048fe20000000000 */
[----:B------:R2:W-:Y:S02]  /*2000*/  STS.64 [R21+0x28], R6 ;  /* 0x0000280615007388 */ /* 0x0005e40000000a00 */
[-C--:B------:R-:W-:Y:S01]  /*2010*/  LEA.HI.SX32 R15, R15, R2.reuse, 0x1b ;  /* 0x000000020f0f7211 */ /* 0x080fe200078fdaff */
[C---:B----4-:R-:W-:Y:S01]  /*2020*/  VIADD R11, R2.reuse, 0xc0 ;  /* 0x000000c0020b7836 */ /* 0x050fe20000000000 */
[-C--:B------:R-:W-:Y:S01]  /*2030*/  LEA.HI.SX32 R13, R13, R2.reuse, 0x1b ;  /* 0x000000020d0d7211 */ /* 0x080fe200078fdaff */
[----:B------:R3:W-:Y:S01]  /*2040*/  STS.64 [R21+0x30], R4 ;  /* 0x0000300415007388 */ /* 0x0007e20000000a00 */
[----:B------:R-:W-:Y:S01]  /*2050*/  LEA R10, R17, UR6, 0x3 ;  /* 0x00000006110a7c11 */ /* 0x000fe2000f8e18ff */
[----:B0-----:R-:W-:Y:S01]  /*2060*/  VIADD R9, R2, 0xe0 ;  /* 0x000000e002097836 */ /* 0x001fe20000000000 */
[----:B------:R-:W-:Y:S01]  /*2070*/  LEA.HI.SX32 R11, R11, R2, 0x1b ;  /* 0x000000020b0b7211 */ /* 0x000fe200078fdaff */
[----:B------:R0:W-:Y:S01]  /*2080*/  STS.64 [R21+0x38], R18 ;  /* 0x0000381215007388 */ /* 0x0001e20000000a00 */
[----:B------:R-:W-:-:S02]  /*2090*/  LEA R8, R25, UR6, 0x3 ;  /* 0x0000000619087c11 */ /* 0x000fc4000f8e18ff */
[----:B------:R-:W-:Y:S02]  /*20a0*/  LEA.HI.SX32 R9, R9, R2, 0x1b ;  /* 0x0000000209097211 */ /* 0x000fe400078fdaff */
[----:B--2---:R-:W-:Y:S01]  /*20b0*/  LEA R6, R23, UR6, 0x3 ;  /* 0x0000000617067c11 */ /* 0x004fe2000f8e18ff */
[----:B------:R-:W-:Y:S01]  /*20c0*/  NOP ;  /* 0x0000000000007918 */ /* 0x000fe20000000000 */
[----:B---3--:R-:W-:-:S04]  /*20d0*/  LEA R4, R20, UR6, 0x3 ;  /* 0x0000000614047c11 */ /* 0x008fc8000f8e18ff */
[----:B------:R-:W2:Y:S01]  /*20e0*/  LDS.64 R6, [R6+0x100] ;  /* 0x0001000006067984 */ /* 0x000ea20000000a00 */
[----:B------:R-:W-:Y:S01]  /*20f0*/  LEA R12, R15, UR6, 0x3 ;  /* 0x000000060f0c7c11 */ /* 0x000fe2000f8e18ff */
[----:B0-----:R-:W-:Y:S01]  /*2100*/  IMAD.U32 R21, RZ, RZ, UR24 ;  /* 0x00000018ff157e24 */ /* 0x001fe2000f8e00ff */
[----:B------:R-:W-:Y:S02]  /*2110*/  LEA R14, R13, UR6, 0x3 ;  /* 0x000000060d0e7c11 */ /* 0x000fe4000f8e18ff */
[----:B------:R-:W-:Y:S01]  /*2120*/  LEA R16, R11, UR6, 0x3 ;  /* 0x000000060b107c11 */ /* 0x000fe2000f8e18ff */
[----:B------:R-:W0:Y:S01]  /*2130*/  LDS.64 R4, [R4] ;  /* 0x0000000004047984 */ /* 0x000e220000000a00 */
[----:B------:R-:W-:Y:S02]  /*2140*/  LEA R18, R9, UR6, 0x3 ;  /* 0x0000000609127c11 */ /* 0x000fe4000f8e18ff */
[----:B------:R-:W-:Y:S01]  /*2150*/  LOP3.LUT R2, R3, 0x1f, R0, 0xf8, !PT ;  /* 0x0000001f03027812 */ /* 0x000fe200078ef800 */
[----:B------:R-:W3:Y:S01]  /*2160*/  LDS.64 R8, [R8+0x200] ;  /* 0x0002000008087984 */ /* 0x000ee20000000a00 */
[----:B------:R-:W-:-:S03]  /*2170*/  IMAD.MOV.U32 R3, RZ, RZ, RZ ;  /* 0x000000ffff037224 */ /* 0x000fc600078e00ff */
[----:B------:R-:W4:Y:S01]  /*2180*/  LDS.64 R10, [R10+0x300] ;  /* 0x000300000a0a7984 */ /* 0x000f220000000a00 */
[----:B------:R-:W-:-:S03]  /*2190*/  IMAD.WIDE.U32 R2, R21, 0x800, R2 ;  /* 0x0000080015027825 */ /* 0x000fc600078e0002 */
[----:B------:R-:W5:Y:S01]  /*21a0*/  LDS.64 R12, [R12+0x400] ;  /* 0x000400000c0c7984 */ /* 0x000f620000000a00 */
[----:B-1----:R-:W-:-:S03]  /*21b0*/  LEA R20, P0, R2, UR4, 0x3 ;  /* 0x0000000402147c11 */ /* 0x002fc6000f8018ff */
[----:B------:R-:W1:Y:S01]  /*21c0*/  LDS.64 R14, [R14+0x500] ;  /* 0x000500000e0e7984 */ /* 0x000e620000000a00 */
[----:B------:R-:W-:-:S03]  /*21d0*/  LEA.HI.X R21, R2, UR5, R3, 0x3, P0 ;  /* 0x0000000502157c11 */ /* 0x000fc600080f1c03 */
[----:B------:R-:W1:Y:S04]  /*21e0*/  LDS.64 R16, [R16+0x600] ;  /* 0x0006000010107984 */ /* 0x000e680000000a00 */
[----:B------:R-:W1:Y:S04]  /*21f0*/  LDS.64 R18, [R18+0x700] ;  /* 0x0007000012127984 */ /* 0x000e680000000a00 */
[----:B--2---:R-:W-:Y:S04]  /*2200*/  STG.E.64 desc[UR14][R20.64+0x100], R6 ;  /* 0x0001000614007986 */ /* 0x004fe8000c101b0e */
[----:B0-----:R-:W-:Y:S04]  /*2210*/  STG.E.64 desc[UR14][R20.64], R4 ;  /* 0x0000000414007986 */ /* 0x001fe8000c101b0e */
[----:B---3--:R-:W-:Y:S04]  /*2220*/  STG.E.64 desc[UR14][R20.64+0x200], R8 ;  /* 0x0002000814007986 */ /* 0x008fe8000c101b0e */
[----:B----4-:R-:W-:Y:S04]  /*2230*/  STG.E.64 desc[UR14][R20.64+0x300], R10 ;  /* 0x0003000a14007986 */ /* 0x010fe8000c101b0e */
[----:B-----5:R-:W-:Y:S04]  /*2240*/  STG.E.64 desc[UR14][R20.64+0x400], R12 ;  /* 0x0004000c14007986 */ /* 0x020fe8000c101b0e */
[----:B-1----:R-:W-:Y:S04]  /*2250*/  STG.E.64 desc[UR14][R20.64+0x500], R14 ;  /* 0x0005000e14007986 */ /* 0x002fe8000c101b0e */
[----:B------:R-:W-:Y:S04]  /*2260*/  STG.E.64 desc[UR14][R20.64+0x600], R16 ;  /* 0x0006001014007986 */ /* 0x000fe8000c101b0e */
[----:B------:R-:W-:Y:S01]  /*2270*/  STG.E.64 desc[UR14][R20.64+0x700], R18 ;  /* 0x0007001214007986 */ /* 0x000fe2000c101b0e */
[----:B------:R-:W-:Y:S05]  /*2280*/  EXIT ;  /* 0x000000000000794d */ /* 0x000fea0003800000 */
.L_x_22:
[----:B------:R-:W0:Y:S01]  /*2290*/  S2R R3, SR_LANEID ;  /* 0x0000000000037919 */ /* 0x000e220000000000 */
[----:B------:R-:W-:Y:S01]  /*22a0*/  LOP3.LUT R2, R2, 0x1f00, RZ, 0xc0, !PT ;  /* 0x00001f0002027812 */ /* 0x000fe200078ec0ff */
[----:B------:R-:W1:Y:S04]  /*22b0*/  LDCU.64 UR4, c[0x0][0x388] ;  /* 0x00007100ff0477ac */ /* 0x000e680008000a00 */
[----:B0-----:R-:W-:-:S04]  /*22c0*/  IMAD R20, R3, 0x8, R2 ;  /* 0x0000000803147824 */ /* 0x001fc800078e0202 */
[----:B------:R-:W-:Y:S01]  /*22d0*/  IMAD R3, R3, -0x7, R20 ;  /* 0xfffffff903037824 */ /* 0x000fe200078e0214 */
[----:B------:R-:W-:-:S03]  /*22e0*/  LEA.HI.SX32 R21, R20, R20, 0x1b ;  /* 0x0000001414157211 */ /* 0x000fc600078fdaff */
[----:B------:R-:W-:Y:S01]  /*22f0*/  VIADD R22, R3, 0x20 ;  /* 0x0000002003167836 */ /* 0x000fe20000000000 */
[----:B------:R-:W-:Y:S01]  /*2300*/  LEA R21, R21, UR6, 0x3 ;  /* 0x0000000615157c11 */ /* 0x000fe2000f8e18ff */
[C---:B------:R-:W-:Y:S01]  /*2310*/  VIADD R24, R3.reuse, 0x40 ;  /* 0x0000004003187836 */ /* 0x040fe20000000000 */
[-C--:B------:R-:W-:Y:S02]  /*2320*/  LEA.HI.SX32 R20, R3, R3.reuse, 0x1b ;  /* 0x0000000303147211 */ /* 0x080fe400078fdaff */
[-C--:B------:R-:W-:Y:S01]  /*2330*/  LEA.HI.SX32 R22, R22, R3.reuse, 0x1b ;  /* 0x0000000316167211 */ /* 0x080fe200078fdaff */
[----:B------:R0:W-:Y:S01]  /*2340*/  STS.64 [R21], R16 ;  /* 0x0000001015007388 */ /* 0x0001e20000000a00 */
[----:B------:R-:W-:-:S03]  /*2350*/  LEA.HI.SX32 R24, R24, R3, 0x1b ;  /* 0x0000000318187211 */ /* 0x000fc600078fdaff */
[----:B------:R2:W-:Y:S04]  /*2360*/  STS.64 [R21+0x8], R14 ;  /* 0x0000080e15007388 */ /* 0x0005e80000000a00 */
[----:B------:R3:W-:Y:S04]  /*2370*/  STS.64 [R21+0x10], R12 ;  /* 0x0000100c15007388 */ /* 0x0007e80000000a00 */
[----:B------:R4:W-:Y:S01]  /*2380*/  STS.64 [R21+0x18], R10 ;  /* 0x0000180a15007388 */ /* 0x0009e20000000a00 */
[----:B0-----:R-:W-:-:S03]  /*2390*/  VIADD R16, R3, 0x60 ;  /* 0x0000006003107836 */ /* 0x001fc60000000000 */
[----:B------:R0:W-:Y:S01]  /*23a0*/  STS.64 [R21+0x20], R8 ;  /* 0x0000200815007388 */ /* 0x0001e20000000a00 */
[C---:B--2---:R-:W-:Y:S02]  /*23b0*/  VIADD R14, R3.reuse, 0x80 ;  /* 0x00000080030e7836 */ /* 0x044fe40000000000 */
[C---:B---3--:R-:W-:Y:S01]  /*23c0*/  VIADD R12, R3.reuse, 0xa0 ;  /* 0x000000a0030c7836 */ /* 0x048fe20000000000 */
[----:B------:R2:W-:Y:S01]  /*23d0*/  STS.64 [R21+0x28], R6 ;  /* 0x0000280615007388 */ /* 0x0005e20000000a00 */
[----:B----4-:R-:W-:-:S03]  /*23e0*/  VIADD R10, R3, 0xc0 ;  /* 0x000000c0030a7836 */ /* 0x010fc60000000000 */
[----:B------:R3:W-:Y:S01]  /*23f0*/  STS.64 [R21+0x30], R4 ;  /* 0x0000300415007388 */ /* 0x0007e20000000a00 */
[----:B0-----:R-:W-:-:S03]  /*2400*/  VIADD R8, R3, 0xe0 ;  /* 0x000000e003087836 */ /* 0x001fc60000000000 */
[----:B------:R0:W-:Y:S01]  /*2410*/  STS.64 [R21+0x38], R18 ;  /* 0x0000381215007388 */ /* 0x0001e20000000a00 */
[-C--:B--2---:R-:W-:Y:S02]  /*2420*/  LEA.HI.SX32 R6, R12, R3.reuse, 0x1b ;  /* 0x000000030c067211 */ /* 0x084fe400078fdaff */
[-C--:B------:R-:W-:Y:S02]  /*2430*/  LEA.HI.SX32 R7, R10, R3.reuse, 0x1b ;  /* 0x000000030a077211 */ /* 0x080fe400078fdaff */
[-C--:B---3--:R-:W-:Y:S02]  /*2440*/  LEA.HI.SX32 R4, R16, R3.reuse, 0x1b ;  /* 0x0000000310047211 */ /* 0x088fe400078fdaff */
[-C--:B------:R-:W-:Y:S02]  /*2450*/  LEA.HI.SX32 R5, R14, R3.reuse, 0x1b ;  /* 0x000000030e057211 */ /* 0x080fe400078fdaff */
[----:B------:R-:W-:Y:S01]  /*2460*/  LEA.HI.SX32 R3, R8, R3, 0x1b ;  /* 0x0000000308037211 */ /* 0x000fe200078fdaff */
[----:B0-----:R-:W-:Y:S01]  /*2470*/  IMAD.MOV.U32 R21, RZ, RZ, RZ ;  /* 0x000000ffff157224 */ /* 0x001fe200078e00ff */
[----:B------:R-:W-:Y:S01]  /*2480*/  LEA R12, R4, UR6, 0x3 ;  /* 0x00000006040c7c11 */ /* 0x000fe2000f8e18ff */
[----:B------:R-:W-:Y:S01]  /*2490*/  NOP ;  /* 0x0000000000007918 */ /* 0x000fe20000000000 */
[----:B------:R-:W-:-:S04]  /*24a0*/  LEA R18, R20, UR6, 0x3 ;  /* 0x0000000614127c11 */ /* 0x000fc8000f8e18ff */
[----:B------:R-:W0:Y:S01]  /*24b0*/  LDS.64 R12, [R12+0x300] ;  /* 0x000300000c0c7984 */ /* 0x000e220000000a00 */
[----:B------:R-:W-:Y:S02]  /*24c0*/  LEA R16, R22, UR6, 0x3 ;  /* 0x0000000616107c11 */ /* 0x000fe4000f8e18ff */
[----:B------:R-:W-:Y:S02]  /*24d0*/  LEA R14, R24, UR6, 0x3 ;  /* 0x00000006180e7c11 */ /* 0x000fe4000f8e18ff */
[----:B------:R-:W-:Y:S01]  /*24e0*/  LEA R10, R5, UR6, 0x3 ;  /* 0x00000006050a7c11 */ /* 0x000fe2000f8e18ff */
[----:B------:R-:W2:Y:S01]  /*24f0*/  LDS.64 R18, [R18] ;  /* 0x0000000012127984 */ /* 0x000ea20000000a00 */
[----:B------:R-:W-:Y:S02]  /*2500*/  LEA R8, R6, UR6, 0x3 ;  /* 0x0000000606087c11 */ /* 0x000fe4000f8e18ff */
[----:B------:R-:W-:Y:S01]  /*2510*/  LEA R7, R7, UR6, 0x3 ;  /* 0x0000000607077c11 */ /* 0x000fe2000f8e18ff */
[----:B------:R-:W3:Y:S01]  /*2520*/  LDS.64 R16, [R16+0x100] ;  /* 0x0001000010107984 */ /* 0x000ee20000000a00 */
[----:B------:R-:W-:Y:S01]  /*2530*/  LEA R4, R3, UR6, 0x3 ;  /* 0x0000000603047c11 */ /* 0x000fe2000f8e18ff */
[----:B------:R-:W-:Y:S01]  /*2540*/  IMAD.U32 R3, RZ, RZ, UR24 ;  /* 0x00000018ff037e24 */ /* 0x000fe2000f8e00ff */
[----:B------:R-:W-:Y:S01]  /*2550*/  LOP3.LUT R20, R0, 0x1f, RZ, 0xc0, !PT ;  /* 0x0000001f00147812 */ /* 0x000fe200078ec0ff */
[----:B------:R-:W4:Y:S04]  /*2560*/  LDS.64 R14, [R14+0x200] ;  /* 0x000200000e0e7984 */ /* 0x000f280000000a00 */
[----:B------:R-:W5:Y:S01]  /*2570*/  LDS.64 R10, [R10+0x400] ;  /* 0x000400000a0a7984 */ /* 0x000f620000000a00 */
[----:B------:R-:W-:-:S03]  /*2580*/  IMAD.WIDE.U32 R20, R3, 0x800, R20 ;  /* 0x0000080003147825 */ /* 0x000fc600078e0014 */
[----:B------:R-:W5:Y:S01]  /*2590*/  LDS.64 R8, [R8+0x500] ;  /* 0x0005000008087984 */ /* 0x000f620000000a00 */
[----:B------:R-:W-:-:S03]  /*25a0*/  IADD3 R0, P0, PT, R2, R20, RZ ;  /* 0x0000001402007210 */ /* 0x000fc60007f1e0ff */
[----:B------:R-:W5:Y:S02]  /*25b0*/  LDS.64 R6, [R7+0x600] ;  /* 0x0006000007067984 */ /* 0x000f640000000a00 */
[----:B------:R-:W-:Y:S02]  /*25c0*/  IMAD.X R21, RZ, RZ, R21, P0 ;  /* 0x000000ffff157224 */ /* 0x000fe400000e0615 */
[----:B------:R-:W5:Y:S01]  /*25d0*/  LDS.64 R4, [R4+0x700] ;  /* 0x0007000004047984 */ /* 0x000f620000000a00 */
[----:B-1----:R-:W-:-:S04]  /*25e0*/  LEA R2, P0, R0, UR4, 0x3 ;  /* 0x0000000400027c11 */ /* 0x002fc8000f8018ff */
[----:B------:R-:W-:-:S05]  /*25f0*/  LEA.HI.X R3, R0, UR5, R21, 0x3, P0 ;  /* 0x0000000500037c11 */ /* 0x000fca00080f1c15 */
[----:B0-----:R-:W-:Y:S04]  /*2600*/  STG.E.64 desc[UR14][R2.64+0x300], R12 ;  /* 0x0003000c02007986 */ /* 0x001fe8000c101b0e */
[----:B--2---:R-:W-:Y:S04]  /*2610*/  STG.E.64 desc[UR14][R2.64], R18 ;  /* 0x0000001202007986 */ /* 0x004fe8000c101b0e */
[----:B---3--:R-:W-:Y:S04]  /*2620*/  STG.E.64 desc[UR14][R2.64+0x100], R16 ;  /* 0x0001001002007986 */ /* 0x008fe8000c101b0e */
[----:B----4-:R-:W-:Y:S04]  /*2630*/  STG.E.64 desc[UR14][R2.64+0x200], R14 ;  /* 0x0002000e02007986 */ /* 0x010fe8000c101b0e */
[----:B-----5:R-:W-:Y:S04]  /*2640*/  STG.E.64 desc[UR14][R2.64+0x400], R10 ;  /* 0x0004000a02007986 */ /* 0x020fe8000c101b0e */
[----:B------:R-:W-:Y:S04]  /*2650*/  STG.E.64 desc[UR14][R2.64+0x500], R8 ;  /* 0x0005000802007986 */ /* 0x000fe8000c101b0e */
[----:B------:R-:W-:Y:S04]  /*2660*/  STG.E.64 desc[UR14][R2.64+0x600], R6 ;  /* 0x0006000602007986 */ /* 0x000fe8000c101b0e */
[----:B------:R-:W-:Y:S01]  /*2670*/  STG.E.64 desc[UR14][R2.64+0x700], R4 ;  /* 0x0007000402007986 */ /* 0x000fe2000c101b0e */
[----:B------:R-:W-:Y:S05]  /*2680*/  EXIT ;  /* 0x000000000000794d */ /* 0x000fea0003800000 */
.L_x_0:
        /* <DEDUP_REMOVED lines=9> */
[----:B------:R-:W-:Y:S02]  /*2720*/  UIADD3 UR4, UP0, UPT, URZ, -UR8, URZ ;  /* 0x80000008ff047290 */ /* 0x000fe4000ff1e0ff */
[----:B------:R-:W-:Y:S02]  /*2730*/  USHF.L.U64.HI UR13, UR8, 0xa, UR9 ;  /* 0x0000000a080d7899 */ /* 0x000fe40008010209 */
[----:B------:R-:W-:Y:S01]  /*2740*/  USHF.L.U32 UR12, UR8, 0xa, URZ ;  /* 0x0000000a080c7899 */ /* 0x000fe200080006ff */
[----:B------:R-:W-:Y:S01]  /*2750*/  BSSY.RECONVERGENT B0, `(.L_x_23) ;  /* 0x000010c000007945 */ /* 0x000fe20003800200 */
[----:B------:R-:W-:Y:S01]  /*2760*/  ULOP3.LUT UR5, UR4, UR24, URZ, 0xc0, !UPT ;  /* 0x0000001804057292 */ /* 0x000fe2000f8ec0ff */
[----:B------:R-:W-:-:S03]  /*2770*/  ACQBULK ;  /* 0x000000000000782e */ /* 0x000fc60000000000 */
[----:B------:R-:W-:Y:S02]  /*2780*/  USHF.L.U32 UR17, UR5, 0xb, URZ ;  /* 0x0000000b05117899 */ /* 0x000fe400080006ff */
[----:B------:R-:W-:Y:S02]  /*2790*/  UIADD3.X UR9, UPT, UPT, URZ, ~UR9, URZ, UP0, !UPT ;  /* 0x80000009ff097290 */ /* 0x000fe400087fe4ff */
[----:B------:R-:W-:Y:S02]  /*27a0*/  ULOP3.LUT UR4, UR4, UR24, URZ, 0xfc, !UPT ;  /* 0x0000001804047292 */ /* 0x000fe4000f8efcff */
[----:B------:R-:W-:Y:S02]  /*27b0*/  USHF.L.U64.HI UR16, UR5, 0xb, URZ ;  /* 0x0000000b05107899 */ /* 0x000fe400080102ff */
[----:B-1----:R-:W-:-:S04]  /*27c0*/  UIADD3 UR20, UP0, UPT, -UR17, UR6, URZ ;  /* 0x0000000611147290 */ /* 0x002fc8000ff1e1ff */
[----:B------:R-:W-:Y:S02]  /*27d0*/  UIADD3.X UR21, UPT, UPT, ~UR16, UR7, URZ, UP0, !UPT ;  /* 0x0000000710157290 */ /* 0x000fe400087fe5ff */
[----:B------:R-:W-:Y:S02]  /*27e0*/  UISETP.NE.U32.AND UP0, UPT, UR4, -0x1, UPT ;  /* 0xffffffff0400788c */ /* 0x000fe4000bf05070 */
[----:B------:R-:W-:Y:S02]  /*27f0*/  UIADD3 UR6, UP1, UPT, UR24, -UR5, URZ ;  /* 0x8000000518067290 */ /* 0x000fe4000ff3e0ff */
[----:B------:R-:W-:Y:S02]  /*2800*/  ULOP3.LUT UR12, UR12, 0xfffff800, URZ, 0xc0, !UPT ;  /* 0xfffff8000c0c7892 */ /* 0x000fe4000f8ec0ff */
[----:B------:R-:W-:Y:S02]  /*2810*/  UIADD3.X UR8, UPT, UPT, URZ, -0x1, URZ, UP1, !UPT ;  /* 0xffffffffff087890 */ /* 0x000fe40008ffe4ff */
[----:B------:R-:W-:-:S02]  /*2820*/  UISETP.NE.U32.AND UP1, UPT, UR6, -0x1, UPT ;  /* 0xffffffff0600788c */ /* 0x000fc4000bf25070 */
[----:B------:R-:W-:Y:S02]  /*2830*/  UISETP.GT.U32.AND UP2, UPT, UR20, UR12, UPT ;  /* 0x0000000c1400728c */ /* 0x000fe4000bf44070 */
[----:B------:R-:W-:Y:S02]  /*2840*/  UISETP.NE.AND.EX UP3, UPT, UR8, -0x1, UPT, UP1 ;  /* 0xffffffff0800788c */ /* 0x000fe4000bf65310 */
[----:B---3--:R-:W-:Y:S01]  /*2850*/  UPRMT UR23, UR10, 0x8880, URZ ;  /* 0x000088800a177896 */ /* 0x008fe200080000ff */
[----:B------:R-:W-:Y:S01]  /*2860*/  UMOV UR7, 0x7ff ;  /* 0x000007ff00077882 */ /* 0x000fe20000000000 */
[----:B------:R-:W-:Y:S02]  /*2870*/  UISETP.GT.U32.AND.EX UP2, UPT, UR21, UR13, UPT, UP2 ;  /* 0x0000000d1500728c */ /* 0x000fe4000bf44120 */
[----:B------:R-:W-:Y:S02]  /*2880*/  USHF.L.U32 UR19, UR6, 0xb, URZ ;  /* 0x0000000b06137899 */ /* 0x000fe400080006ff */
[----:B------:R-:W-:-:S02]  /*2890*/  USEL UR22, UR7, 0x800, !UP3 ;  /* 0x0000080007167887 */ /* 0x000fc4000d800000 */
[----:B------:R-:W-:Y:S02]  /*28a0*/  USHF.L.U64.HI UR18, UR6, 0xb, UR8 ;  /* 0x0000000b06127899 */ /* 0x000fe40008010208 */
[----:B------:R-:W-:Y:S02]  /*28b0*/  USEL UR8, UR20, UR12, UP2 ;  /* 0x0000000c14087287 */ /* 0x000fe40009000000 */
[----:B------:R-:W-:Y:S02]  /*28c0*/  UISETP.NE.AND.EX UP0, UPT, UR9, -0x1, UPT, UP0 ;  /* 0xffffffff0900788c */ /* 0x000fe4000bf05300 */
[----:B------:R-:W-:Y:S02]  /*28d0*/  USEL UR9, UR21, UR13, UP2 ;  /* 0x0000000d15097287 */ /* 0x000fe40009000000 */
[----:B------:R-:W-:Y:S02]  /*28e0*/  UIADD3 UR8, UP2, UPT, UR8, -UR12, URZ ;  /* 0x8000000c08087290 */ /* 0x000fe4000ff5e0ff */
[----:B------:R-:W-:-:S02]  /*28f0*/  UISETP.LT.U32.AND UP1, UPT, UR12, UR20, UPT ;  /* 0x000000140c00728c */ /* 0x000fc4000bf21070 */
        /* <DEDUP_REMOVED lines=8> */
[----:B------:R-:W-:Y:S02]  /*2980*/  UIADD3 UR5, UP4, UP5, -UR10, UR22, UR19 ;  /* 0x000000160a057290 */ /* 0x000fe4000fd9e113 */
[----:B------:R-:W-:Y:S02]  /*2990*/  UIADD3.X UR7, UPT, UPT, UR27, ~UR16, URZ, UP3, !UPT ;  /* 0x800000101b077290 */ /* 0x000fe40009ffe4ff */
[----:B------:R-:W-:Y:S02]  /*29a0*/  UIADD3 UR6, UP3, UPT, -UR11, UR19, URZ ;  /* 0x000000130b067290 */ /* 0x000fe4000ff7e1ff */
[----:B------:R-:W-:-:S02]  /*29b0*/  UIADD3.X UR4, UPT, UPT, ~UR4, URZ, UR18, UP4, UP5 ;  /* 0x000000ff04047290 */ /* 0x000fc4000a7ea512 */
[----:B------:R-:W-:Y:S02]  /*29c0*/  USEL UR5, UR12, UR5, !UP0 ;  /* 0x000000050c057287 */ /* 0x000fe4000c000000 */
[----:B------:R-:W-:Y:S02]  /*29d0*/  UIADD3.X UR7, UPT, UPT, ~UR7, UR18, URZ, UP3, !UPT ;  /* 0x0000001207077290 */ /* 0x000fe40009ffe5ff */
[----:B------:R-:W-:Y:S02]  /*29e0*/  UISETP.LT.U32.AND UP2, UPT, UR6, UR8, UPT ;  /* 0x000000080600728c */ /* 0x000fe4000bf41070 */
[----:B------:R-:W-:Y:S02]  /*29f0*/  USEL UR4, UR13, UR4, !UP0 ;  /* 0x000000040d047287 */ /* 0x000fe4000c000000 */
[----:B------:R-:W-:Y:S02]  /*2a00*/  UISETP.LT.U32.AND UP4, UPT, UR5, UR8, UPT ;  /* 0x000000080500728c */ /* 0x000fe4000bf81070 */
[----:B------:R-:W-:-:S02]  /*2a10*/  UISETP.LT.U32.AND.EX UP3, UPT, UR13, UR21, UPT, UP1 ;  /* 0x000000150d00728c */ /* 0x000fc4000bf61110 */
[----:B------:R-:W-:Y:S02]  /*2a20*/  UISETP.LT.U32.AND.EX UP1, UPT, UR7, UR9, UPT, UP2 ;  /* 0x000000090700728c */ /* 0x000fe4000bf21120 */
[----:B------:R-:W-:-:S04]  /*2a30*/  UISETP.LT.U32.AND.EX UP2, UPT, UR4, UR9, UPT, UP4 ;  /* 0x000000090400728c */ /* 0x000fc8000bf41140 */
[----:B------:R-:W-:Y:S02]  /*2a40*/  USEL UR5, UR5, UR8, UP2 ;  /* 0x0000000805057287 */ /* 0x000fe40009000000 */
[----:B------:R-:W-:Y:S02]  /*2a50*/  UISETP.NE.AND UP2, UPT, UR23, URZ, UPT ;  /* 0x000000ff1700728c */ /* 0x000fe4000bf45270 */
[----:B------:R-:W-:Y:S02]  /*2a60*/  @!UP0 USEL UR10, UR12, UR20, UP3 ;  /* 0x000000140c0a8287 */ /* 0x000fe40009800000 */
[----:B------:R-:W-:Y:S02]  /*2a70*/  USEL UR6, UR6, UR8, UP1 ;  /* 0x0000000806067287 */ /* 0x000fe40008800000 */
[----:B------:R-:W-:Y:S02]  /*2a80*/  UIADD3 UR4, UPT, UPT, UR10, -UR11, URZ ;  /* 0x8000000b0a047290 */ /* 0x000fe4000fffe0ff */
[----:B------:R-:W-:-:S02]  /*2a90*/  USEL UR7, UR7, UR9, UP1 ;  /* 0x0000000907077287 */ /* 0x000fc40008800000 */
[----:B------:R-:W-:Y:S01]  /*2aa0*/  UIADD3 UR5, UPT, UPT, UR5, -UR6, URZ ;  /* 0x8000000605057290 */ /* 0x000fe2000fffe0ff */
[----:B------:R-:W-:Y:S11]  /*2ab0*/  BRA.U !UP2, `(.L_x_24) ;  /* 0x000000050a2c7547 */ /* 0x000ff6000b800000 */
[----:B------:R-:W0:Y:S01]  /*2ac0*/  LDCU.64 UR10, c[0x0][0x388] ;  /* 0x00007100ff0a77ac */ /* 0x000e220008000a00 */
[C---:B--2---:R-:W-:Y:S01]  /*2ad0*/  VIADD R2, R0.reuse, -UR4 ;  /* 0x8000000400027c36 */ /* 0x044fe20008000000 */
[C---:B------:R-:W-:Y:S01]  /*2ae0*/  IADD3 R4, P0, PT, R0.reuse, UR26, RZ ;  /* 0x0000001a00047c10 */ /* 0x040fe2000ff1e0ff */
[C---:B------:R-:W-:Y:S01]  /*2af0*/  VIADD R6, R0.reuse, 0x100 ;  /* 0x0000010000067836 */ /* 0x040fe20000000000 */
[----:B------:R-:W-:Y:S01]  /*2b00*/  UIADD3 UR8, UPT, UPT, UR4, UR5, URZ ;  /* 0x0000000504087290 */ /* 0x000fe2000fffe0ff */
[C---:B------:R-:W-:Y:S01]  /*2b10*/  VIADD R7, R0.reuse, 0x200 ;  /* 0x0000020000077836 */ /* 0x040fe20000000000 */
[----:B------:R-:W-:Y:S01]  /*2b20*/  UIADD3 UR6, UP0, UP1, UR6, UR17, UR12 ;  /* 0x0000001106067290 */ /* 0x000fe2000f91e00c */
[----:B------:R-:W-:Y:S01]  /*2b30*/  IMAD.X R5, RZ, RZ, UR27, P0 ;  /* 0x0000001bff057e24 */ /* 0x000fe200080e06ff */
[----:B------:R-:W-:Y:S01]  /*2b40*/  BSSY.RECONVERGENT B1, `(.L_x_25) ;  /* 0x0000011000017945 */ /* 0x000fe20003800200 */
[C---:B------:R-:W-:Y:S01]  /*2b50*/  VIADD R8, R0.reuse, 0x300 ;  /* 0x0000030000087836 */ /* 0x040fe20000000000 */
[----:B------:R-:W-:Y:S01]  /*2b60*/  ISETP.GE.AND P3, PT, R0, UR8, PT ;  /* 0x0000000800007c0c */ /* 0x000fe2000bf66270 */
[----:B------:R-:W-:Y:S01]  /*2b70*/  UIADD3.X UR7, UPT, UPT, UR7, UR16, UR13, UP0, UP1 ;  /* 0x0000001007077290 */ /* 0x000fe200087e240d */
[----:B------:R-:W-:-:S02]  /*2b80*/  IADD3 R3, P2, PT, R2, UR6, RZ ;  /* 0x0000000602037c10 */ /* 0x000fc4000ff5e0ff */
[----:B------:R-:W-:Y:S02]  /*2b90*/  ISETP.GE.AND P1, PT, R6, UR8, PT ;  /* 0x0000000806007c0c */ /* 0x000fe4000bf26270 */
[----:B------:R-:W-:Y:S02]  /*2ba0*/  ISETP.GE.AND P0, PT, R8, UR8, PT ;  /* 0x0000000808007c0c */ /* 0x000fe4000bf06270 */
[----:B0-----:R-:W-:Y:S02]  /*2bb0*/  LEA R18, P4, R4, UR10, 0x3 ;  /* 0x0000000a04127c11 */ /* 0x001fe4000f8818ff */
[----:B------:R-:W-:Y:S02]  /*2bc0*/  LEA.HI.X.SX32 R2, R2, UR7, 0x1, P2 ;  /* 0x0000000702027c11 */ /* 0x000fe400090f0eff */
[----:B------:R-:W-:Y:S02]  /*2bd0*/  LEA R20, P5, R3, UR10, 0x3 ;  /* 0x0000000a03147c11 */ /* 0x000fe4000f8a18ff */
[----:B------:R-:W-:-:S02]  /*2be0*/  LEA.HI.X R19, R4, UR11, R5, 0x3, P4 ;  /* 0x0000000b04137c11 */ /* 0x000fc4000a0f1c05 */
[----:B------:R-:W-:Y:S02]  /*2bf0*/  LEA.HI.X R21, R3, UR11, R2, 0x3, P5 ;  /* 0x0000000b03157c11 */ /* 0x000fe4000a8f1c02 */
[----:B------:R-:W-:Y:S01]  /*2c00*/  ISETP.GE.AND P2, PT, R7, UR8, PT ;  /* 0x0000000807007c0c */ /* 0x000fe2000bf46270 */
[----:B------:R-:W-:-:S12]  /*2c10*/  @P3 BRA `(.L_x_26) ;  /* 0x00000000000c3947 */ /* 0x000fd80003800000 */
[----:B------:R-:W-:-:S13]  /*2c20*/  ISETP.GE.AND P3, PT, R0, UR4, PT ;  /* 0x0000000400007c0c */ /* 0x000fda000bf66270 */
[----:B------:R0:W5:Y:S04]  /*2c30*/  @!P3 LDG.E.64 R2, desc[UR14][R18.64] ;  /* 0x0000000e1202b981 */ /* 0x000168000c1e1b00 */
[----:B------:R0:W5:Y:S02]  /*2c40*/  @P3 LDG.E.64 R2, desc[UR14][R20.64] ;  /* 0x0000000e14023981 */ /* 0x000164000c1e1b00 */
.L_x_26:
[----:B------:R-:W-:Y:S05]  /*2c50*/  BSYNC.RECONVERGENT B1 ;  /* 0x0000000000017941 */ /* 0x000fea0003800200 */
.L_x_25:
[----:B------:R-:W-:Y:S04]  /*2c60*/  BSSY.RECONVERGENT B1, `(.L_x_27) ;  /* 0x0000005000017945 */ /* 0x000fe80003800200 */
[----:B------:R-:W-:Y:S05]  /*2c70*/  @P1 BRA `(.L_x_28) ;  /* 0x00000000000c1947 */ /* 0x000fea0003800000 */
[----:B------:R-:W-:-:S13]  /*2c80*/  ISETP.GE.AND P1, PT, R6, UR4, PT ;  /* 0x0000000406007c0c */ /* 0x000fda000bf26270 */
[----:B------:R1:W5:Y:S04]  /*2c90*/  @P1 LDG.E.64 R4, desc[UR14][R20.64+0x800] ;  /* 0x0008000e14041981 */ /* 0x000368000c1e1b00 */
[----:B------:R1:W5:Y:S02]  /*2ca0*/  @!P1 LDG.E.64 R4, desc[UR14][R18.64+0x800] ;  /* 0x0008000e12049981 */ /* 0x000364000c1e1b00 */
.L_x_28:
[----:B------:R-:W-:Y:S05]  /*2cb0*/  BSYNC.RECONVERGENT B1 ;  /* 0x0000000000017941 */ /* 0x000fea0003800200 */
.L_x_27:
[----:B------:R-:W-:Y:S01]  /*2cc0*/  BSSY.RECONVERGENT B1, `(.L_x_29) ;  /* 0x0000007000017945 */ /* 0x000fe20003800200 */
[C---:B------:R-:W-:Y:S01]  /*2cd0*/  LOP3.LUT R10, R0.reuse, 0x400, RZ, 0xfc, !PT ;  /* 0x00000400000a7812 */ /* 0x040fe200078efcff */
[----:B------:R-:W-:Y:S02]  /*2ce0*/  VIADD R12, R0, 0x500 ;  /* 0x00000500000c7836 */ /* 0x000fe40000000000 */
[----:B------:R-:W-:Y:S05]  /*2cf0*/  @P2 BRA `(.L_x_30) ;  /* 0x00000000000c2947 */ /* 0x000fea0003800000 */
[----:B------:R-:W-:-:S13]  /*2d00*/  ISETP.GE.AND P1, PT, R7, UR4, PT ;  /* 0x0000000407007c0c */ /* 0x000fda000bf26270 */
[----:B------:R2:W5:Y:S04]  /*2d10*/  @P1 LDG.E.64 R6, desc[UR14][R20.64+0x1000] ;  /* 0x0010000e14061981 */ /* 0x000568000c1e1b00 */
[----:B------:R2:W5:Y:S02]  /*2d20*/  @!P1 LDG.E.64 R6, desc[UR14][R18.64+0x1000] ;  /* 0x0010000e12069981 */ /* 0x000564000c1e1b00 */
.L_x_30:
[----:B------:R-:W-:Y:S05]  /*2d30*/  BSYNC.RECONVERGENT B1 ;  /* 0x0000000000017941 */ /* 0x000fea0003800200 */
.L_x_29:
[----:B------:R-:W-:Y:S04]  /*2d40*/  BSSY.RECONVERGENT B1, `(.L_x_31) ;  /* 0x0000005000017945 */ /* 0x000fe80003800200 */
[----:B------:R-:W-:Y:S05]  /*2d50*/  @P0 BRA `(.L_x_32) ;  /* 0x00000000000c0947 */ /* 0x000fea0003800000 */
[----:B------:R-:W-:-:S13]  /*2d60*/  ISETP.GE.AND P0, PT, R8, UR4, PT ;  /* 0x0000000408007c0c */ /* 0x000fda000bf06270 */
[----:B------:R3:W5:Y:S04]  /*2d70*/  @P0 LDG.E.64 R8, desc[UR14][R20.64+0x1800] ;  /* 0x0018000e14080981 */ /* 0x000768000c1e1b00 */
[----:B------:R3:W5:Y:S02]  /*2d80*/  @!P0 LDG.E.64 R8, desc[UR14][R18.64+0x1800] ;  /* 0x0018000e12088981 */ /* 0x000764000c1e1b00 */
.L_x_32:
[----:B------:R-:W-:Y:S05]  /*2d90*/  BSYNC.RECONVERGENT B1 ;  /* 0x0000000000017941 */ /* 0x000fea0003800200 */
.L_x_31:
[----:B------:R-:W-:Y:S01]  /*2da0*/  ISETP.GE.AND P0, PT, R10, UR8, PT ;  /* 0x000000080a007c0c */ /* 0x000fe2000bf06270 */
[C---:B------:R-:W-:Y:S01]  /*2db0*/  VIADD R14, R0.reuse, 0x600 ;  /* 0x00000600000e7836 */ /* 0x040fe20000000000 */
[----:B------:R-:W-:Y:S01]  /*2dc0*/  BSSY.RECONVERGENT B1, `(.L_x_33) ;  /* 0x0000009000017945 */ /* 0x000fe20003800200 */
[----:B------:R-:W-:Y:S01]  /*2dd0*/  VIADD R16, R0, 0x700 ;  /* 0x0000070000107836 */ /* 0x000fe20000000000 */
[----:B------:R-:W-:Y:S02]  /*2de0*/  ISETP.GE.AND P1, PT, R12, UR8, PT ;  /* 0x000000080c007c0c */ /* 0x000fe4000bf26270 */
[----:B------:R-:W-:Y:S02]  /*2df0*/  ISETP.GE.AND P2, PT, R14, UR8, PT ;  /* 0x000000080e007c0c */ /* 0x000fe4000bf46270 */
[----:B------:R-:W-:-:S05]  /*2e00*/  ISETP.GE.AND P3, PT, R16, UR8, PT ;  /* 0x0000000810007c0c */ /* 0x000fca000bf66270 */
[----:B------:R-:W-:Y:S08]  /*2e10*/  @P0 BRA `(.L_x_34) ;  /* 0x00000000000c0947 */ /* 0x000ff00003800000 */
[----:B------:R-:W-:-:S13]  /*2e20*/  ISETP.GE.AND P0, PT, R10, UR4, PT ;  /* 0x000000040a007c0c */ /* 0x000fda000bf06270 */
[----:B------:R4:W5:Y:S04]  /*2e30*/  @P0 LDG.E.64 R10, desc[UR14][R20.64+0x2000] ;  /* 0x0020000e140a0981 */ /* 0x000968000c1e1b00 */
[----:B------:R4:W5:Y:S02]  /*2e40*/  @!P0 LDG.E.64 R10, desc[UR14][R18.64+0x2000] ;  /* 0x0020000e120a8981 */ /* 0x000964000c1e1b00 */
.L_x_34:
[----:B------:R-:W-:Y:S05]  /*2e50*/  BSYNC.RECONVERGENT B1 ;  /* 0x0000000000017941 */ /* 0x000fea0003800200 */
.L_x_33:
[----:B------:R-:W-:Y:S04]  /*2e60*/  BSSY.RECONVERGENT B1, `(.L_x_35) ;  /* 0x0000005000017945 */ /* 0x000fe80003800200 */
[----:B------:R-:W-:Y:S05]  /*2e70*/  @P1 BRA `(.L_x_36) ;  /* 0x00000000000c1947 */ /* 0x000fea0003800000 */
[----:B------:R-:W-:-:S13]  /*2e80*/  ISETP.GE.AND P0, PT, R12, UR4, PT ;  /* 0x000000040c007c0c */ /* 0x000fda000bf06270 */
[----:B------:R0:W5:Y:S04]  /*2e90*/  @P0 LDG.E.64 R12, desc[UR14][R20.64+0x2800] ;  /* 0x0028000e140c0981 */ /* 0x000168000c1e1b00 */
[----:B------:R0:W5:Y:S02]  /*2ea0*/  @!P0 LDG.E.64 R12, desc[UR14][R18.64+0x2800] ;  /* 0x0028000e120c8981 */ /* 0x000164000c1e1b00 */
.L_x_36:
[----:B------:R-:W-:Y:S05]  /*2eb0*/  BSYNC.RECONVERGENT B1 ;  /* 0x0000000000017941 */ /* 0x000fea0003800200 */
.L_x_35:
[----:B------:R-:W-:Y:S04]  /*2ec0*/  BSSY.RECONVERGENT B1, `(.L_x_37) ;  /* 0x0000005000017945 */ /* 0x000fe80003800200 */
[----:B------:R-:W-:Y:S05]  /*2ed0*/  @P2 BRA `(.L_x_38) ;  /* 0x00000000000c2947 */ /* 0x000fea0003800000 */
[----:B------:R-:W-:-:S13]  /*2ee0*/  ISETP.GE.AND P0, PT, R14, UR4, PT ;  /* 0x000000040e007c0c */ /* 0x000fda000bf06270 */
[----:B------:R0:W5:Y:S04]  /*2ef0*/  @P0 LDG.E.64 R14, desc[UR14][R20.64+0x3000] ;  /* 0x0030000e140e0981 */ /* 0x000168000c1e1b00 */
[----:B------:R0:W5:Y:S02]  /*2f00*/  @!P0 LDG.E.64 R14, desc[UR14][R18.64+0x3000] ;  /* 0x0030000e120e8981 */ /* 0x000164000c1e1b00 */
.L_x_38:
[----:B------:R-:W-:Y:S05]  /*2f10*/  BSYNC.RECONVERGENT B1 ;  /* 0x0000000000017941 */ /* 0x000fea0003800200 */
.L_x_37:
[----:B------:R-:W-:Y:S05]  /*2f20*/  @P3 BRA `(.L_x_39) ;  /* 0x0000000800383947 */ /* 0x000fea0003800000 */
[----:B------:R-:W-:-:S13]  /*2f30*/  ISETP.GE.AND P0, PT, R16, UR4, PT ;  /* 0x0000000410007c0c */ /* 0x000fda000bf06270 */
[----:B------:R0:W5:Y:S04]  /*2f40*/  @P0 LDG.E.64 R16, desc[UR14][R20.64+0x3800] ;  /* 0x0038000e14100981 */ /* 0x000168000c1e1b00 */
[----:B------:R0:W5:Y:S01]  /*2f50*/  @!P0 LDG.E.64 R16, desc[UR14][R18.64+0x3800] ;  /* 0x0038000e12108981 */ /* 0x000162000c1e1b00 */
[----:B------:R-:W-:Y:S05]  /*2f60*/  BRA `(.L_x_39) ;  /* 0x0000000800287947 */ /* 0x000fea0003800000 */
.L_x_24:
[----:B------:R-:W-:Y:S01]  /*2f70*/  UIADD3 UR8, UPT, UPT, UR4, UR5, URZ ;  /* 0x0000000504087290 */ /* 0x000fe2000fffe0ff */
[C---:B--2---:R-:W-:Y:S01]  /*2f80*/  VIADD R20, R0.reuse, 0x100 ;  /* 0x0000010000147836 */ /* 0x044fe20000000000 */
[----:B------:R-:W-:Y:S01]  /*2f90*/  UIADD3 UR6, UP0, UP1, UR6, UR17, UR12 ;  /* 0x0000001106067290 */ /* 0x000fe2000f91e00c */
[----:B------:R-:W-:Y:S02]  /*2fa0*/  IMAD.U32 R18, RZ, RZ, UR26 ;  /* 0x0000001aff127e24 */ /* 0x000fe4000f8e00ff */
[----:B------:R-:W-:Y:S01]  /*2fb0*/  IMAD.U32 R25, RZ, RZ, UR27 ;  /* 0x0000001bff197e24 */ /* 0x000fe2000f8e00ff */
[----:B------:R-:W-:Y:S01]  /*2fc0*/  ISETP.GE.AND P1, PT, R0, UR8, PT ;  /* 0x0000000800007c0c */ /* 0x000fe2000bf26270 */
[----:B------:R-:W-:Y:S01]  /*2fd0*/  UIADD3.X UR7, UPT, UPT, UR7, UR16, UR13, UP0, UP1 ;  /* 0x0000001007077290 */ /* 0x000fe200087e240d */
[----:B------:R-:W-:Y:S01]  /*2fe0*/  ISETP.GE.AND P0, PT, R20, UR8, PT ;  /* 0x0000000814007c0c */ /* 0x000fe2000bf06270 */
[----:B------:R-:W-:-:S10]  /*2ff0*/  IMAD.U32 R26, RZ, RZ, UR27 ;  /* 0x0000001bff1a7e24 */ /* 0x000fd4000f8e00ff */
[----:B------:R-:W0:Y:S01]  /*3000*/  @!P1 LDC.64 R22, c[0x0][0x3a0] ;  /* 0x0000e800ff169b82 */ /* 0x000e220000000a00 */
[C---:B------:R-:W-:Y:S01]  /*3010*/  @!P1 VIADD R19, R0.reuse, -UR4 ;  /* 0x8000000400139c36 */ /* 0x040fe20008000000 */
[----:B------:R-:W-:Y:S02]  /*3020*/  @!P1 ISETP.GE.AND P2, PT, R0, UR4, PT ;  /* 0x0000000400009c0c */ /* 0x000fe4000bf46270 */
[----:B------:R-:W-:Y:S02]  /*3030*/  @!P0 ISETP.GE.AND P4, PT, R20, UR4, PT ;  /* 0x0000000414008c0c */ /* 0x000fe4000bf86270 */
[----:B------:R-:W-:Y:S02]  /*3040*/  @!P1 SEL R18, R18, UR6, !P2 ;  /* 0x0000000612129c07 */ /* 0x000fe4000d000000 */
[----:B------:R-:W-:Y:S02]  /*3050*/  @!P1 SEL R21, R0, R19, !P2 ;  /* 0x0000001300159207 */ /* 0x000fe40005000000 */
[----:B------:R-:W-:-:S02]  /*3060*/  @!P1 SHF.R.S32.HI R24, RZ, 0x1f, R19 ;  /* 0x0000001fff189819 */ /* 0x000fc40000011413 */
[----:B------:R-:W-:Y:S02]  /*3070*/  @!P1 IADD3 R21, P3, PT, R21, R18, RZ ;  /* 0x0000001215159210 */ /* 0x000fe40007f7e0ff */
[----:B------:R-:W-:Y:S01]  /*3080*/  @!P1 SEL R19, R25, UR7, !P2 ;  /* 0x0000000719139c07 */ /* 0x000fe2000d000000 */
[----:B------:R-:W-:Y:S01]  /*3090*/  IMAD.U32 R25, RZ, RZ, UR26 ;  /* 0x0000001aff197e24 */ /* 0x000fe2000f8e00ff */
[----:B------:R-:W-:Y:S02]  /*30a0*/  @!P1 SEL R24, R24, RZ, P2 ;  /* 0x000000ff18189207 */ /* 0x000fe40001000000 */
[----:B------:R-:W-:Y:S02]  /*30b0*/  @!P0 SEL R26, R26, UR7, !P4 ;  /* 0x000000071a1a8c07 */ /* 0x000fe4000e000000 */
[----:B------:R-:W-:Y:S01]  /*30c0*/  @!P0 SEL R25, R25, UR6, !P4 ;  /* 0x0000000619198c07 */ /* 0x000fe2000e000000 */
[----:B------:R-:W-:Y:S02]  /*30d0*/  @!P1 IMAD.X R24, R24, 0x1, R19, P3 ;  /* 0x0000000118189824 */ /* 0x000fe400018e0613 */
[----:B------:R-:W1:Y:S01]  /*30e0*/  @!P0 LDC.64 R18, c[0x0][0x3a0] ;  /* 0x0000e800ff128b82 */ /* 0x000e620000000a00 */
[----:B0-----:R-:W-:-:S04]  /*30f0*/  @!P1 LEA R22, P2, R21, R22, 0x3 ;  /* 0x0000001615169211 */ /* 0x001fc800078418ff */
[----:B------:R-:W-:Y:S01]  /*3100*/  @!P1 LEA.HI.X R23, R21, R23, R24, 0x3, P2 ;  /* 0x0000001715179211 */ /* 0x000fe200010f1c18 */
[----:B------:R-:W-:Y:S02]  /*3110*/  @!P0 VIADD R21, R20, -UR4 ;  /* 0x8000000414158c36 */ /* 0x000fe40008000000 */
[----:B------:R-:W-:Y:S02]  /*3120*/  VIADD R24, R0, 0x200 ;  /* 0x0000020000187836 */ /* 0x000fe40000000000 */
[----:B------:R0:W5:Y:S01]  /*3130*/  @!P1 LDG.E.64 R2, desc[UR14][R22.64] ;  /* 0x0000000e16029981 */ /* 0x000162000c1e1b00 */
[----:B------:R-:W-:Y:S02]  /*3140*/  @!P0 SEL R20, R20, R21, !P4 ;  /* 0x0000001514148207 */ /* 0x000fe40006000000 */
[----:B------:R-:W-:Y:S02]  /*3150*/  @!P0 SHF.R.S32.HI R21, RZ, 0x1f, R21 ;  /* 0x0000001fff158819 */ /* 0x000fe40000011415 */
[----:B------:R-:W-:-:S02]  /*3160*/  ISETP.GE.AND P2, PT, R24, UR8, PT ;  /* 0x0000000818007c0c */ /* 0x000fc4000bf46270 */
[----:B------:R-:W-:Y:S02]  /*3170*/  @!P0 IADD3 R20, P3, PT, R20, R25, RZ ;  /* 0x0000001914148210 */ /* 0x000fe40007f7e0ff */
[----:B------:R-:W-:-:S05]  /*3180*/  @!P0 SEL R21, R21, RZ, P4 ;  /* 0x000000ff15158207 */ /* 0x000fca0002000000 */
[----:B------:R-:W-:Y:S01]  /*3190*/  @!P0 IMAD.X R21, R21, 0x1, R26, P3 ;  /* 0x0000000115158824 */ /* 0x000fe200018e061a */
[----:B-1----:R-:W-:Y:S01]  /*31a0*/  @!P0 LEA R18, P3, R20, R18, 0x3 ;  /* 0x0000001214128211 */ /* 0x002fe200078618ff */
[----:B------:R-:W-:Y:S02]  /*31b0*/  IMAD.U32 R26, RZ, RZ, UR26 ;  /* 0x0000001aff1a7e24 */ /* 0x000fe4000f8e00ff */
[----:B------:R-:W-:Y:S01]  /*31c0*/  @!P2 VIADD R27, R24, -UR4 ;  /* 0x80000004181bac36 */ /* 0x000fe20008000000 */
[----:B------:R-:W-:Y:S02]  /*31d0*/  @!P0 LEA.HI.X R19, R20, R19, R21, 0x3, P3 ;  /* 0x0000001314138211 */ /* 0x000fe400018f1c15 */
[----:B------:R-:W1:Y:S01]  /*31e0*/  @!P2 LDC.64 R20, c[0x0][0x3a0] ;  /* 0x0000e800ff14ab82 */ /* 0x000e620000000a00 */
[C---:B------:R-:W-:Y:S02]  /*31f0*/  @!P2 ISETP.GE.AND P4, PT, R24.reuse, UR4, PT ;  /* 0x000000041800ac0c */ /* 0x040fe4000bf86270 */
[----:B------:R2:W5:Y:S02]  /*3200*/  @!P0 LDG.E.64 R4, desc[UR14][R18.64] ;  /* 0x0000000e12048981 */ /* 0x000564000c1e1b00 */
[----:B------:R-:W-:-:S02]  /*3210*/  @!P2 SEL R25, R24, R27, !P4 ;  /* 0x0000001b1819a207 */ /* 0x000fc40006000000 */
[----:B------:R-:W-:Y:S01]  /*3220*/  @!P2 SEL R24, R26, UR6, !P4 ;  /* 0x000000061a18ac07 */ /* 0x000fe2000e000000 */
[----:B------:R-:W-:-:S03]  /*3230*/  IMAD.U32 R26, RZ, RZ, UR27 ;  /* 0x0000001bff1a7e24 */ /* 0x000fc6000f8e00ff */
[----:B------:R-:W-:Y:S01]  /*3240*/  @!P2 IADD3 R25, P3, PT, R25, R24, RZ ;  /* 0x000000181919a210 */ /* 0x000fe20007f7e0ff */
[----:B------:R-:W-:Y:S01]  /*3250*/  VIADD R24, R0, 0x300 ;  /* 0x0000030000187836 */ /* 0x000fe20000000000 */
[----:B------:R-:W-:Y:S02]  /*3260*/  @!P2 SHF.R.S32.HI R27, RZ, 0x1f, R27 ;  /* 0x0000001fff1ba819 */ /* 0x000fe4000001141b */
[----:B0-----:R-:W-:Y:S02]  /*3270*/  @!P2 SEL R23, R26, UR7, !P4 ;  /* 0x000000071a17ac07 */ /* 0x001fe4000e000000 */
[----:B------:R-:W-:Y:S02]  /*3280*/  ISETP.GE.AND P1, PT, R24, UR8, PT ;  /* 0x0000000818007c0c */ /* 0x000fe4000bf26270 */
[----:B------:R-:W-:-:S05]  /*3290*/  @!P2 SEL R22, R27, RZ, P4 ;  /* 0x000000ff1b16a207 */ /* 0x000fca0002000000 */
[----:B------:R-:W-:Y:S01]  /*32a0*/  @!P2 IMAD.X R22, R22, 0x1, R23, P3 ;  /* 0x000000011616a824 */ /* 0x000fe200018e0617 */
[----:B-1----:R-:W-:Y:S01]  /*32b0*/  @!P2 LEA R20, P3, R25, R20, 0x3 ;  /* 0x000000141914a211 */ /* 0x002fe200078618ff */
[----:B------:R-:W-:-:S03]  /*32c0*/  IMAD.U32 R26, RZ, RZ, UR26 ;  /* 0x0000001aff1a7e24 */ /* 0x000fc6000f8e00ff */
[----:B------:R-:W-:Y:S01]  /*32d0*/  @!P2 LEA.HI.X R21, R25, R21, R22, 0x3, P3 ;  /* 0x000000151915a211 */ /* 0x000fe200018f1c16 */
[C---:B------:R-:W-:Y:S01]  /*32e0*/  @!P1 VIADD R27, R24.reuse, -UR4 ;  /* 0x80000004181b9c36 */ /* 0x040fe20008000000 */
[----:B------:R-:W0:Y:S01]  /*32f0*/  @!P1 LDC.64 R22, c[0x0][0x3a0] ;  /* 0x0000e800ff169b82 */ /* 0x000e220000000a00 */
[C---:B------:R-:W-:Y:S02]  /*3300*/  @!P1 ISETP.GE.AND P4, PT, R24.reuse, UR4, PT ;  /* 0x0000000418009c0c */ /* 0x040fe4000bf86270 */
[----:B------:R1:W5:Y:S02]  /*3310*/  @!P2 LDG.E.64 R6, desc[UR14][R20.64] ;  /* 0x0000000e1406a981 */ /* 0x000364000c1e1b00 */
[----:B------:R-:W-:Y:S02]  /*3320*/  @!P1 SEL R25, R24, R27, !P4 ;  /* 0x0000001b18199207 */ /* 0x000fe40006000000 */
[----:B------:R-:W-:Y:S01]  /*3330*/  @!P1 SEL R24, R26, UR6, !P4 ;  /* 0x000000061a189c07 */ /* 0x000fe2000e000000 */
[----:B------:R-:W-:-:S03]  /*3340*/  IMAD.U32 R26, RZ, RZ, UR27 ;  /* 0x0000001bff1a7e24 */ /* 0x000fc6000f8e00ff */
[----:B------:R-:W-:Y:S02]  /*3350*/  @!P1 IADD3 R25, P3, PT, R25, R24, RZ ;  /* 0x0000001819199210 */ /* 0x000fe40007f7e0ff */
[----:B------:R-:W-:Y:S02]  /*3360*/  LOP3.LUT R24, R0, 0x400, RZ, 0xfc, !PT ;  /* 0x0000040000187812 */ /* 0x000fe400078efcff */
[----:B------:R-:W-:Y:S02]  /*3370*/  @!P1 SHF.R.S32.HI R27, RZ, 0x1f, R27 ;  /* 0x0000001fff1b9819 */ /* 0x000fe4000001141b */
[----:B------:R-:W-:Y:S02]  /*3380*/  ISETP.GE.AND P0, PT, R24, UR8, PT ;  /* 0x0000000818007c0c */ /* 0x000fe4000bf06270 */
[----:B--2---:R-:W-:Y:S02]  /*3390*/  @!P1 SEL R19, R26, UR7, !P4 ;  /* 0x000000071a139c07 */ /* 0x004fe4000e000000 */
[----:B------:R-:W-:-:S05]  /*33a0*/  @!P1 SEL R26, R27, RZ, P4 ;  /* 0x000000ff1b1a9207 */ /* 0x000fca0002000000 */
[----:B------:R-:W-:Y:S01]  /*33b0*/  @!P1 IMAD.X R26, R26, 0x1, R19, P3 ;  /* 0x000000011a1a9824 */ /* 0x000fe200018e0613 */
[----:B0-----:R-:W-:-:S03]  /*33c0*/  @!P1 LEA R18, P3, R25, R22, 0x3 ;  /* 0x0000001619129211 */ /* 0x001fc600078618ff */
[C---:B------:R-:W-:Y:S01]  /*33d0*/  @!P0 VIADD R27, R24.reuse, -UR4 ;  /* 0x80000004181b8c36 */ /* 0x040fe20008000000 */
[----:B------:R-:W-:Y:S01]  /*33e0*/  @!P1 LEA.HI.X R19, R25, R23, R26, 0x3, P3 ;  /* 0x0000001719139211 */ /* 0x000fe200018f1c1a */
[----:B------:R-:W-:Y:S01]  /*33f0*/  IMAD.U32 R26, RZ, RZ, UR26 ;  /* 0x0000001aff1a7e24 */ /* 0x000fe2000f8e00ff */
[----:B------:R-:W0:Y:S01]  /*3400*/  @!P0 LDC.64 R22, c[0x0][0x3a0] ;  /* 0x0000e800ff168b82 */ /* 0x000e220000000a00 */
[C---:B------:R-:W-:Y:S02]  /*3410*/  @!P0 ISETP.GE.AND P4, PT, R24.reuse, UR4, PT ;  /* 0x0000000418008c0c */ /* 0x040fe4000bf86270 */
[----:B------:R2:W5:Y:S02]  /*3420*/  @!P1 LDG.E.64 R8, desc[UR14][R18.64] ;  /* 0x0000000e12089981 */ /* 0x000564000c1e1b00 */
[----:B------:R-:W-:Y:S02]  /*3430*/  @!P0 SEL R25, R24, R27, !P4 ;  /* 0x0000001b18198207 */ /* 0x000fe40006000000 */
[----:B------:R-:W-:Y:S01]  /*3440*/  @!P0 SEL R24, R26, UR6, !P4 ;  /* 0x000000061a188c07 */ /* 0x000fe2000e000000 */
[----:B------:R-:W-:-:S03]  /*3450*/  IMAD.U32 R26, RZ, RZ, UR27 ;  /* 0x0000001bff1a7e24 */ /* 0x000fc6000f8e00ff */
[----:B------:R-:W-:Y:S01]  /*3460*/  @!P0 IADD3 R25, P3, PT, R25, R24, RZ ;  /* 0x0000001819198210 */ /* 0x000fe20007f7e0ff */
[----:B------:R-:W-:Y:S01]  /*3470*/  VIADD R24, R0, 0x500 ;  /* 0x0000050000187836 */ /* 0x000fe20000000000 */
[----:B------:R-:W-:Y:S02]  /*3480*/  @!P0 SHF.R.S32.HI R27, RZ, 0x1f, R27 ;  /* 0x0000001fff1b8819 */ /* 0x000fe4000001141b */
[----:B-1----:R-:W-:Y:S02]  /*3490*/  @!P0 SEL R21, R26, UR7, !P4 ;  /* 0x000000071a158c07 */ /* 0x002fe4000e000000 */
[----:B------:R-:W-:Y:S02]  /*34a0*/  ISETP.GE.AND P2, PT, R24, UR8, PT ;  /* 0x0000000818007c0c */ /* 0x000fe4000bf46270 */
[----:B------:R-:W-:-:S05]  /*34b0*/  @!P0 SEL R26, R27, RZ, P4 ;  /* 0x000000ff1b1a8207 */ /* 0x000fca0002000000 */
[----:B------:R-:W-:Y:S01]  /*34c0*/  @!P0 IMAD.X R26, R26, 0x1, R21, P3 ;  /* 0x000000011a1a8824 */ /* 0x000fe200018e0615 */
[----:B0-----:R-:W-:-:S04]  /*34d0*/  @!P0 LEA R20, P3, R25, R22, 0x3 ;  /* 0x0000001619148211 */ /* 0x001fc800078618ff */
[----:B------:R-:W-:Y:S01]  /*34e0*/  @!P0 LEA.HI.X R21, R25, R23, R26, 0x3, P3 ;  /* 0x0000001719158211 */ /* 0x000fe200018f1c1a */
[C---:B------:R-:W-:Y:S01]  /*34f0*/  @!P2 VIADD R27, R24.reuse, -UR4 ;  /* 0x80000004181bac36 */ /* 0x040fe20008000000 */
[----:B------:R-:W0:Y:S01]  /*3500*/  @!P2 LDC.64 R22, c[0x0][0x3a0] ;  /* 0x0000e800ff16ab82 */ /* 0x000e220000000a00 */
[C---:B------:R-:W-:Y:S01]  /*3510*/  @!P2 ISETP.GE.AND P4, PT, R24.reuse, UR4, PT ;  /* 0x000000041800ac0c */ /* 0x040fe2000bf86270 */
[----:B------:R-:W-:Y:S01]  /*3520*/  IMAD.U32 R26, RZ, RZ, UR26 ;  /* 0x0000001aff1a7e24 */ /* 0x000fe2000f8e00ff */
[----:B------:R1:W5:Y:S02]  /*3530*/  @!P0 LDG.E.64 R10, desc[UR14][R20.64] ;  /* 0x0000000e140a8981 */ /* 0x000364000c1e1b00 */
[----:B------:R-:W-:Y:S02]  /*3540*/  @!P2 SEL R25, R24, R27, !P4 ;  /* 0x0000001b1819a207 */ /* 0x000fe40006000000 */
[----:B------:R-:W-:Y:S01]  /*3550*/  @!P2 SEL R24, R26, UR6, !P4 ;  /* 0x000000061a18ac07 */ /* 0x000fe2000e000000 */
[----:B------:R-:W-:-:S03]  /*3560*/  IMAD.U32 R26, RZ, RZ, UR27 ;  /* 0x0000001bff1a7e24 */ /* 0x000fc6000f8e00ff */
[----:B------:R-:W-:Y:S01]  /*3570*/  @!P2 IADD3 R25, P3, PT, R25, R24, RZ ;  /* 0x000000181919a210 */ /* 0x000fe20007f7e0ff */
[----:B------:R-:W-:Y:S01]  /*3580*/  VIADD R24, R0, 0x600 ;  /* 0x0000060000187836 */ /* 0x000fe20000000000 */
[----:B------:R-:W-:Y:S02]  /*3590*/  @!P2 SHF.R.S32.HI R27, RZ, 0x1f, R27 ;  /* 0x0000001fff1ba819 */ /* 0x000fe4000001141b */
[----:B--2---:R-:W-:Y:S02]  /*35a0*/  @!P2 SEL R19, R26, UR7, !P4 ;  /* 0x000000071a13ac07 */ /* 0x004fe4000e000000 */
        /* <DEDUP_REMOVED lines=21> */
[----:B------:R-:W-:Y:S02]  /*3700*/  @!P1 LEA.HI.X R21, R25, R23, R26, 0x3, P3 ;  /* 0x0000001719159211 */ /* 0x000fe400018f1c1a */
[----:B------:R-:W0:Y:S01]  /*3710*/  @!P0 LDC.64 R22, c[0x0][0x3a0] ;  /* 0x0000e800ff168b82 */ /* 0x000e220000000a00 */
[C---:B------:R-:W-:Y:S01]  /*3720*/  @!P0 VIADD R25, R24.reuse, -UR4 ;  /* 0x8000000418198c36 */ /* 0x040fe20008000000 */
[C---:B------:R-:W-:Y:S01]  /*3730*/  @!P0 ISETP.GE.AND P4, PT, R24.reuse, UR4, PT ;  /* 0x0000000418008c0c */ /* 0x040fe2000bf86270 */
[----:B------:R-:W-:Y:S01]  /*3740*/  IMAD.U32 R27, RZ, RZ, UR26 ;  /* 0x0000001aff1b7e24 */ /* 0x000fe2000f8e00ff */
[----:B------:R2:W5:Y:S01]  /*3750*/  @!P1 LDG.E.64 R14, desc[UR14][R20.64] ;  /* 0x0000000e140e9981 */ /* 0x000562000c1e1b00 */
[----:B------:R-:W-:Y:S01]  /*3760*/  IMAD.U32 R26, RZ, RZ, UR27 ;  /* 0x0000001bff1a7e24 */ /* 0x000fe2000f8e00ff */
[----:B------:R-:W-:Y:S02]  /*3770*/  @!P0 SEL R24, R24, R25, !P4 ;  /* 0x0000001918188207 */ /* 0x000fe40006000000 */
[----:B------:R-:W-:-:S02]  /*3780*/  @!P0 SEL R27, R27, UR6, !P4 ;  /* 0x000000061b1b8c07 */ /* 0x000fc4000e000000 */
[----:B------:R-:W-:Y:S02]  /*3790*/  @!P0 SHF.R.S32.HI R25, RZ, 0x1f, R25 ;  /* 0x0000001fff198819 */ /* 0x000fe40000011419 */
[----:B------:R-:W-:Y:S02]  /*37a0*/  @!P0 IADD3 R24, P3, PT, R24, R27, RZ ;  /* 0x0000001b18188210 */ /* 0x000fe40007f7e0ff */
[----:B------:R-:W-:Y:S02]  /*37b0*/  @!P0 SEL R26, R26, UR7, !P4 ;  /* 0x000000071a1a8c07 */ /* 0x000fe4000e000000 */
[----:B------:R-:W-:-:S05]  /*37c0*/  @!P0 SEL R25, R25, RZ, P4 ;  /* 0x000000ff19198207 */ /* 0x000fca0002000000 */
[----:B------:R-:W-:Y:S01]  /*37d0*/  @!P0 IMAD.X R25, R25, 0x1, R26, P3 ;  /* 0x0000000119198824 */ /* 0x000fe200018e061a */
[----:B0-----:R-:W-:-:S04]  /*37e0*/  @!P0 LEA R22, P3, R24, R22, 0x3 ;  /* 0x0000001618168211 */ /* 0x001fc800078618ff */
[----:B------:R-:W-:-:S05]  /*37f0*/  @!P0 LEA.HI.X R23, R24, R23, R25, 0x3, P3 ;  /* 0x0000001718178211 */ /* 0x000fca00018f1c19 */
[----:B------:R2:W5:Y:S04]  /*3800*/  @!P0 LDG.E.64 R16, desc[UR14][R22.64] ;  /* 0x0000000e16108981 */ /* 0x000568000c1e1b00 */
.L_x_39:
[----:B------:R-:W-:Y:S05]  /*3810*/  BSYNC.RECONVERGENT B0 ;  /* 0x0000000000007941 */ /* 0x000fea0003800200 */
.L_x_23:
[----:B------:R-:W0:Y:S01]  /*3820*/  S2UR UR7, SR_CgaCtaId ;  /* 0x00000000000779c3 */ /* 0x000e220000008800 */
[----:B------:R-:W-:Y:S01]  /*3830*/  UMOV UR6, 0x400 ;  /* 0x0000040000067882 */ /* 0x000fe20000000000 */
[----:B01234-:R-:W-:Y:S01]  /*3840*/  IMAD.SHL.U32 R19, R0, 0x8, RZ ;  /* 0x0000000800137824 */ /* 0x01ffe200078e00ff */
[----:B------:R-:W-:-:S09]  /*3850*/  ULEA UR6, UR7, UR6, 0x18 ;  /* 0x0000000607067291 */ /* 0x000fd2000f8ec0ff */
[----:B-----5:R0:W-:Y:S04]  /*3860*/  STS.64 [R19+UR6], R2 ;  /* 0x0000000213007988 */ /* 0x0201e80008000a06 */
[----:B------:R1:W-:Y:S04]  /*3870*/  STS.64 [R19+UR6+0x800], R4 ;  /* 0x0008000413007988 */ /* 0x0003e80008000a06 */
[----:B------:R2:W-:Y:S04]  /*3880*/  STS.64 [R19+UR6+0x1000], R6 ;  /* 0x0010000613007988 */ /* 0x0005e80008000a06 */
[----:B------:R2:W-:Y:S04]  /*3890*/  STS.64 [R19+UR6+0x1800], R8 ;  /* 0x0018000813007988 */ /* 0x0005e80008000a06 */
[----:B------:R2:W-:Y:S04]  /*38a0*/  STS.64 [R19+UR6+0x2000], R10 ;  /* 0x0020000a13007988 */ /* 0x0005e80008000a06 */
[----:B------:R2:W-:Y:S04]  /*38b0*/  STS.64 [R19+UR6+0x2800], R12 ;  /* 0x0028000c13007988 */ /* 0x0005e80008000a06 */
[----:B------:R2:W-:Y:S04]  /*38c0*/  STS.64 [R19+UR6+0x3000], R14 ;  /* 0x0030000e13007988 */ /* 0x0005e80008000a06 */
[----:B------:R2:W-:Y:S01]  /*38d0*/  STS.64 [R19+UR6+0x3800], R16 ;  /* 0x0038001013007988 */ /* 0x0005e20008000a06 */
[----:B------:R-:W-:Y:S01]  /*38e0*/  BAR.SYNC.DEFER_BLOCKING 0x0 ;  /* 0x0000000000007b1d */ /* 0x000fe20000010000 */
[----:B0-----:R-:W-:-:S07]  /*38f0*/  VIMNMX R3, PT, PT, R19, UR8, PT ;  /* 0x0000000813037c48 */ /* 0x001fce000bfe0100 */
[----:B------:R-:W-:Y:S01]  /*3900*/  PREEXIT ;  /* 0x000000000000782d */ /* 0x000fe20000000000 */
[----:B------:R-:W0:Y:S01]  /*3910*/  LDCU.64 UR10, c[0x0][0x3b0] ;  /* 0x00007600ff0a77ac */ /* 0x000e220008000a00 */
[----:B------:R-:W-:Y:S01]  /*3920*/  BSSY.RECONVERGENT B0, `(.L_x_40) ;  /* 0x000001c000007945 */ /* 0x000fe20003800200 */
[C---:B------:R-:W-:Y:S01]  /*3930*/  ISETP.GE.AND P0, PT, R3.reuse, UR5, PT ;  /* 0x0000000503007c0c */ /* 0x040fe2000bf06270 */
[C---:B------:R-:W-:Y:S01]  /*3940*/  VIADD R2, R3.reuse, -UR5 ;  /* 0x8000000503027c36 */ /* 0x040fe20008000000 */
[----:B-1----:R-:W-:Y:S01]  /*3950*/  VIMNMX R5, PT, PT, R3, UR4, PT ;  /* 0x0000000403057c48 */ /* 0x002fe2000bfe0100 */
[----:B------:R-:W-:-:S03]  /*3960*/  ULEA UR5, UR4, UR6, 0x3 ;  /* 0x0000000604057291 */ /* 0x000fc6000f8e18ff */
[----:B------:R-:W-:-:S04]  /*3970*/  SEL R2, R2, RZ, P0 ;  /* 0x000000ff02027207 */ /* 0x000fc80000000000 */
[----:B------:R-:W-:-:S13]  /*3980*/  ISETP.GE.AND P0, PT, R2, R5, PT ;  /* 0x000000050200720c */ /* 0x000fda0003f06270 */
[----:B0-2---:R-:W-:Y:S05]  /*3990*/  @P0 BRA `(.L_x_41) ;  /* 0x0000000000500947 */ /* 0x005fea0003800000 */
[----:B------:R-:W-:-:S07]  /*39a0*/  IMAD.MOV.U32 R9, RZ, RZ, R5 ;  /* 0x000000ffff097224 */ /* 0x000fce00078e0005 */
.L_x_42:
[----:B------:R-:W-:-:S05]  /*39b0*/  IMAD.IADD R4, R9, 0x1, -R2 ;  /* 0x0000000109047824 */ /* 0x000fca00078e0a02 */
[----:B------:R-:W-:-:S04]  /*39c0*/  LEA.HI R5, R4, R4, RZ, 0x1 ;  /* 0x0000000404057211 */ /* 0x000fc800078f08ff */
[----:B------:R-:W-:-:S04]  /*39d0*/  LEA.HI.SX32 R8, R5, R2, 0x1f ;  /* 0x0000000205087211 */ /* 0x000fc800078ffaff */
[----:B------:R-:W-:-:S05]  /*39e0*/  LOP3.LUT R4, RZ, R8, RZ, 0x33, !PT ;  /* 0x00000008ff047212 */ /* 0x000fca00078e33ff */
[----:B------:R-:W-:Y:S01]  /*39f0*/  IMAD.IADD R5, R3, 0x1, R4 ;  /* 0x0000000103057824 */ /* 0x000fe200078e0204 */
[----:B------:R-:W-:-:S04]  /*3a00*/  LEA R4, R8, UR6, 0x3 ;  /* 0x0000000608047c11 */ /* 0x000fc8000f8e18ff */
        /* <DEDUP_REMOVED lines=13> */
.L_x_41:
[----:B------:R-:W-:Y:S05]  /*3ae0*/  BSYNC.RECONVERGENT B0 ;  /* 0x0000000000007941 */ /* 0x000fea0003800200 */
.L_x_40:
[----:B------:R-:W-:Y:S01]  /*3af0*/  IMAD.IADD R3, R3, 0x1, -R2 ;  /* 0x0000000103037824 */ /* 0x000fe200078e0a02 */
[----:B------:R-:W-:Y:S01]  /*3b00*/  LEA R9, R2, UR6, 0x3 ;  /* 0x0000000602097c11 */ /* 0x000fe2000f8e18ff */
[----:B------:R-:W-:Y:S01]  /*3b10*/  BSSY.RECONVERGENT B0, `(.L_x_43) ;  /* 0x0000012000007945 */ /* 0x000fe20003800200 */
[----:B------:R-:W-:Y:S01]  /*3b20*/  PLOP3.LUT P0, PT, PT, PT, PT, 0x8, 0x80 ;  /* 0x000000000080781c */ /* 0x000fe20003f0e170 */
[C---:B------:R-:W-:Y:S01]  /*3b30*/  VIADD R7, R3.reuse, UR4 ;  /* 0x0000000403077c36 */ /* 0x040fe20008000000 */
[----:B------:R-:W-:Y:S01]  /*3b40*/  LEA R8, R3, UR5, 0x3 ;  /* 0x0000000503087c11 */ /* 0x000fe2000f8e18ff */
[----:B------:R0:W1:Y:S03]  /*3b50*/  LDS.64 R20, [R9] ;  /* 0x0000000009147984 */ /* 0x0000660000000a00 */
[----:B------:R-:W-:Y:S01]  /*3b60*/  ISETP.GE.AND P1, PT, R7, UR8, PT ;  /* 0x0000000807007c0c */ /* 0x000fe2000bf26270 */
[----:B------:R0:W2:-:S12]  /*3b70*/  LDS.64 R16, [R8] ;  /* 0x0000000008107984 */ /* 0x0000980000000a00 */
        /* <DEDUP_REMOVED lines=11> */
.L_x_44:
[----:B------:R-:W-:Y:S05]  /*3c30*/  BSYNC.RECONVERGENT B0 ;  /* 0x0000000000007941 */ /* 0x000fea0003800200 */
.L_x_43:
        /* <DEDUP_REMOVED lines=24> */
.L_x_46:
[----:B------:R-:W-:Y:S05]  /*3dc0*/  BSYNC.RECONVERGENT B0 ;  /* 0x0000000000007941 */ /* 0x000fea0003800200 */
.L_x_45:
        /* <DEDUP_REMOVED lines=24> */
.L_x_48:
[----:B------:R-:W-:Y:S05]  /*3f50*/  BSYNC.RECONVERGENT B0 ;  /* 0x0000000000007941 */ /* 0x000fea0003800200 */
.L_x_47:
        /* <DEDUP_REMOVED lines=10> */
[----:B------:R1:W2:Y:S04]  /*4000*/  @!P0 LDS.64 R20, [R2] ;  /* 0x0000000002148984 */ /* 0x0002a80000000a00 */
[----:B------:R1:W3:Y:S01]  /*4010*/  @P0 LDS.64 R16, [R3] ;  /* 0x0000000003100984 */ /* 0x0002e20000000a00 */
[----:B------:R-:W-:Y:S01]  /*4020*/  PLOP3.LUT P0, PT, PT, PT, PT, 0x8, 0x80 ;  /* 0x000000000080781c */ /* 0x000fe20003f0e170 */
[----:B------:R-:W-:-:S12]  /*4030*/  @P1 BRA `(.L_x_50) ;  /* 0x0000000000281947 */ /* 0x000fd80003800000 */
[----:B------:R-:W-:-:S13]  /*4040*/  ISETP.GE.AND P2, PT, R5, UR4, PT ;  /* 0x0000000405007c0c */ /* 0x000fda000bf46270 */
[----:B-1----:R-:W0:Y:S02]  /*4050*/  @!P2 LDC.64 R2, c[0x0][0x3b0] ;  /* 0x0000ec00ff02ab82 */ /* 0x002e240000000a00 */
[-C--:B0--3--:R-:W-:Y:S02]  /*4060*/  @!P2 LOP3.LUT R6, R16, R2.reuse, RZ, 0xc0, !PT ;  /* 0x000000021006a212 */ /* 0x089fe400078ec0ff */
[----:B--2---:R-:W-:Y:S02]  /*4070*/  @!P2 LOP3.LUT R7, R20, R2, RZ, 0xc0, !PT ;  /* 0x000000021407a212 */ /* 0x004fe400078ec0ff */
[-C--:B------:R-:W-:Y:S02]  /*4080*/  @!P2 LOP3.LUT R2, R17, R3.reuse, RZ, 0xc0, !PT ;  /* 0x000000031102a212 */ /* 0x080fe400078ec0ff */
[----:B------:R-:W-:Y:S02]  /*4090*/  @!P2 LOP3.LUT R3, R21, R3, RZ, 0xc0, !PT ;  /* 0x000000031503a212 */ /* 0x000fe400078ec0ff */
[----:B------:R-:W-:-:S04]  /*40a0*/  @!P2 ISETP.GE.U32.AND P0, PT, R6, R7, PT ;  /* 0x000000070600a20c */ /* 0x000fc80003f06070 */
[----:B------:R-:W-:Y:S02]  /*40b0*/  @!P2 ISETP.GE.U32.AND.EX P1, PT, R2, R3, PT, P0 ;  /* 0x000000030200a20c */ /* 0x000fe40003f26100 */
[----:B------:R-:W-:Y:S02]  /*40c0*/  PLOP3.LUT P0, PT, PT, PT, PT, 0x80, 0x8 ;  /* 0x000000000008781c */ /* 0x000fe40003f0f070 */
[----:B------:R-:W-:-:S13]  /*40d0*/  @!P2 PLOP3.LUT P0, PT, P1, PT, PT, 0x8, 0x80 ;  /* 0x000000000080a81c */ /* 0x000fda0000f0e170 */
.L_x_50:
[----:B------:R-:W-:Y:S05]  /*40e0*/  BSYNC.RECONVERGENT B0 ;  /* 0x0000000000007941 */ /* 0x000fea0003800200 */
.L_x_49:
[----:B------:R-:W-:Y:S01]  /*40f0*/  @!P0 IMAD.MOV R14, RZ, RZ, R4 ;  /* 0x000000ffff0e8224 */ /* 0x000fe200078e0204 */
[----:B------:R-:W-:Y:S01]  /*4100*/  BSSY.RECONVERGENT B0, `(.L_x_51) ;  /* 0x0000017000007945 */ /* 0x000fe20003800200 */
[----:B------:R-:W-:Y:S01]  /*4110*/  @P0 IMAD.MOV R15, RZ, RZ, R5 ;  /* 0x000000ffff0f0224 */ /* 0x000fe200078e0205 */
[----:B0-23--:R-:W-:Y:S01]  /*4120*/  SEL R6, R16, R20, P0 ;  /* 0x0000001410067207 */ /* 0x00dfe20000000000 */
[C---:B-1----:R-:W-:Y:S01]  /*4130*/  VIADD R2, R14.reuse, 0x1 ;  /* 0x000000010e027836 */ /* 0x042fe20000000000 */
        /* <DEDUP_REMOVED lines=19> */
.L_x_52:
[----:B------:R-:W-:Y:S05]  /*4270*/  BSYNC.RECONVERGENT B0 ;  /* 0x0000000000007941 */ /* 0x000fea0003800200 */
.L_x_51:
        /* <DEDUP_REMOVED lines=24> */
.L_x_54:
[----:B------:R-:W-:Y:S05]  /*4400*/  BSYNC.RECONVERGENT B0 ;  /* 0x0000000000007941 */ /* 0x000fea0003800200 */
.L_x_53:
[----:B------:R-:W-:Y:S01]  /*4410*/  @!P0 IMAD.MOV R18, RZ, RZ, R2 ;  /* 0x000000ffff128224 */ /* 0x000fe200078e0202 */
[----:B------:R-:W-:Y:S01]  /*4420*/  BSSY.RECONVERGENT B0, `(.L_x_55) ;  /* 0x0000016000007945 */ /* 0x000fe20003800200 */
[----:B------:R-:W-:Y:S01]  /*4430*/  @P0 IMAD.MOV R14, RZ, RZ, R3 ;  /* 0x000000ffff0e0224 */ /* 0x000fe200078e0203 */
[----:B-12---:R-:W-:Y:S02]  /*4440*/  SEL R2, R16, R20, P0 ;  /* 0x0000001410027207 */ /* 0x006fe40000000000 */
[----:B------:R-:W-:Y:S01]  /*4450*/  ISETP.GE.AND P1, PT, R18, UR8, PT ;  /* 0x0000000812007c0c */ /* 0x000fe2000bf26270 */
        /* <DEDUP_REMOVED lines=18> */
.L_x_56:
[----:B------:R-:W-:Y:S05]  /*4580*/  BSYNC.RECONVERGENT B0 ;  /* 0x0000000000007941 */ /* 0x000fea0003800200 */
.L_x_55:
        /* <DEDUP_REMOVED lines=27> */
.L_x_58:
[----:B------:R-:W-:Y:S05]  /*4740*/  BSYNC.RECONVERGENT B0 ;  /* 0x0000000000007941 */ /* 0x000fea0003800200 */
.L_x_57:
[----:B------:R-:W-:Y:S01]  /*4750*/  BAR.SYNC.DEFER_BLOCKING 0x0 ;  /* 0x0000000000007b1d */ /* 0x000fe20000010000 */
[----:B--2---:R-:W-:Y:S02]  /*4760*/  IMAD.MOV.U32 R16, RZ, RZ, R23 ;  /* 0x000000ffff107224 */ /* 0x004fe400078e0017 */
[----:B------:R-:W-:-:S03]  /*4770*/  IMAD.MOV.U32 R17, RZ, RZ, R26 ;  /* 0x000000ffff117224 */ /* 0x000fc600078e001a */
[----:B------:R-:W-:Y:S05]  /*4780*/  BRA.U !UP2, `(.L_x_59) ;  /* 0x000000050a507547 */ /* 0x000fea000b800000 */
[----:B------:R-:W0:Y:S01]  /*4790*/  S2R R18, SR_LANEID ;  /* 0x0000000000127919 */ /* 0x000e220000000000 */
[----:B------:R-:W-:Y:S01]  /*47a0*/  LOP3.LUT R19, R19, 0x1f00, RZ, 0xc0, !PT ;  /* 0x00001f0013137812 */ /* 0x000fe200078ec0ff */
[----:B------:R-:W-:Y:S01]  /*47b0*/  IMAD.U32 R22, RZ, RZ, UR8 ;  /* 0x00000008ff167e24 */ /* 0x000fe2000f8e00ff */
[C---:B------:R-:W-:Y:S01]  /*47c0*/  ISETP.NE.AND P0, PT, R0.reuse, RZ, PT ;  /* 0x000000ff0000720c */ /* 0x040fe20003f05270 */
[----:B------:R-:W1:Y:S01]  /*47d0*/  LDCU.64 UR4, c[0x0][0x3a0] ;  /* 0x00007400ff0477ac */ /* 0x000e620008000a00 */
[----:B------:R-:W-:Y:S01]  /*47e0*/  LOP3.LUT R0, R0, 0x1f, RZ, 0xc0, !PT ;  /* 0x0000001f00007812 */ /* 0x000fe200078ec0ff */
[----:B0-----:R-:W-:-:S04]  /*47f0*/  IMAD R21, R18, 0x8, R19 ;  /* 0x0000000812157824 */ /* 0x001fc800078e0213 */
[----:B------:R-:W-:Y:S01]  /*4800*/  IMAD R18, R18, -0x7, R21 ;  /* 0xfffffff912127824 */ /* 0x000fe200078e0215 */
[----:B------:R-:W-:-:S03]  /*4810*/  LEA.HI.SX32 R20, R21, R21, 0x1b ;  /* 0x0000001515147211 */ /* 0x000fc600078fdaff */
[----:B------:R-:W-:Y:S01]  /*4820*/  VIADD R21, R18, 0x20 ;  /* 0x0000002012157836 */ /* 0x000fe20000000000 */
[----:B------:R-:W-:Y:S01]  /*4830*/  LEA R23, R20, UR6, 0x3 ;  /* 0x0000000614177c11 */ /* 0x000fe2000f8e18ff */
[C---:B------:R-:W-:Y:S02]  /*4840*/  VIADD R25, R18.reuse, 0x40 ;  /* 0x0000004012197836 */ /* 0x040fe40000000000 */
[----:B------:R-:W-:Y:S01]  /*4850*/  VIADD R27, R18, 0x60 ;  /* 0x00000060121b7836 */ /* 0x000fe20000000000 */
[-C--:B------:R-:W-:Y:S01]  /*4860*/  LEA.HI.SX32 R21, R21, R18.reuse, 0x1b ;  /* 0x0000001215157211 */ /* 0x080fe200078fdaff */
[----:B------:R0:W-:Y:S01]  /*4870*/  STS.64 [R23], R12 ;  /* 0x0000000c17007388 */ /* 0x0001e20000000a00 */
[-C--:B------:R-:W-:Y:S01]  /*4880*/  LEA.HI.SX32 R25, R25, R18.reuse, 0x1b ;  /* 0x0000001219197211 */ /* 0x080fe200078fdaff */
[----:B------:R-:W-:Y:S01]  /*4890*/  IMAD.IADD R20, R19, 0x1, R0 ;  /* 0x0000000113147824 */ /* 0x000fe200078e0200 */
[----:B------:R-:W-:Y:S01]  /*48a0*/  LEA.HI.SX32 R27, R27, R18, 0x1b ;  /* 0x000000121b1b7211 */ /* 0x000fe200078fdaff */
[----:B------:R2:W-:Y:S02]  /*48b0*/  STS.64 [R23+0x8], R10 ;  /* 0x0000080a17007388 */ /* 0x0005e40000000a00 */
[----:B------:R-:W-:-:S02]  /*48c0*/  VIADD R0, R20, 0x20 ;  /* 0x0000002014007836 */ /* 0x000fc40000000000 */
[----:B------:R3:W-:Y:S01]  /*48d0*/  STS.64 [R23+0x10], R8 ;  /* 0x0000100817007388 */ /* 0x0007e20000000a00 */
[----:B------:R-:W-:-:S03]  /*48e0*/  VIADD R26, R20, 0xc0 ;  /* 0x000000c0141a7836 */ /* 0x000fc60000000000 */
[----:B------:R4:W-:Y:S01]  /*48f0*/  STS.64 [R23+0x20], R4 ;  /* 0x0000200417007388 */ /* 0x0009e20000000a00 */
[C---:B0-----:R-:W-:Y:S01]  /*4900*/  VIADD R13, R18.reuse, 0x80 ;  /* 0x00000080120d7836 */ /* 0x041fe20000000000 */
[----:B------:R-:W-:Y:S01]  /*4910*/  LEA R12, R25, UR6, 0x3 ;  /* 0x00000006190c7c11 */ /* 0x000fe2000f8e18ff */
[----:B------:R-:W-:Y:S01]  /*4920*/  IMAD.U32 R25, RZ, RZ, UR24 ;  /* 0x00000018ff197e24 */ /* 0x000fe2000f8e00ff */
[----:B------:R0:W-:Y:S01]  /*4930*/  STS.64 [R23+0x18], R6 ;  /* 0x0000180617007388 */ /* 0x0001e20000000a00 */
[C---:B--2---:R-:W-:Y:S01]  /*4940*/  VIADD R11, R18.reuse, 0xa0 ;  /* 0x000000a0120b7836 */ /* 0x044fe20000000000 */
[-C--:B------:R-:W-:Y:S01]  /*4950*/  LEA.HI.SX32 R13, R13, R18.reuse, 0x1b ;  /* 0x000000120d0d7211 */ /* 0x080fe200078fdaff */
[C---:B---3--:R-:W-:Y:S01]  /*4960*/  VIADD R9, R18.reuse, 0xc0 ;  /* 0x000000c012097836 */ /* 0x048fe20000000000 */
[----:B------:R2:W-:Y:S02]  /*4970*/  STS.64 [R23+0x38], R16 ;  /* 0x0000381017007388 */ /* 0x0005e40000000a00 */
[-C--:B------:R-:W-:Y:S01]  /*4980*/  LEA.HI.SX32 R11, R11, R18.reuse, 0x1b ;  /* 0x000000120b0b7211 */ /* 0x080fe200078fdaff */
[----:B----4-:R-:W-:Y:S01]  /*4990*/  VIADD R5, R18, 0xe0 ;  /* 0x000000e012057836 */ /* 0x010fe20000000000 */
[----:B------:R-:W-:Y:S01]  /*49a0*/  LEA.HI.SX32 R9, R9, R18, 0x1b ;  /* 0x0000001209097211 */ /* 0x000fe200078fdaff */
[----:B------:R-:W-:Y:S01]  /*49b0*/  STS.64 [R23+0x28], R2 ;  /* 0x0000280217007388 */ /* 0x000fe20000000a00 */
[----:B------:R-:W-:-:S02]  /*49c0*/  LEA R10, R27, UR6, 0x3 ;  /* 0x000000061b0a7c11 */ /* 0x000fc4000f8e18ff */
[-C--:B0-----:R-:W-:Y:S01]  /*49d0*/  LEA.HI.SX32 R6, R18, R18.reuse, 0x1b ;  /* 0x0000001212067211 */ /* 0x081fe200078fdaff */
[----:B------:R0:W-:Y:S01]  /*49e0*/  STS.64 [R23+0x30], R14 ;  /* 0x0000300e17007388 */ /* 0x0001e20000000a00 */
[----:B------:R-:W-:Y:S02]  /*49f0*/  LEA.HI.SX32 R5, R5, R18, 0x1b ;  /* 0x0000001205057211 */ /* 0x000fe400078fdaff */
[----:B--2---:R-:W-:Y:S01]  /*4a00*/  LEA R16, R6, UR6, 0x3 ;  /* 0x0000000606107c11 */ /* 0x004fe2000f8e18ff */
[----:B------:R-:W-:Y:S01]  /*4a10*/  NOP ;  /* 0x0000000000007918 */ /* 0x000fe20000000000 */
[----:B------:R-:W-:-:S04]  /*4a20*/  LEA R8, R13, UR6, 0x3 ;  /* 0x000000060d087c11 */ /* 0x000fc8000f8e18ff */
[----:B------:R-:W-:Y:S01]  /*4a30*/  LDS.64 R16, [R16] ;  /* 0x0000000010107984 */ /* 0x000fe20000000a00 */
[----:B0-----:R-:W-:Y:S01]  /*4a40*/  LEA R14, R21, UR6, 0x3 ;  /* 0x00000006150e7c11 */ /* 0x001fe2000f8e18ff */
[----:B------:R-:W-:Y:S01]  /*4a50*/  IMAD.MOV.U32 R21, RZ, RZ, RZ ;  /* 0x000000ffff157224 */ /* 0x000fe200078e00ff */
[----:B------:R-:W-:Y:S01]  /*4a60*/  LEA R6, R11, UR6, 0x3 ;  /* 0x000000060b067c11 */ /* 0x000fe2000f8e18ff */
[----:B------:R-:W-:Y:S01]  /*4a70*/  LDS.64 R12, [R12+0x200] ;  /* 0x000200000c0c7984 */ /* 0x000fe20000000a00 */
[----:B------:R-:W-:Y:S01]  /*4a80*/  LEA R4, R9, UR6, 0x3 ;  /* 0x0000000609047c11 */ /* 0x000fe2000f8e18ff */
[----:B------:R-:W-:Y:S01]  /*4a90*/  IMAD.WIDE.U32 R24, R25, 0x800, R20 ;  /* 0x0000080019187825 */ /* 0x000fe200078e0014 */
[----:B------:R-:W-:Y:S01]  /*4aa0*/  LEA R2, R5, UR6, 0x3 ;  /* 0x0000000605027c11 */ /* 0x000fe2000f8e18ff */
[----:B------:R-:W-:Y:S04]  /*4ab0*/  LDS.64 R14, [R14+0x100] ;  /* 0x000100000e0e7984 */ /* 0x000fe80000000a00 */
[----:B------:R-:W-:Y:S04]  /*4ac0*/  LDS.64 R10, [R10+0x300] ;  /* 0x000300000a0a7984 */ /* 0x000fe80000000a00 */
[----:B------:R-:W-:Y:S04]  /*4ad0*/  LDS.64 R8, [R8+0x400] ;  /* 0x0004000008087984 */ /* 0x000fe80000000a00 */
[----:B------:R-:W-:Y:S04]  /*4ae0*/  LDS.64 R6, [R6+0x500] ;  /* 0x0005000006067984 */ /* 0x000fe80000000a00 */
[----:B------:R-:W-:Y:S04]  /*4af0*/  LDS.64 R4, [R4+0x600] ;  /* 0x0006000004047984 */ /* 0x000fe80000000a00 */
[----:B------:R-:W-:Y:S04]  /*4b00*/  LDS.64 R2, [R2+0x700] ;  /* 0x0007000002027984 */ /* 0x000fe80000000a00 */
[----:B------:R0:W-:Y:S01]  /*4b10*/  @!P0 STS [UR6+0x4200], R22 ;  /* 0x00420016ff008988 */ /* 0x0001e20008000806 */
[----:B------:R-:W-:Y:S01]  /*4b20*/  BAR.SYNC.DEFER_BLOCKING 0x0 ;  /* 0x0000000000007b1d */ /* 0x000fe20000010000 */
[----:B-1----:R-:W-:Y:S01]  /*4b30*/  LEA R18, P0, R24, UR4, 0x3 ;  /* 0x0000000418127c11 */ /* 0x002fe2000f8018ff */
[----:B0-----:R-:W-:-:S03]  /*4b40*/  VIADD R22, R20, 0x40 ;  /* 0x0000004014167836 */ /* 0x001fc60000000000 */
[----:B------:R-:W-:Y:S01]  /*4b50*/  LEA.HI.X R19, R24, UR5, R25, 0x3, P0 ;  /* 0x0000000518137c11 */ /* 0x000fe200080f1c19 */
[C---:B------:R-:W-:Y:S01]  /*4b60*/  VIADD R24, R20.reuse, 0xa0 ;  /* 0x000000a014187836 */ /* 0x040fe20000000000 */
[----:B------:R-:W0:Y:S02]  /*4b70*/  LDS R23, [UR6+0x4200] ;  /* 0x00420006ff177984 */ /* 0x000e240008000800 */
[-C--:B0-----:R-:W-:Y:S02]  /*4b80*/  ISETP.GE.AND P0, PT, R20, R23.reuse, PT ;  /* 0x000000171400720c */ /* 0x081fe40003f06270 */
[-C--:B------:R-:W-:Y:S01]  /*4b90*/  ISETP.GE.AND P1, PT, R0, R23.reuse, PT ;  /* 0x000000170000720c */ /* 0x080fe20003f26270 */
[----:B------:R-:W-:Y:S01]  /*4ba0*/  VIADD R0, R20, 0x60 ;  /* 0x0000006014007836 */ /* 0x000fe20000000000 */
[-C--:B------:R-:W-:Y:S01]  /*4bb0*/  ISETP.GE.AND P2, PT, R22, R23.reuse, PT ;  /* 0x000000171600720c */ /* 0x080fe20003f46270 */
[----:B------:R-:W-:Y:S01]  /*4bc0*/  VIADD R22, R20, 0x80 ;  /* 0x0000008014167836 */ /* 0x000fe20000000000 */
[-C--:B------:R-:W-:Y:S01]  /*4bd0*/  ISETP.GE.AND P5, PT, R24, R23.reuse, PT ;  /* 0x000000171800720c */ /* 0x080fe20003fa6270 */
[----:B------:R-:W-:Y:S01]  /*4be0*/  VIADD R20, R20, 0xe0 ;  /* 0x000000e014147836 */ /* 0x000fe20000000000 */
[----:B------:R-:W-:-:S02]  /*4bf0*/  ISETP.GE.AND P3, PT, R0, R23, PT ;  /* 0x000000170000720c */ /* 0x000fc40003f66270 */
[-C--:B------:R-:W-:Y:S02]  /*4c00*/  ISETP.GE.AND P4, PT, R22, R23.reuse, PT ;  /* 0x000000171600720c */ /* 0x080fe40003f86270 */
[-C--:B------:R-:W-:Y:S01]  /*4c10*/  ISETP.GE.AND P6, PT, R26, R23.reuse, PT ;  /* 0x000000171a00720c */ /* 0x080fe20003fc6270 */
[----:B------:R0:W-:Y:S01]  /*4c20*/  @!P0 STG.E.64 desc[UR14][R18.64], R16 ;  /* 0x0000001012008986 */ /* 0x0001e2000c101b0e */
[----:B------:R-:W-:-:S03]  /*4c30*/  ISETP.GE.AND P0, PT, R20, R23, PT ;  /* 0x000000171400720c */ /* 0x000fc60003f06270 */
[----:B------:R0:W-:Y:S04]  /*4c40*/  @!P1 STG.E.64 desc[UR14][R18.64+0x100], R14 ;  /* 0x0001000e12009986 */ /* 0x0001e8000c101b0e */
[----:B------:R0:W-:Y:S04]  /*4c50*/  @!P2 STG.E.64 desc[UR14][R18.64+0x200], R12 ;  /* 0x0002000c1200a986 */ /* 0x0001e8000c101b0e */
[----:B------:R0:W-:Y:S04]  /*4c60*/  @!P3 STG.E.64 desc[UR14][R18.64+0x300], R10 ;  /* 0x0003000a1200b986 */ /* 0x0001e8000c101b0e */
[----:B------:R0:W-:Y:S04]  /*4c70*/  @!P4 STG.E.64 desc[UR14][R18.64+0x400], R8 ;  /* 0x000400081200c986 */ /* 0x0001e8000c101b0e */
[----:B------:R0:W-:Y:S04]  /*4c80*/  @!P5 STG.E.64 desc[UR14][R18.64+0x500], R6 ;  /* 0x000500061200d986 */ /* 0x0001e8000c101b0e */
[----:B------:R0:W-:Y:S01]  /*4c90*/  @!P6 STG.E.64 desc[UR14][R18.64+0x600], R4 ;  /* 0x000600041200e986 */ /* 0x0001e2000c101b0e */
[----:B------:R-:W-:Y:S05]  /*4ca0*/  @P0 EXIT ;  /* 0x000000000000094d */ /* 0x000fea0003800000 */
[----:B------:R-:W-:Y:S01]  /*4cb0*/  STG.E.64 desc[UR14][R18.64+0x700], R2 ;  /* 0x0007000212007986 */ /* 0x000fe2000c101b0e */
[----:B------:R-:W-:Y:S05]  /*4cc0*/  EXIT ;  /* 0x000000000000794d */ /* 0x000fea0003800000 */
.L_x_59:
[----:B------:R-:W0:Y:S01]  /*4cd0*/  S2R R18, SR_LANEID ;  /* 0x0000000000127919 */ /* 0x000e220000000000 */
[----:B------:R-:W-:Y:S01]  /*4ce0*/  LOP3.LUT R19, R19, 0x1f00, RZ, 0xc0, !PT ;  /* 0x00001f0013137812 */ /* 0x000fe200078ec0ff */
[----:B------:R-:W1:Y:S01]  /*4cf0*/  LDCU.64 UR4, c[0x0][0x388] ;  /* 0x00007100ff0477ac */ /* 0x000e620008000a00 */
[C---:B------:R-:W-:Y:S02]  /*4d00*/  ISETP.NE.AND P0, PT, R0.reuse, RZ, PT ;  /* 0x000000ff0000720c */ /* 0x040fe40003f05270 */
[----:B------:R-:W-:Y:S01]  /*4d10*/  LOP3.LUT R22, R0, 0x1f, RZ, 0xc0, !PT ;  /* 0x0000001f00167812 */ /* 0x000fe200078ec0ff */
[----:B0-----:R-:W-:-:S04]  /*4d20*/  IMAD R21, R18, 0x8, R19 ;  /* 0x0000000812157824 */ /* 0x001fc800078e0213 */
[----:B------:R-:W-:Y:S01]  /*4d30*/  IMAD R18, R18, -0x7, R21 ;  /* 0xfffffff912127824 */ /* 0x000fe200078e0215 */
[----:B------:R-:W-:-:S03]  /*4d40*/  LEA.HI.SX32 R20, R21, R21, 0x1b ;  /* 0x0000001515147211 */ /* 0x000fc600078fdaff */
[----:B------:R-:W-:Y:S01]  /*4d50*/  VIADD R21, R18, 0x20 ;  /* 0x0000002012157836 */ /* 0x000fe20000000000 */
[----:B------:R-:W-:Y:S01]  /*4d60*/  LEA R23, R20, UR6, 0x3 ;  /* 0x0000000614177c11 */ /* 0x000fe2000f8e18ff */
[C---:B------:R-:W-:Y:S02]  /*4d70*/  VIADD R25, R18.reuse, 0x40 ;  /* 0x0000004012197836 */ /* 0x040fe40000000000 */
[C---:B------:R-:W-:Y:S01]  /*4d80*/  VIADD R27, R18.reuse, 0x60 ;  /* 0x00000060121b7836 */ /* 0x040fe20000000000 */
[-C--:B------:R-:W-:Y:S01]  /*4d90*/  LEA.HI.SX32 R21, R21, R18.reuse, 0x1b ;  /* 0x0000001215157211 */ /* 0x080fe200078fdaff */
[----:B------:R0:W-:Y:S01]  /*4da0*/  STS.64 [R23], R12 ;  /* 0x0000000c17007388 */ /* 0x0001e20000000a00 */
[-C--:B------:R-:W-:Y:S02]  /*4db0*/  LEA.HI.SX32 R25, R25, R18.reuse, 0x1b ;  /* 0x0000001219197211 */ /* 0x080fe400078fdaff */
[-C--:B------:R-:W-:Y:S01]  /*4dc0*/  LEA.HI.SX32 R27, R27, R18.reuse, 0x1b ;  /* 0x000000121b1b7211 */ /* 0x080fe200078fdaff */
[----:B------:R2:W-:Y:S04]  /*4dd0*/  STS.64 [R23+0x8], R10 ;  /* 0x0000080a17007388 */ /* 0x0005e80000000a00 */
[----:B------:R3:W-:Y:S04]  /*4de0*/  STS.64 [R23+0x10], R8 ;  /* 0x0000100817007388 */ /* 0x0007e80000000a00 */
        /* <DEDUP_REMOVED lines=16> */
[----:B------:R-:W-:Y:S01]  /*4ef0*/  LEA.HI.SX32 R5, R5, R18, 0x1b ;  /* 0x0000001205057211 */ /* 0x000fe200078fdaff */
[----:B------:R-:W-:Y:S01]  /*4f00*/  IMAD.U32 R18, RZ, RZ, UR8 ;  /* 0x00000008ff127e24 */ /* 0x000fe2000f8e00ff */
        /* <DEDUP_REMOVED lines=11> */
[----:B------:R-:W-:Y:S02]  /*4fc0*/  LDS.64 R14, [R14+0x100] ;  /* 0x000100000e0e7984 */ /* 0x000fe40000000a00 */
[----:B------:R-:W-:-:S02]  /*4fd0*/  IMAD.IADD R21, R19, 0x1, R22 ;  /* 0x0000000113157824 */ /* 0x000fc400078e0216 */
[----:B------:R-:W-:Y:S02]  /*4fe0*/  LDS.64 R10, [R10+0x300] ;  /* 0x000300000a0a7984 */ /* 0x000fe40000000a00 */
[C---:B------:R-:W-:Y:S02]  /*4ff0*/  VIADD R23, R21.reuse, 0x20 ;  /* 0x0000002015177836 */ /* 0x040fe40000000000 */
[----:B------:R-:W-:Y:S01]  /*5000*/  LDS.64 R8, [R8+0x400] ;  /* 0x0004000008087984 */ /* 0x000fe20000000a00 */
[C---:B------:R-:W-:Y:S02]  /*5010*/  VIADD R27, R21.reuse, 0x40 ;  /* 0x00000040151b7836 */ /* 0x040fe40000000000 */
[----:B------:R-:W-:Y:S01]  /*5020*/  VIADD R29, R21, 0xc0 ;  /* 0x000000c0151d7836 */ /* 0x000fe20000000000 */
[----:B------:R-:W-:Y:S04]  /*5030*/  LDS.64 R6, [R6+0x500] ;  /* 0x0005000006067984 */ /* 0x000fe80000000a00 */
[----:B------:R-:W-:Y:S04]  /*5040*/  LDS.64 R4, [R4+0x600] ;  /* 0x0006000004047984 */ /* 0x000fe80000000a00 */
[----:B------:R-:W-:Y:S04]  /*5050*/  LDS.64 R2, [R2+0x700] ;  /* 0x0007000002027984 */ /* 0x000fe80000000a00 */
[----:B------:R1:W-:Y:S01]  /*5060*/  @!P0 STS [UR6+0x4200], R18 ;  /* 0x00420012ff008988 */ /* 0x0003e20008000806 */
[----:B------:R-:W-:Y:S01]  /*5070*/  BAR.SYNC.DEFER_BLOCKING 0x0 ;  /* 0x0000000000007b1d */ /* 0x000fe20000010000 */
[----:B------:R-:W-:-:S05]  /*5080*/  IADD3 R0, P0, PT, R19, R24, RZ ;  /* 0x0000001813007210 */ /* 0x000fca0007f1e0ff */
[----:B------:R-:W-:Y:S01]  /*5090*/  IMAD.X R25, RZ, RZ, R25, P0 ;  /* 0x000000ffff197224 */ /* 0x000fe200000e0619 */
[----:B-1----:R-:W-:-:S04]  /*50a0*/  LEA R18, P0, R0, UR4, 0x3 ;  /* 0x0000000400127c11 */ /* 0x002fc8000f8018ff */
        /* <DEDUP_REMOVED lines=24> */
.L_x_60:
[----:B------:R-:W-:-:S00]  /*5230*/  BRA `(.L_x_60) ;  /* 0xfffffffc00fc7947 */ /* 0x000fc0000383ffff */
[----:B------:R-:W-:-:S00]  /*5240*/  NOP ;  /* 0x0000000000007918 */ /* 0x000fc00000000000 */
        /* <DEDUP_REMOVED lines=11> */
.L_x_668:


//--------------------- .text._ZN3cub18CUB_300001_SM_10006detail10merge_sort30DeviceMergeSortPartitionKernelIN6thrust24THRUST_300001_SM_1000_NS6detail15normal_iteratorINS5_10device_ptrIyEEEEm3CmpyEEvbT_PT2_T0_SF_PSF_T1_SF_i --------------------------
	.section	.text._ZN3cub18CUB_300001_SM_10006detail10merge_sort30DeviceMergeSortPartitionKernelIN6thrust24THRUST_300001_SM_1000_NS6detail15normal_iteratorINS5_10device_ptrIyEEEEm3CmpyEEvbT_PT2_T0_SF_PSF_T1_SF_i,"ax",@progbits
	.align	128
        .global         _ZN3cub18CUB_300001_SM_10006detail10merge_sort30DeviceMergeSortPartitionKernelIN6thrust24THRUST_300001_SM_1000_NS6detail15normal_iteratorINS5_10device_ptrIyEEEEm3CmpyEEvbT_PT2_T0_SF_PSF_T1_SF_i
        .type           _ZN3cub18CUB_300001_SM_10006detail10merge_sort30DeviceMergeSortPartitionKernelIN6thrust24THRUST_300001_SM_1000_NS6detail15normal_iteratorINS5_10device_ptrIyEEEEm3CmpyEEvbT_PT2_T0_SF_PSF_T1_SF_i,@function
        .size           _ZN3cub18CUB_300001_SM_10006detail10merge_sort30DeviceMergeSortPartitionKernelIN6thrust24THRUST_300001_SM_1000_NS6detail15normal_iteratorINS5_10device_ptrIyEEEEm3CmpyEEvbT_PT2_T0_SF_PSF_T1_SF_i,(.L_x_669 - _ZN3cub18CUB_300001_SM_10006detail10merge_sort30DeviceMergeSortPartitionKernelIN6thrust24THRUST_300001_SM_1000_NS6detail15normal_iteratorINS5_10device_ptrIyEEEEm3CmpyEEvbT_PT2_T0_SF_PSF_T1_SF_i)
        .other          _ZN3cub18CUB_300001_SM_10006detail10merge_sort30DeviceMergeSortPartitionKernelIN6thrust24THRUST_300001_SM_1000_NS6detail15normal_iteratorINS5_10device_ptrIyEEEEm3CmpyEEvbT_PT2_T0_SF_PSF_T1_SF_i,@"STO_CUDA_ENTRY STV_DEFAULT"
_ZN3cub18CUB_300001_SM_10006detail10merge_sort30DeviceMergeSortPartitionKernelIN6thrust24THRUST_300001_SM_1000_NS6detail15normal_iteratorINS5_10device_ptrIyEEEEm3CmpyEEvbT_PT2_T0_SF_PSF_T1_SF_i:
.text._ZN3cub18CUB_300001_SM_10006detail10merge_sort30DeviceMergeSortPartitionKernelIN6thrust24THRUST_300001_SM_1000_NS6detail15normal_iteratorINS5_10device_ptrIyEEEEm3CmpyEEvbT_PT2_T0_SF_PSF_T1_SF_i:
[----:B------:R-:W-:Y:S01]  /*0000*/  LDC R1, c[0x0][0x37c] ;  /* 0x0000df00ff017b82 */ /* 0x000fe20000000800 */
[----:B------:R-:W0:Y:S01]  /*0010*/  S2R R4, SR_CTAID.X ;  /* 0x0000000000047919 */ /* 0x000e220000002500 */
[----:B------:R-:W0:Y:S01]  /*0020*/  LDCU UR4, c[0x0][0x360] ;  /* 0x00006c00ff0477ac */ /* 0x000e220008000800 */
[----:B------:R-:W0:Y:S01]  /*0030*/  S2R R3, SR_TID.X ;  /* 0x0000000000037919 */ /* 0x000e220000002100 */
[----:B------:R-:W1:Y:S01]  /*0040*/  LDCU.64 UR10, c[0x0][0x3a0] ;  /* 0x00007400ff0a77ac */ /* 0x000e620008000a00 */
[----:B0-----:R-:W-:-:S05]  /*0050*/  IMAD R4, R4, UR4, R3 ;  /* 0x0000000404047c24 */ /* 0x001fca000f8e0203 */
[----:B-1----:R-:W-:-:S04]  /*0060*/  ISETP.GE.U32.AND P0, PT, R4, UR10, PT ;  /* 0x0000000a04007c0c */ /* 0x002fc8000bf06070 */
[----:B------:R-:W-:-:S13]  /*0070*/  ISETP.GE.U32.AND.EX P0, PT, RZ, UR11, PT, P0 ;  /* 0x0000000bff007c0c */ /* 0x000fda000bf06100 */
[----:B------:R-:W-:Y:S05]  /*0080*/  @P0 EXIT ;  /* 0x000000000000094d */ /* 0x000fea0003800000 */
[----:B------:R-:W0:Y:S01]  /*0090*/  LDCU.64 UR6, c[0x0][0x3b8] ;  /* 0x00007700ff0677ac */ /* 0x000e220008000a00 */
[----:B------:R-:W1:Y:S01]  /*00a0*/  LDC R0, c[0x0][0x3c0] ;  /* 0x0000f000ff007b82 */ /* 0x000e620000000800 */
[----:B------:R-:W-:Y:S01]  /*00b0*/  ACQBULK ;  /* 0x000000000000782e */ /* 0x000fe20000000000 */
[----:B------:R-:W2:Y:S01]  /*00c0*/  LDCU.64 UR8, c[0x0][0x358] ;  /* 0x00006b00ff0877ac */ /* 0x000ea20008000a00 */
[----:B0-----:R-:W-:Y:S02]  /*00d0*/  UIADD3 UR4, UPT, UPT, -UR6, URZ, URZ ;  /* 0x000000ff06047290 */ /* 0x001fe4000fffe1ff */
[----:B------:R-:W-:-:S04]  /*00e0*/  USHF.R.U32.HI UR5, URZ, 0x1, UR7 ;  /* 0x00000001ff057899 */ /* 0x000fc80008011607 */
[----:B------:R-:W-:Y:S01]  /*00f0*/  LOP3.LUT R5, R4, UR4, RZ, 0xc0, !PT ;  /* 0x0000000404057c12 */ /* 0x000fe2000f8ec0ff */
[----:B------:R-:W-:Y:S01]  /*0100*/  USHF.R.U64 UR4, UR6, 0x1, UR7 ;  /* 0x0000000106047899 */ /* 0x000fe20008001207 */
[----:B-1----:R-:W-:Y:S01]  /*0110*/  SHF.R.S32.HI R9, RZ, 0x1f, R0 ;  /* 0x0000001fff097819 */ /* 0x002fe20000011400 */
[----:B------:R-:W-:Y:S02]  /*0120*/  IMAD R6, R0, UR5, RZ ;  /* 0x0000000500067c24 */ /* 0x000fe4000f8e02ff */
[----:B------:R-:W-:-:S04]  /*0130*/  IMAD.WIDE.U32 R2, R5, R0, RZ ;  /* 0x0000000005027225 */ /* 0x000fc800078e00ff */
[----:B------:R-:W-:-:S04]  /*0140*/  IMAD.WIDE.U32 R12, R0, UR4, RZ ;  /* 0x00000004000c7c25 */ /* 0x000fc8000f8e00ff */
[C---:B------:R-:W-:Y:S01]  /*0150*/  IMAD R7, R9.reuse, UR4, R6 ;  /* 0x0000000409077c24 */ /* 0x040fe2000f8e0206 */
[----:B------:R-:W-:Y:S01]  /*0160*/  IADD3 R6, P2, PT, R4, 0x1, RZ ;  /* 0x0000000104067810 */ /* 0x000fe20007f5e0ff */
[----:B------:R-:W-:Y:S01]  /*0170*/  IMAD R3, R9, R5, R3 ;  /* 0x0000000509037224 */ /* 0x000fe200078e0203 */
[----:B------:R-:W-:Y:S01]  /*0180*/  LOP3.LUT R5, RZ, R2, RZ, 0x33, !PT ;  /* 0x00000002ff057212 */ /* 0x000fe200078e33ff */
[----:B------:R-:W-:Y:S01]  /*0190*/  IMAD.IADD R13, R13, 0x1, R7 ;  /* 0x000000010d0d7824 */ /* 0x000fe200078e0207 */
[----:B------:R-:W0:Y:S01]  /*01a0*/  LDCU.64 UR4, c[0x0][0x398] ;  /* 0x00007300ff0477ac */ /* 0x000e220008000a00 */
[----:B------:R-:W-:Y:S01]  /*01b0*/  ISETP.NE.U32.AND P0, PT, R6, UR10, PT ;  /* 0x0000000a06007c0c */ /* 0x000fe2000bf05070 */
[----:B------:R-:W-:Y:S01]  /*01c0*/  IMAD.X R6, RZ, RZ, RZ, P2 ;  /* 0x000000ffff067224 */ /* 0x000fe200010e06ff */
[----:B------:R-:W-:Y:S02]  /*01d0*/  ISETP.LT.U32.AND P1, PT, R12, R5, PT ;  /* 0x000000050c00720c */ /* 0x000fe40003f21070 */
[----:B------:R-:W-:-:S02]  /*01e0*/  LOP3.LUT R8, RZ, R3, RZ, 0x33, !PT ;  /* 0x00000003ff087212 */ /* 0x000fc400078e33ff */
[----:B------:R-:W-:Y:S02]  /*01f0*/  ISETP.NE.AND.EX P0, PT, R6, UR11, PT, P0 ;  /* 0x0000000b06007c0c */ /* 0x000fe4000bf05300 */
[----:B------:R-:W-:-:S04]  /*0200*/  ISETP.LT.U32.AND.EX P1, PT, R13, R8, PT, P1 ;  /* 0x000000080d00720c */ /* 0x000fc80003f21110 */
[----:B------:R-:W-:Y:S02]  /*0210*/  SEL R5, R12, R5, P1 ;  /* 0x000000050c057207 */ /* 0x000fe40000800000 */
[----:B------:R-:W-:Y:S02]  /*0220*/  SEL R8, R13, R8, P1 ;  /* 0x000000080d087207 */ /* 0x000fe40000800000 */
[----:B------:R-:W-:-:S03]  /*0230*/  IADD3 R6, P1, PT, R5, R2, RZ ;  /* 0x0000000205067210 */ /* 0x000fc60007f3e0ff */
[----:B------:R-:W1:Y:S02]  /*0240*/  @!P0 LDC.64 R10, c[0x0][0x3a8] ;  /* 0x0000ea00ff0a8b82 */ /* 0x000e640000000a00 */
[----:B------:R-:W-:Y:S01]  /*0250*/  IMAD.X R5, R8, 0x1, R3, P1 ;  /* 0x0000000108057824 */ /* 0x000fe200008e0603 */
[----:B0-----:R-:W-:-:S04]  /*0260*/  ISETP.LT.U32.AND P1, PT, R6, UR4, PT ;  /* 0x0000000406007c0c */ /* 0x001fc8000bf21070 */
[----:B------:R-:W-:-:S04]  /*0270*/  ISETP.LT.U32.AND.EX P1, PT, R5, UR5, PT, P1 ;  /* 0x0000000505007c0c */ /* 0x000fc8000bf21110 */
[----:B------:R-:W-:Y:S02]  /*0280*/  SEL R6, R6, UR4, P1 ;  /* 0x0000000406067c07 */ /* 0x000fe40008800000 */
[----:B------:R-:W-:Y:S02]  /*0290*/  SEL R7, R5, UR5, P1 ;  /* 0x0000000505077c07 */ /* 0x000fe40008800000 */
[----:B------:R-:W-:Y:S02]  /*02a0*/  LOP3.LUT R17, RZ, R6, RZ, 0x33, !PT ;  /* 0x00000006ff117212 */ /* 0x000fe400078e33ff */
[----:B------:R-:W-:Y:S02]  /*02b0*/  LOP3.LUT R19, RZ, R7, RZ, 0x33, !PT ;  /* 0x00000007ff137212 */ /* 0x000fe400078e33ff */
[----:B------:R-:W-:-:S04]  /*02c0*/  ISETP.LT.U32.AND P1, PT, R12, R17, PT ;  /* 0x000000110c00720c */ /* 0x000fc80003f21070 */
[C---:B------:R-:W-:Y:S02]  /*02d0*/  ISETP.LT.U32.AND.EX P1, PT, R13.reuse, R19, PT, P1 ;  /* 0x000000130d00720c */ /* 0x040fe40003f21110 */
[----:B-1----:R-:W-:Y:S02]  /*02e0*/  @!P0 LEA R10, P2, R4, R10, 0x3 ;  /* 0x0000000a040a8211 */ /* 0x002fe400078418ff */
[----:B------:R-:W-:Y:S02]  /*02f0*/  SEL R17, R12, R17, P1 ;  /* 0x000000110c117207 */ /* 0x000fe40000800000 */
[----:B------:R-:W-:Y:S02]  /*0300*/  SEL R19, R13, R19, P1 ;  /* 0x000000130d137207 */ /* 0x000fe40000800000 */
[----:B------:R-:W-:Y:S02]  /*0310*/  IADD3 R17, P3, PT, R17, R6, RZ ;  /* 0x0000000611117210 */ /* 0x000fe40007f7e0ff */
[----:B------:R-:W-:-:S02]  /*0320*/  @!P0 LEA.HI.X R11, R4, R11, RZ, 0x3, P2 ;  /* 0x0000000b040b8211 */ /* 0x000fc400010f1cff */
[C---:B------:R-:W-:Y:S01]  /*0330*/  ISETP.LT.U32.AND P1, PT, R2.reuse, UR4, PT ;  /* 0x0000000402007c0c */ /* 0x040fe2000bf21070 */
[----:B------:R-:W-:Y:S01]  /*0340*/  IMAD.X R19, R19, 0x1, R7, P3 ;  /* 0x0000000113137824 */ /* 0x000fe200018e0607 */
[----:B------:R-:W-:Y:S01]  /*0350*/  ISETP.LT.U32.AND P2, PT, R17, UR4, PT ;  /* 0x0000000411007c0c */ /* 0x000fe2000bf41070 */
[----:B--2---:R0:W-:Y:S01]  /*0360*/  @!P0 STG.E.64 desc[UR8][R10.64], R6 ;  /* 0x000000060a008986 */ /* 0x0041e2000c101b08 */
[----:B------:R-:W-:Y:S02]  /*0370*/  ISETP.LT.U32.AND.EX P1, PT, R3, UR5, PT, P1 ;  /* 0x0000000503007c0c */ /* 0x000fe4000bf21110 */
[----:B------:R-:W-:Y:S02]  /*0380*/  ISETP.LT.U32.AND.EX P2, PT, R19, UR5, PT, P2 ;  /* 0x0000000513007c0c */ /* 0x000fe4000bf41120 */
[----:B------:R-:W-:Y:S02]  /*0390*/  SEL R5, R2, UR4, P1 ;  /* 0x0000000402057c07 */ /* 0x000fe40008800000 */
[----:B------:R-:W-:-:S02]  /*03a0*/  SEL R3, R3, UR5, P1 ;  /* 0x0000000503037c07 */ /* 0x000fc40008800000 */
[----:B------:R-:W-:Y:S02]  /*03b0*/  SEL R17, R17, UR4, P2 ;  /* 0x0000000411117c07 */ /* 0x000fe40009000000 */
[----:B------:R-:W-:Y:S01]  /*03c0*/  SEL R19, R19, UR5, P2 ;  /* 0x0000000513137c07 */ /* 0x000fe20009000000 */
[----:B------:R-:W-:Y:S06]  /*03d0*/  @!P0 EXIT ;  /* 0x000000000000894d */ /* 0x000fec0003800000 */
[----:B------:R-:W1:Y:S01]  /*03e0*/  LDCU.U8 UR5, c[0x0][0x380] ;  /* 0x00007000ff0577ac */ /* 0x000e620008000000 */
[----:B------:R-:W-:Y:S01]  /*03f0*/  IADD3 R15, P0, PT, R17, -R5, RZ ;  /* 0x80000005110f7210 */ /* 0x000fe20007f1e0ff */
[----:B------:R-:W-:Y:S01]  /*0400*/  BSSY.RECONVERGENT B0, `(.L_x_61) ;  /* 0x000007c000007945 */ /* 0x000fe20003800200 */
[----:B------:R-:W-:-:S06]  /*0410*/  UIADD3 UR4, UPT, UPT, UR6, -0x1, URZ ;  /* 0xffffffff06047890 */ /* 0x000fcc000fffe0ff */
[----:B------:R-:W-:-:S05]  /*0420*/  LOP3.LUT R13, R4, UR4, RZ, 0xc0, !PT ;  /* 0x00000004040d7c12 */ /* 0x000fca000f8ec0ff */
[----:B0-----:R-:W-:Y:S01]  /*0430*/  IMAD.WIDE.U32 R10, R13, R0, RZ ;  /* 0x000000000d0a7225 */ /* 0x001fe200078e00ff */
[----:B-1----:R-:W-:-:S03]  /*0440*/  UPRMT UR4, UR5, 0x8880, URZ ;  /* 0x0000888005047896 */ /* 0x002fc600080000ff */
[----:B------:R-:W-:Y:S01]  /*0450*/  IMAD.X R0, R19, 0x1, ~R3, P0 ;  /* 0x0000000113007824 */ /* 0x000fe200000e0e03 */
[----:B------:R-:W-:Y:S01]  /*0460*/  ISETP.LT.U32.AND P0, PT, R10, R15, PT ;  /* 0x0000000f0a00720c */ /* 0x000fe20003f01070 */
[----:B------:R-:W-:Y:S01]  /*0470*/  IMAD R9, R9, R13, R11 ;  /* 0x0000000d09097224 */ /* 0x000fe200078e020b */
[----:B------:R-:W-:-:S04]  /*0480*/  UISETP.NE.AND UP0, UPT, UR4, URZ, UPT ;  /* 0x000000ff0400728c */ /* 0x000fc8000bf05270 */
[----:B------:R-:W-:-:S04]  /*0490*/  ISETP.LT.U32.AND.EX P0, PT, R9, R0, PT, P0 ;  /* 0x000000000900720c */ /* 0x000fc80003f01100 */
[----:B------:R-:W-:Y:S02]  /*04a0*/  SEL R15, R10, R15, P0 ;  /* 0x0000000f0a0f7207 */ /* 0x000fe40000000000 */
[----:B------:R-:W-:Y:S01]  /*04b0*/  SEL R9, R9, R0, P0 ;  /* 0x0000000009097207 */ /* 0x000fe20000000000 */
[----:B------:R-:W-:Y:S06]  /*04c0*/  BRA.U !UP0, `(.L_x_62) ;  /* 0x0000000108e47547 */ /* 0x000fec000b800000 */
[----:B------:R-:W-:Y:S01]  /*04d0*/  IADD3 R11, P0, PT, R17, -R6, RZ ;  /* 0x80000006110b7210 */ /* 0x000fe20007f1e0ff */
[----:B------:R-:W0:Y:S01]  /*04e0*/  LDCU.64 UR6, c[0x0][0x3b0] ;  /* 0x00007600ff0677ac */ /* 0x000e220008000a00 */
[----:B------:R-:W-:Y:S01]  /*04f0*/  IADD3 R10, P2, PT, R6, -R5, RZ ;  /* 0x80000005060a7210 */ /* 0x000fe20007f5e0ff */
[----:B------:R-:W-:Y:S02]  /*0500*/  BSSY.RECONVERGENT B1, `(.L_x_63) ;  /* 0x0000034000017945 */ /* 0x000fe40003800200 */
[----:B------:R-:W-:Y:S01]  /*0510*/  IMAD.X R8, R19, 0x1, ~R7, P0 ;  /* 0x0000000113087824 */ /* 0x000fe200000e0e07 */
[----:B------:R-:W-:Y:S01]  /*0520*/  ISETP.GT.U32.AND P0, PT, R15, R11, PT ;  /* 0x0000000b0f00720c */ /* 0x000fe20003f04070 */
[----:B------:R-:W-:Y:S01]  /*0530*/  IMAD.X R12, R7, 0x1, ~R3, P2 ;  /* 0x00000001070c7824 */ /* 0x000fe200010e0e03 */
[----:B------:R-:W-:Y:S01]  /*0540*/  ISETP.LT.U32.AND P1, PT, R10, R15, PT ;  /* 0x0000000f0a00720c */ /* 0x000fe20003f21070 */
[----:B------:R-:W1:Y:S01]  /*0550*/  LDCU.64 UR4, c[0x0][0x388] ;  /* 0x00007100ff0477ac */ /* 0x000e620008000a00 */
[----:B------:R-:W-:-:S02]  /*0560*/  ISETP.GT.U32.AND.EX P0, PT, R9, R8, PT, P0 ;  /* 0x000000080900720c */ /* 0x000fc40003f04100 */
[----:B------:R-:W-:Y:S02]  /*0570*/  ISETP.LT.U32.AND.EX P1, PT, R12, R9, PT, P1 ;  /* 0x000000090c00720c */ /* 0x000fe40003f21110 */
[-C--:B------:R-:W-:Y:S02]  /*0580*/  SEL R2, R15, R11.reuse, P0 ;  /* 0x0000000b0f027207 */ /* 0x080fe40000000000 */
[----:B------:R-:W-:Y:S02]  /*0590*/  SEL R0, R9, R8, P0 ;  /* 0x0000000809007207 */ /* 0x000fe40000000000 */
[----:B------:R-:W-:Y:S02]  /*05a0*/  IADD3 R2, P0, PT, R2, -R11, RZ ;  /* 0x8000000b02027210 */ /* 0x000fe40007f1e0ff */
[----:B------:R-:W-:Y:S02]  /*05b0*/  SEL R11, R10, R15, P1 ;  /* 0x0000000f0a0b7207 */ /* 0x000fe40000800000 */
[----:B------:R-:W-:Y:S01]  /*05c0*/  SEL R13, R12, R9, P1 ;  /* 0x000000090c0d7207 */ /* 0x000fe20000800000 */
[----:B------:R-:W-:Y:S01]  /*05d0*/  IMAD.X R0, R0, 0x1, ~R8, P0 ;  /* 0x0000000100007824 */ /* 0x000fe200000e0e08 */
[----:B------:R-:W-:-:S04]  /*05e0*/  ISETP.GE.U32.AND P0, PT, R2, R11, PT ;  /* 0x0000000b0200720c */ /* 0x000fc80003f06070 */
[----:B------:R-:W-:-:S13]  /*05f0*/  ISETP.GE.U32.AND.EX P0, PT, R0, R13, PT, P0 ;  /* 0x0000000d0000720c */ /* 0x000fda0003f06100 */
[----:B01----:R-:W-:Y:S05]  /*0600*/  @P0 BRA `(.L_x_64) ;  /* 0x00000000008c0947 */ /* 0x003fea0003800000 */
[----:B------:R-:W-:-:S05]  /*0610*/  IADD3 R10, P0, PT, R15, R6, RZ ;  /* 0x000000060f0a7210 */ /* 0x000fca0007f1e0ff */
[----:B------:R-:W-:-:S08]  /*0620*/  IMAD.X R12, R9, 0x1, R7, P0 ;  /* 0x00000001090c7824 */ /* 0x000fd000000e0607 */
.L_x_65:
[----:B------:R-:W-:-:S05]  /*0630*/  IADD3 R7, P0, PT, -R2, R11, RZ ;  /* 0x0000000b02077210 */ /* 0x000fca0007f1e1ff */
[----:B------:R-:W-:-:S05]  /*0640*/  IMAD.X R6, R13, 0x1, ~R0, P0 ;  /* 0x000000010d067824 */ /* 0x000fca00000e0e00 */
[----:B------:R-:W-:-:S04]  /*0650*/  SHF.R.U64 R7, R7, 0x1, R6 ;  /* 0x0000000107077819 */ /* 0x000fc80000001206 */
[----:B------:R-:W-:Y:S02]  /*0660*/  IADD3 R16, P0, PT, R2, R7, RZ ;  /* 0x0000000702107210 */ /* 0x000fe40007f1e0ff */
[----:B------:R-:W-:Y:S02]  /*0670*/  SHF.R.U32.HI R7, RZ, 0x1, R6 ;  /* 0x00000001ff077819 */ /* 0x000fe40000011606 */
[----:B------:R-:W-:-:S03]  /*0680*/  LOP3.LUT R9, RZ, R16, RZ, 0x33, !PT ;  /* 0x00000010ff097212 */ /* 0x000fc600078e33ff */
[----:B------:R-:W-:Y:S01]  /*0690*/  IMAD.X R14, R0, 0x1, R7, P0 ;  /* 0x00000001000e7824 */ /* 0x000fe200000e0607 */
[----:B------:R-:W-:Y:S02]  /*06a0*/  IADD3 R15, P0, PT, R16, R5, RZ ;  /* 0x00000005100f7210 */ /* 0x000fe40007f1e0ff */
[----:B------:R-:W-:Y:S02]  /*06b0*/  IADD3 R9, P1, PT, R9, R10, RZ ;  /* 0x0000000a09097210 */ /* 0x000fe40007f3e0ff */
[----:B------:R-:W-:Y:S01]  /*06c0*/  LOP3.LUT R7, RZ, R14, RZ, 0x33, !PT ;  /* 0x0000000eff077212 */ /* 0x000fe200078e33ff */
[----:B------:R-:W-:Y:S01]  /*06d0*/  IMAD.X R20, R14, 0x1, R3, P0 ;  /* 0x000000010e147824 */ /* 0x000fe200000e0603 */
[----:B------:R-:W-:-:S03]  /*06e0*/  LEA R6, P0, R15, UR4, 0x3 ;  /* 0x000000040f067c11 */ /* 0x000fc6000f8018ff */
[----:B------:R-:W-:Y:S01]  /*06f0*/  IMAD.X R18, R7, 0x1, R12, P1 ;  /* 0x0000000107127824 */ /* 0x000fe200008e060c */
[----:B------:R-:W-:Y:S02]  /*0700*/  LEA R8, P1, R9, UR4, 0x3 ;  /* 0x0000000409087c11 */ /* 0x000fe4000f8218ff */
[----:B------:R-:W-:Y:S02]  /*0710*/  LEA.HI.X R7, R15, UR5, R20, 0x3, P0 ;  /* 0x000000050f077c11 */ /* 0x000fe400080f1c14 */
[----:B------:R-:W-:-:S04]  /*0720*/  LEA.HI.X R9, R9, UR5, R18, 0x3, P1 ;  /* 0x0000000509097c11 */ /* 0x000fc800088f1c12 */
[----:B------:R-:W2:Y:S04]  /*0730*/  LDG.E.64 R6, desc[UR8][R6.64] ;  /* 0x0000000806067981 */ /* 0x000ea8000c1e1b00 */
[----:B------:R-:W3:Y:S01]  /*0740*/  LDG.E.64 R8, desc[UR8][R8.64] ;  /* 0x0000000808087981 */ /* 0x000ee2000c1e1b00 */
[----:B--2---:R-:W-:Y:S02]  /*0750*/  LOP3.LUT R15, R6, UR6, RZ, 0xc0, !PT ;  /* 0x00000006060f7c12 */ /* 0x004fe4000f8ec0ff */
[----:B------:R-:W-:Y:S02]  /*0760*/  LOP3.LUT R17, R7, UR7, RZ, 0xc0, !PT ;  /* 0x0000000707117c12 */ /* 0x000fe4000f8ec0ff */
[----:B---3--:R-:W-:Y:S02]  /*0770*/  LOP3.LUT R18, R8, UR6, RZ, 0xc0, !PT ;  /* 0x0000000608127c12 */ /* 0x008fe4000f8ec0ff */
[----:B------:R-:W-:-:S02]  /*0780*/  LOP3.LUT R20, R9, UR7, RZ, 0xc0, !PT ;  /* 0x0000000709147c12 */ /* 0x000fc4000f8ec0ff */
[----:B------:R-:W-:Y:S02]  /*0790*/  ISETP.GE.U32.AND P0, PT, R18, R15, PT ;  /* 0x0000000f1200720c */ /* 0x000fe40003f06070 */
[----:B------:R-:W-:Y:S02]  /*07a0*/  IADD3 R15, P1, PT, R16, 0x1, RZ ;  /* 0x00000001100f7810 */ /* 0x000fe40007f3e0ff */
[----:B------:R-:W-:-:S03]  /*07b0*/  ISETP.GE.U32.AND.EX P0, PT, R20, R17, PT, P0 ;  /* 0x000000111400720c */ /* 0x000fc60003f06100 */
[----:B------:R-:W-:Y:S01]  /*07c0*/  IMAD.X R17, RZ, RZ, R14, P1 ;  /* 0x000000ffff117224 */ /* 0x000fe200008e060e */
[----:B------:R-:W-:Y:S02]  /*07d0*/  SEL R2, R2, R15, !P0 ;  /* 0x0000000f02027207 */ /* 0x000fe40004000000 */
[----:B------:R-:W-:Y:S02]  /*07e0*/  SEL R11, R16, R11, !P0 ;  /* 0x0000000b100b7207 */ /* 0x000fe40004000000 */
[----:B------:R-:W-:Y:S02]  /*07f0*/  SEL R0, R0, R17, !P0 ;  /* 0x0000001100007207 */ /* 0x000fe40004000000 */
[----:B------:R-:W-:Y:S02]  /*0800*/  SEL R13, R14, R13, !P0 ;  /* 0x0000000d0e0d7207 */ /* 0x000fe40004000000 */
[----:B------:R-:W-:-:S04]  /*0810*/  ISETP.GE.U32.AND P0, PT, R2, R11, PT ;  /* 0x0000000b0200720c */ /* 0x000fc80003f06070 */
[----:B------:R-:W-:-:S13]  /*0820*/  ISETP.GE.U32.AND.EX P0, PT, R0, R13, PT, P0 ;  /* 0x0000000d0000720c */ /* 0x000fda0003f06100 */
[----:B------:R-:W-:Y:S05]  /*0830*/  @!P0 BRA `(.L_x_65) ;  /* 0xfffffffc007c8947 */ /* 0x000fea000383ffff */
.L_x_64:
[----:B------:R-:W-:Y:S05]  /*0840*/  BSYNC.RECONVERGENT B1 ;  /* 0x0000000000017941 */ /* 0x000fea0003800200 */
.L_x_63:
[----:B------:R-:W-:Y:S05]  /*0850*/  BRA `(.L_x_66) ;  /* 0x0000000000d87947 */ /* 0x000fea0003800000 */
.L_x_62:
[----:B------:R-:W-:Y:S01]  /*0860*/  IADD3 R2, P0, PT, R17, -R6, RZ ;  /* 0x8000000611027210 */ /* 0x000fe20007f1e0ff */
[----:B------:R-:W0:Y:S01]  /*0870*/  LDCU.64 UR6, c[0x0][0x3b0] ;  /* 0x00007600ff0677ac */ /* 0x000e220008000a00 */
[----:B------:R-:W-:-:S03]  /*0880*/  IADD3 R0, P2, PT, R6, -R5, RZ ;  /* 0x8000000506007210 */ /* 0x000fc60007f5e0ff */
[----:B------:R-:W-:Y:S01]  /*0890*/  IMAD.X R10, R19, 0x1, ~R7, P0 ;  /* 0x00000001130a7824 */ /* 0x000fe200000e0e07 */
[----:B------:R-:W-:Y:S01]  /*08a0*/  ISETP.GT.U32.AND P0, PT, R15, R2, PT ;  /* 0x000000020f00720c */ /* 0x000fe20003f04070 */
[----:B------:R-:W-:Y:S01]  /*08b0*/  IMAD.X R8, R7, 0x1, ~R3, P2 ;  /* 0x0000000107087824 */ /* 0x000fe200010e0e03 */
[----:B------:R-:W-:Y:S01]  /*08c0*/  ISETP.LT.U32.AND P1, PT, R0, R15, PT ;  /* 0x0000000f0000720c */ /* 0x000fe20003f21070 */
[----:B------:R-:W1:Y:S01]  /*08d0*/  LDCU.64 UR4, c[0x0][0x390] ;  /* 0x00007200ff0477ac */ /* 0x000e620008000a00 */
[----:B------:R-:W-:Y:S02]  /*08e0*/  ISETP.GT.U32.AND.EX P0, PT, R9, R10, PT, P0 ;  /* 0x0000000a0900720c */ /* 0x000fe40003f04100 */
[----:B------:R-:W-:Y:S02]  /*08f0*/  ISETP.LT.U32.AND.EX P1, PT, R8, R9, PT, P1 ;  /* 0x000000090800720c */ /* 0x000fe40003f21110 */
[----:B------:R-:W-:Y:S02]  /*0900*/  SEL R11, R15, R2, P0 ;  /* 0x000000020f0b7207 */ /* 0x000fe40000000000 */
[----:B------:R-:W-:-:S02]  /*0910*/  SEL R13, R9, R10, P0 ;  /* 0x0000000a090d7207 */ /* 0x000fc40000000000 */
[----:B------:R-:W-:Y:S02]  /*0920*/  IADD3 R2, P0, PT, R11, -R2, RZ ;  /* 0x800000020b027210 */ /* 0x000fe40007f1e0ff */
[----:B------:R-:W-:-:S03]  /*0930*/  SEL R11, R0, R15, P1 ;  /* 0x0000000f000b7207 */ /* 0x000fc60000800000 */
[----:B------:R-:W-:Y:S01]  /*0940*/  IMAD.X R0, R13, 0x1, ~R10, P0 ;  /* 0x000000010d007824 */ /* 0x000fe200000e0e0a */
[----:B------:R-:W-:Y:S02]  /*0950*/  SEL R13, R8, R9, P1 ;  /* 0x00000009080d7207 */ /* 0x000fe40000800000 */
[----:B------:R-:W-:-:S04]  /*0960*/  ISETP.GE.U32.AND P0, PT, R2, R11, PT ;  /* 0x0000000b0200720c */ /* 0x000fc80003f06070 */
[----:B------:R-:W-:-:S13]  /*0970*/  ISETP.GE.U32.AND.EX P0, PT, R0, R13, PT, P0 ;  /* 0x0000000d0000720c */ /* 0x000fda0003f06100 */
[----:B01----:R-:W-:Y:S05]  /*0980*/  @P0 BRA `(.L_x_66) ;  /* 0x00000000008c0947 */ /* 0x003fea0003800000 */
[----:B------:R-:W-:-:S05]  /*0990*/  IADD3 R10, P0, PT, R15, R6, RZ ;  /* 0x000000060f0a7210 */ /* 0x000fca0007f1e0ff */
[----:B------:R-:W-:-:S08]  /*09a0*/  IMAD.X R12, R9, 0x1, R7, P0 ;  /* 0x00000001090c7824 */ /* 0x000fd000000e0607 */
.L_x_67:
        /* <DEDUP_REMOVED lines=33> */
.L_x_66:
[----:B------:R-:W-:Y:S05]  /*0bc0*/  BSYNC.RECONVERGENT B0 ;  /* 0x0000000000007941 */ /* 0x000fea0003800200 */
.L_x_61:
[----:B------:R-:W0:Y:S01]  /*0bd0*/  LDCU.64 UR10, c[0x0][0x3a8] ;  /* 0x00007500ff0a77ac */ /* 0x000e220008000a00 */
[----:B------:R-:W-:-:S05]  /*0be0*/  IADD3 R2, P0, PT, R2, R5, RZ ;  /* 0x0000000502027210 */ /* 0x000fca0007f1e0ff */
[----:B------:R-:W-:Y:S01]  /*0bf0*/  IMAD.X R3, R0, 0x1, R3, P0 ;  /* 0x0000000100037824 */ /* 0x000fe200000e0603 */
[----:B0-----:R-:W-:-:S04]  /*0c00*/  LEA R6, P1, R4, UR10, 0x3 ;  /* 0x0000000a04067c11 */ /* 0x001fc8000f8218ff */
[----:B------:R-:W-:-:S05]  /*0c10*/  LEA.HI.X R7, R4, UR11, RZ, 0x3, P1 ;  /* 0x0000000b04077c11 */ /* 0x000fca00088f1cff */
[----:B------:R-:W-:Y:S01]  /*0c20*/  STG.E.64 desc[UR8][R6.64], R2 ;  /* 0x0000000206007986 */ /* 0x000fe2000c101b08 */
[----:B------:R-:W-:Y:S05]  /*0c30*/  EXIT ;  /* 0x000000000000794d */ /* 0x000fea0003800000 */
.L_x_68:
        /* <DEDUP_REMOVED lines=12> */
.L_x_669:


//--------------------- .text._ZN3cub18CUB_300001_SM_10006detail10merge_sort30DeviceMergeSortBlockSortKernelINS2_10policy_hubIN6thrust24THRUST_300001_SM_1000_NS6detail15normal_iteratorINS6_10device_ptrIyEEEEE9Policy600ESB_PNS0_8NullTypeESB_SF_m3CmpySE_EEvbT0_T1_T2_T3_T4_PT6_PT7_T5_NS1_7vsmem_tE --------------------------
	.section	.text._ZN3cub18CUB_300001_SM_10006detail10merge_sort30DeviceMergeSortBlockSortKernelINS2_10policy_hubIN6thrust24THRUST_300001_SM_1000_NS6detail15normal_iteratorINS6_10device_ptrIyEEEEE9Policy600ESB_PNS0_8NullTypeESB_SF_m3CmpySE_EEvbT0_T1_T2_T3_T4_PT6_PT7_T5_NS1_7vsmem_tE,"ax",@progbits
	.align	128
        .global         _ZN3cub18CUB_300001_SM_10006detail10merge_sort30DeviceMergeSortBlockSortKernelINS2_10policy_hubIN6thrust24THRUST_300001_SM_1000_NS6detail15normal_iteratorINS6_10device_ptrIyEEEEE9Policy600ESB_PNS0_8NullTypeESB_SF_m3CmpySE_EEvbT0_T1_T2_T3_T4_PT6_PT7_T5_NS1_7vsmem_tE
        .type           _ZN3cub18CUB_300001_SM_10006detail10merge_sort30DeviceMergeSortBlockSortKernelINS2_10policy_hubIN6thrust24THRUST_300001_SM_1000_NS6detail15normal_iteratorINS6_10device_ptrIyEEEEE9Policy600ESB_PNS0_8NullTypeESB_SF_m3CmpySE_EEvbT0_T1_T2_T3_T4_PT6_PT7_T5_NS1_7vsmem_tE,@function
        .size           _ZN3cub18CUB_300001_SM_10006detail10merge_sort30DeviceMergeSortBlockSortKernelINS2_10policy_hubIN6thrust24THRUST_300001_SM_1000_NS6detail15normal_iteratorINS6_10device_ptrIyEEEEE9Policy600ESB_PNS0_8NullTypeESB_SF_m3CmpySE_EEvbT0_T1_T2_T3_T4_PT6_PT7_T5_NS1_7vsmem_tE,(.L_x_670 - _ZN3cub18CUB_300001_SM_10006detail10merge_sort30DeviceMergeSortBlockSortKernelINS2_10policy_hubIN6thrust24THRUST_300001_SM_1000_NS6detail15normal_iteratorINS6_10device_ptrIyEEEEE9Policy600ESB_PNS0_8NullTypeESB_SF_m3CmpySE_EEvbT0_T1_T2_T3_T4_PT6_PT7_T5_NS1_7vsmem_tE)
        .other          _ZN3cub18CUB_300001_SM_10006detail10merge_sort30DeviceMergeSortBlockSortKernelINS2_10policy_hubIN6thrust24THRUST_300001_SM_1000_NS6detail15normal_iteratorINS6_10device_ptrIyEEEEE9Policy600ESB_PNS0_8NullTypeESB_SF_m3CmpySE_EEvbT0_T1_T2_T3_T4_PT6_PT7_T5_NS1_7vsmem_tE,@"STO_CUDA_ENTRY STV_DEFAULT"
_ZN3cub18CUB_300001_SM_10006detail10merge_sort30DeviceMergeSortBlockSortKernelINS2_10policy_hubIN6thrust24THRUST_300001_SM_1000_NS6detail15normal_iteratorINS6_10device_ptrIyEEEEE9Policy600ESB_PNS0_8NullTypeESB_SF_m3CmpySE_EEvbT0_T1_T2_T3_T4_PT6_PT7_T5_NS1_7vsmem_tE:
.text._ZN3cub18CUB_300001_SM_10006detail10merge_sort30DeviceMergeSortBlockSortKernelINS2_10policy_hubIN6thrust24THRUST_300001_SM_1000_NS6detail15normal_iteratorINS6_10device_ptrIyEEEEE9Policy600ESB_PNS0_8NullTypeESB_SF_m3CmpySE_EEvbT0_T1_T2_T3_T4_PT6_PT7_T5_NS1_7vsmem_tE:
[----:B------:R-:W-:Y:S01]  /*0000*/  LDC R1, c[0x0][0x37c] ;  /* 0x0000df00ff017b82 */ /* 0x000fe20000000800 */
[----:B------:R-:W0:Y:S01]  /*0010*/  S2R R7, SR_CTAID.X ;  /* 0x0000000000077919 */ /* 0x000e220000002500 */
[----:B------:R-:W1:Y:S01]  /*0020*/  LDCU UR4, c[0x0][0x370] ;  /* 0x00006e00ff0477ac */ /* 0x000e620008000800 */
[----:B------:R-:W2:Y:S01]  /*0030*/  LDCU.64 UR8, c[0x0][0x358] ;  /* 0x00006b00ff0877ac */ /* 0x000ea20008000a00 */
[----:B-1----:R-:W-:-:S04]  /*0040*/  UIADD3 UR4, UP0, UPT, UR4, -0x1, URZ ;  /* 0xffffffff04047890 */ /* 0x002fc8000ff1e0ff */
[----:B------:R-:W-:-:S06]  /*0050*/  UIADD3.X UR5, UPT, UPT, URZ, -0x1, URZ, UP0, !UPT ;  /* 0xffffffffff057890 */ /* 0x000fcc00087fe4ff */
[----:B------:R-:W-:Y:S01]  /*0060*/  IMAD.U32 R0, RZ, RZ, UR5 ;  /* 0x00000005ff007e24 */ /* 0x000fe2000f8e00ff */
[----:B0-----:R-:W-:-:S04]  /*0070*/  ISETP.LT.U32.AND P0, PT, R7, UR4, PT ;  /* 0x0000000407007c0c */ /* 0x001fc8000bf01070 */
[----:B------:R-:W-:-:S13]  /*0080*/  ISETP.GT.U32.AND.EX P0, PT, R0, RZ, PT, P0 ;  /* 0x000000ff0000720c */ /* 0x000fda0003f04100 */
[----:B--2---:R-:W-:Y:S05]  /*0090*/  @!P0 BRA `(.L_x_69) ;  /* 0x0000002c00848947 */ /* 0x004fea0003800000 */
[----:B------:R-:W0:Y:S01]  /*00a0*/  S2R R3, SR_TID.X ;  /* 0x0000000000037919 */ /* 0x000e220000002100 */
[----:B------:R-:W1:Y:S01]  /*00b0*/  LDCU.64 UR4, c[0x0][0x388] ;  /* 0x00007100ff0477ac */ /* 0x000e620008000a00 */
[----:B------:R-:W-:Y:S01]  /*00c0*/  ACQBULK ;  /* 0x000000000000782e */ /* 0x000fe20000000000 */
[----:B0-----:R-:W-:-:S05]  /*00d0*/  IMAD.SHL.U32 R0, R3, 0x8, RZ ;  /* 0x0000000803007824 */ /* 0x001fca00078e00ff */
[----:B------:R-:W-:-:S04]  /*00e0*/  LOP3.LUT R0, R0, 0x1f00, RZ, 0xc0, !PT ;  /* 0x00001f0000007812 */ /* 0x000fc800078ec0ff */
[----:B------:R-:W-:Y:S01]  /*00f0*/  LOP3.LUT R2, R0, 0x1f, R3, 0xf8, !PT ;  /* 0x0000001f00027812 */ /* 0x000fe200078ef803 */
[----:B------:R-:W-:-:S04]  /*0100*/  IMAD.MOV.U32 R3, RZ, RZ, RZ ;  /* 0x000000ffff037224 */ /* 0x000fc800078e00ff */
[----:B------:R-:W-:-:S04]  /*0110*/  IMAD.WIDE.U32 R2, R7, 0x800, R2 ;  /* 0x0000080007027825 */ /* 0x000fc800078e0002 */
[C---:B------:R-:W-:Y:S01]  /*0120*/  IMAD.SHL.U32 R17, R2.reuse, 0x8, RZ ;  /* 0x0000000802117824 */ /* 0x040fe200078e00ff */
[----:B------:R-:W-:-:S04]  /*0130*/  SHF.L.U64.HI R16, R2, 0x3, R3 ;  /* 0x0000000302107819 */ /* 0x000fc80000010203 */
[----:B-1----:R-:W-:-:S04]  /*0140*/  IADD3 R20, P0, PT, R17, UR4, RZ ;  /* 0x0000000411147c10 */ /* 0x002fc8000ff1e0ff */
[----:B------:R-:W-:-:S05]  /*0150*/  IADD3.X R21, PT, PT, R16, UR5, RZ, P0, !PT ;  /* 0x0000000510157c10 */ /* 0x000fca00087fe4ff */
[----:B------:R-:W2:Y:S04]  /*0160*/  LDG.E.64 R6, desc[UR8][R20.64] ;  /* 0x0000000814067981 */ /* 0x000ea8000c1e1b00 */
[----:B------:R-:W3:Y:S04]  /*0170*/  LDG.E.64 R10, desc[UR8][R20.64+0x100] ;  /* 0x00010008140a7981 */ /* 0x000ee8000c1e1b00 */
[----:B------:R-:W4:Y:S04]  /*0180*/  LDG.E.64 R8, desc[UR8][R20.64+0x200] ;  /* 0x0002000814087981 */ /* 0x000f28000c1e1b00 */
[----:B------:R-:W5:Y:S04]  /*0190*/  LDG.E.64 R4, desc[UR8][R20.64+0x300] ;  /* 0x0003000814047981 */ /* 0x000f68000c1e1b00 */
[----:B------:R-:W5:Y:S04]  /*01a0*/  LDG.E.64 R2, desc[UR8][R20.64+0x400] ;  /* 0x0004000814027981 */ /* 0x000f68000c1e1b00 */
[----:B------:R-:W5:Y:S04]  /*01b0*/  LDG.E.64 R14, desc[UR8][R20.64+0x500] ;  /* 0x00050008140e7981 */ /* 0x000f68000c1e1b00 */
[----:B------:R-:W5:Y:S04]  /*01c0*/  LDG.E.64 R12, desc[UR8][R20.64+0x600] ;  /* 0x00060008140c7981 */ /* 0x000f68000c1e1b00 */
[----:B------:R0:W5:Y:S01]  /*01d0*/  LDG.E.64 R18, desc[UR8][R20.64+0x700] ;  /* 0x0007000814127981 */ /* 0x000162000c1e1b00 */
[----:B------:R-:W1:Y:S01]  /*01e0*/  S2UR UR5, SR_CgaCtaId ;  /* 0x00000000000579c3 */ /* 0x000e620000008800 */
[----:B------:R-:W-:Y:S01]  /*01f0*/  UMOV UR4, 0x400 ;  /* 0x0000040000047882 */ /* 0x000fe20000000000 */
[----:B------:R-:W0:Y:S01]  /*0200*/  S2R R23, SR_LANEID ;  /* 0x0000000000177919 */ /* 0x000e220000000000 */
[----:B-1----:R-:W-:Y:S01]  /*0210*/  ULEA UR4, UR5, UR4, 0x18 ;  /* 0x0000000405047291 */ /* 0x002fe2000f8ec0ff */
[----:B0-----:R-:W-:-:S04]  /*0220*/  IMAD.IADD R22, R0, 0x1, R23 ;  /* 0x0000000100167824 */ /* 0x001fc800078e0217 */
[C---:B------:R-:W-:Y:S02]  /*0230*/  VIADD R25, R22.reuse, 0x20 ;  /* 0x0000002016197836 */ /* 0x040fe40000000000 */
[C---:B------:R-:W-:Y:S02]  /*0240*/  VIADD R27, R22.reuse, 0x40 ;  /* 0x00000040161b7836 */ /* 0x040fe40000000000 */
[----:B------:R-:W-:Y:S01]  /*0250*/  IMAD R0, R23, 0x7, R22 ;  /* 0x0000000717007824 */ /* 0x000fe200078e0216 */
[CC--:B------:R-:W-:Y:S01]  /*0260*/  LEA.HI.SX32 R23, R22.reuse, R22.reuse, 0x1b ;  /* 0x0000001616177211 */ /* 0x0c0fe200078fdaff */
[C---:B------:R-:W-:Y:S01]  /*0270*/  VIADD R29, R22.reuse, 0x60 ;  /* 0x00000060161d7836 */ /* 0x040fe20000000000 */
[-C--:B------:R-:W-:Y:S01]  /*0280*/  LEA.HI.SX32 R25, R25, R22.reuse, 0x1b ;  /* 0x0000001619197211 */ /* 0x080fe200078fdaff */
[C---:B------:R-:W-:Y:S01]  /*0290*/  VIADD R21, R22.reuse, 0x80 ;  /* 0x0000008016157836 */ /* 0x040fe20000000000 */
[-C--:B------:R-:W-:Y:S01]  /*02a0*/  LEA.HI.SX32 R27, R27, R22.reuse, 0x1b ;  /* 0x000000161b1b7211 */ /* 0x080fe200078fdaff */
[C---:B------:R-:W-:Y:S01]  /*02b0*/  VIADD R31, R22.reuse, 0xa0 ;  /* 0x000000a0161f7836 */ /* 0x040fe20000000000 */
[-C--:B------:R-:W-:Y:S01]  /*02c0*/  LEA.HI.SX32 R29, R29, R22.reuse, 0x1b ;  /* 0x000000161d1d7211 */ /* 0x080fe200078fdaff */
[C---:B------:R-:W-:Y:S01]  /*02d0*/  VIADD R33, R22.reuse, 0xc0 ;  /* 0x000000c016217836 */ /* 0x040fe20000000000 */
[----:B------:R-:W-:Y:S01]  /*02e0*/  LEA R23, R23, UR4, 0x3 ;  /* 0x0000000417177c11 */ /* 0x000fe2000f8e18ff */
[----:B------:R-:W-:Y:S01]  /*02f0*/  VIADD R35, R22, 0xe0 ;  /* 0x000000e016237836 */ /* 0x000fe20000000000 */
[-C--:B------:R-:W-:Y:S01]  /*0300*/  LEA.HI.SX32 R21, R21, R22.reuse, 0x1b ;  /* 0x0000001615157211 */ /* 0x080fe200078fdaff */
[C---:B------:R-:W-:Y:S01]  /*0310*/  VIADD R37, R0.reuse, 0x1 ;  /* 0x0000000100257836 */ /* 0x040fe20000000000 */
[----:B------:R-:W-:Y:S01]  /*0320*/  LEA R25, R25, UR4, 0x3 ;  /* 0x0000000419197c11 */ /* 0x000fe2000f8e18ff */
[C---:B------:R-:W-:Y:S01]  /*0330*/  VIADD R39, R0.reuse, 0x2 ;  /* 0x0000000200277836 */ /* 0x040fe20000000000 */
[----:B------:R-:W-:Y:S01]  /*0340*/  LEA R27, R27, UR4, 0x3 ;  /* 0x000000041b1b7c11 */ /* 0x000fe2000f8e18ff */
[C---:B------:R-:W-:Y:S01]  /*0350*/  VIADD R41, R0.reuse, 0x3 ;  /* 0x0000000300297836 */ /* 0x040fe20000000000 */
[----:B------:R-:W-:Y:S01]  /*0360*/  LEA R29, R29, UR4, 0x3 ;  /* 0x000000041d1d7c11 */ /* 0x000fe2000f8e18ff */
[C---:B------:R-:W-:Y:S01]  /*0370*/  VIADD R43, R0.reuse, 0x4 ;  /* 0x00000004002b7836 */ /* 0x040fe20000000000 */
[----:B------:R-:W-:Y:S01]  /*0380*/  LEA R21, R21, UR4, 0x3 ;  /* 0x0000000415157c11 */ /* 0x000fe2000f8e18ff */
[C---:B------:R-:W-:Y:S01]  /*0390*/  VIADD R45, R0.reuse, 0x5 ;  /* 0x00000005002d7836 */ /* 0x040fe20000000000 */
[-C--:B------:R-:W-:Y:S01]  /*03a0*/  LEA.HI.SX32 R31, R31, R22.reuse, 0x1b ;  /* 0x000000161f1f7211 */ /* 0x080fe200078fdaff */
[----:B------:R-:W-:Y:S01]  /*03b0*/  VIADD R20, R0, 0x6 ;  /* 0x0000000600147836 */ /* 0x000fe20000000000 */
[----:B------:R-:W-:-:S02]  /*03c0*/  LEA.HI.SX32 R33, R33, R22, 0x1b ;  /* 0x0000001621217211 */ /* 0x000fc400078fdaff */
[----:B------:R-:W-:Y:S01]  /*03d0*/  LEA.HI.SX32 R35, R35, R22, 0x1b ;  /* 0x0000001623237211 */ /* 0x000fe200078fdaff */
[----:B--2---:R0:W-:Y:S04]  /*03e0*/  STS.64 [R23], R6 ;  /* 0x0000000617007388 */ /* 0x0041e80000000a00 */
[----:B---3--:R1:W-:Y:S04]  /*03f0*/  STS.64 [R25+0x100], R10 ;  /* 0x0001000a19007388 */ /* 0x0083e80000000a00 */
[----:B----4-:R2:W-:Y:S01]  /*0400*/  STS.64 [R27+0x200], R8 ;  /* 0x000200081b007388 */ /* 0x0105e20000000a00 */
[----:B0-----:R-:W-:-:S03]  /*0410*/  VIADD R23, R0, 0x7 ;  /* 0x0000000700177836 */ /* 0x001fc60000000000 */
[----:B-----5:R0:W-:Y:S01]  /*0420*/  STS.64 [R29+0x300], R4 ;  /* 0x000300041d007388 */ /* 0x0201e20000000a00 */
[-C--:B------:R-:W-:Y:S02]  /*0430*/  LEA.HI.SX32 R7, R37, R0.reuse, 0x1b ;  /* 0x0000000025077211 */ /* 0x080fe400078fdaff */
[----:B-1----:R-:W-:Y:S01]  /*0440*/  LEA R11, R31, UR4, 0x3 ;  /* 0x000000041f0b7c11 */ /* 0x002fe2000f8e18ff */
[----:B------:R1:W-:Y:S01]  /*0450*/  STS.64 [R21+0x400], R2 ;  /* 0x0004000215007388 */ /* 0x0003e20000000a00 */
[-C--:B------:R-:W-:Y:S02]  /*0460*/  LEA.HI.SX32 R6, R39, R0.reuse, 0x1b ;  /* 0x0000000027067211 */ /* 0x080fe400078fdaff */
[-C--:B------:R-:W-:Y:S01]  /*0470*/  LEA.HI.SX32 R23, R23, R0.reuse, 0x1b ;  /* 0x0000000017177211 */ /* 0x080fe200078fdaff */
[----:B------:R-:W-:Y:S01]  /*0480*/  STS.64 [R11+0x500], R14 ;  /* 0x0005000e0b007388 */ /* 0x000fe20000000a00 */
[----:B--2---:R-:W-:Y:S02]  /*0490*/  LEA.HI.SX32 R8, R0, R0, 0x1b ;  /* 0x0000000000087211 */ /* 0x004fe400078fdaff */
[----:B------:R-:W-:-:S02]  /*04a0*/  LEA R10, R33, UR4, 0x3 ;  /* 0x00000004210a7c11 */ /* 0x000fc4000f8e18ff */
[-C--:B0-----:R-:W-:Y:S02]  /*04b0*/  LEA.HI.SX32 R5, R41, R0.reuse, 0x1b ;  /* 0x0000000029057211 */ /* 0x081fe400078fdaff */
[-C--:B------:R-:W-:Y:S01]  /*04c0*/  LEA.HI.SX32 R4, R43, R0.reuse, 0x1b ;  /* 0x000000002b047211 */ /* 0x080fe200078fdaff */
[----:B------:R-:W-:Y:S01]  /*04d0*/  STS.64 [R10+0x600], R12 ;  /* 0x0006000c0a007388 */ /* 0x000fe20000000a00 */
[-C--:B-1----:R-:W-:Y:S02]  /*04e0*/  LEA.HI.SX32 R3, R45, R0.reuse, 0x1b ;  /* 0x000000002d037211 */ /* 0x082fe400078fdaff */
[----:B------:R-:W-:Y:S02]  /*04f0*/  LEA.HI.SX32 R2, R20, R0, 0x1b ;  /* 0x0000000014027211 */ /* 0x000fe400078fdaff */
[----:B------:R-:W-:Y:S02]  /*0500*/  LEA R9, R35, UR4, 0x3 ;  /* 0x0000000423097c11 */ /* 0x000fe4000f8e18ff */
[----:B------:R-:W-:-:S02]  /*0510*/  LEA R8, R8, UR4, 0x3 ;  /* 0x0000000408087c11 */ /* 0x000fc4000f8e18ff */
[----:B------:R-:W-:Y:S01]  /*0520*/  LEA R7, R7, UR4, 0x3 ;  /* 0x0000000407077c11 */ /* 0x000fe2000f8e18ff */
[----:B------:R-:W-:Y:S01]  /*0530*/  STS.64 [R9+0x700], R18 ;  /* 0x0007001209007388 */ /* 0x000fe20000000a00 */
[----:B------:R-:W-:Y:S01]  /*0540*/  LEA R6, R6, UR4, 0x3 ;  /* 0x0000000406067c11 */ /* 0x000fe2000f8e18ff */
[----:B------:R-:W-:Y:S01]  /*0550*/  NOP ;  /* 0x0000000000007918 */ /* 0x000fe20000000000 */
[----:B------:R-:W-:Y:S01]  /*0560*/  LEA R5, R5, UR4, 0x3 ;  /* 0x0000000405057c11 */ /* 0x000fe2000f8e18ff */
[----:B------:R-:W-:Y:S01]  /*0570*/  LDS.64 R26, [R8] ;  /* 0x00000000081a7984 */ /* 0x000fe20000000a00 */
[----:B------:R-:W-:Y:S02]  /*0580*/  LEA R4, R4, UR4, 0x3 ;  /* 0x0000000404047c11 */ /* 0x000fe4000f8e18ff */
[----:B------:R-:W-:Y:S01]  /*0590*/  LEA R3, R3, UR4, 0x3 ;  /* 0x0000000403037c11 */ /* 0x000fe2000f8e18ff */
[----:B------:R-:W0:Y:S01]  /*05a0*/  LDS.64 R28, [R7+0x8] ;  /* 0x00000800071c7984 */ /* 0x000e220000000a00 */
[----:B------:R-:W-:-:S02]  /*05b0*/  LEA R2, R2, UR4, 0x3 ;  /* 0x0000000402027c11 */ /* 0x000fc4000f8e18ff */
[----:B------:R-:W-:Y:S01]  /*05c0*/  LEA R0, R23, UR4, 0x3 ;  /* 0x0000000417007c11 */ /* 0x000fe2000f8e18ff */
[----:B------:R-:W-:Y:S04]  /*05d0*/  LDS.64 R18, [R6+0x10] ;  /* 0x0000100006127984 */ /* 0x000fe80000000a00 */
[----:B------:R-:W1:Y:S04]  /*05e0*/  LDS.64 R20, [R5+0x18] ;  /* 0x0000180005147984 */ /* 0x000e680000000a00 */
[----:B------:R-:W-:Y:S04]  /*05f0*/  LDS.64 R24, [R4+0x20] ;  /* 0x0000200004187984 */ /* 0x000fe80000000a00 */
[----:B------:R-:W2:Y:S04]  /*0600*/  LDS.64 R22, [R3+0x28] ;  /* 0x0000280003167984 */ /* 0x000ea80000000a00 */
[----:B------:R-:W-:Y:S04]  /*0610*/  LDS.64 R12, [R2+0x30] ;  /* 0x00003000020c7984 */ /* 0x000fe80000000a00 */
[----:B------:R-:W3:Y:S01]  /*0620*/  LDS.64 R14, [R0+0x38] ;  /* 0x00003800000e7984 */ /* 0x000ee20000000a00 */
[----:B------:R-:W-:Y:S06]  /*0630*/  BAR.SYNC.DEFER_BLOCKING 0x0 ;  /* 0x0000000000007b1d */ /* 0x000fec0000010000 */
[----:B------:R-:W0:Y:S02]  /*0640*/  LDCU.64 UR4, c[0x0][0x3c0] ;  /* 0x00007800ff0477ac */ /* 0x000e240008000a00 */
[----:B------:R-:W-:Y:S01]  /*0650*/  PREEXIT ;  /* 0x000000000000782d */ /* 0x000fe20000000000 */
[----:B0-----:R-:W-:-:S02]  /*0660*/  LOP3.LUT R37, R28, UR4, RZ, 0xc0, !PT ;  /* 0x000000041c257c12 */ /* 0x001fc4000f8ec0ff */
[----:B------:R-:W-:Y:S02]  /*0670*/  LOP3.LUT R36, R26, UR4, RZ, 0xc0, !PT ;  /* 0x000000041a247c12 */ /* 0x000fe4000f8ec0ff */
[----:B-1----:R-:W-:Y:S02]  /*0680*/  LOP3.LUT R35, R20, UR4, RZ, 0xc0, !PT ;  /* 0x0000000414237c12 */ /* 0x002fe4000f8ec0ff */
[----:B------:R-:W-:Y:S02]  /*0690*/  LOP3.LUT R34, R18, UR4, RZ, 0xc0, !PT ;  /* 0x0000000412227c12 */ /* 0x000fe4000f8ec0ff */
[----:B--2---:R-:W-:Y:S02]  /*06a0*/  LOP3.LUT R33, R22, UR4, RZ, 0xc0, !PT ;  /* 0x0000000416217c12 */ /* 0x004fe4000f8ec0ff */
[----:B------:R-:W-:Y:S02]  /*06b0*/  LOP3.LUT R32, R24, UR4, RZ, 0xc0, !PT ;  /* 0x0000000418207c12 */ /* 0x000fe4000f8ec0ff */
[----:B---3--:R-:W-:-:S02]  /*06c0*/  LOP3.LUT R31, R14, UR4, RZ, 0xc0, !PT ;  /* 0x000000040e1f7c12 */ /* 0x008fc4000f8ec0ff */
[----:B------:R-:W-:Y:S02]  /*06d0*/  LOP3.LUT R30, R12, UR4, RZ, 0xc0, !PT ;  /* 0x000000040c1e7c12 */ /* 0x000fe4000f8ec0ff */
[----:B------:R-:W-:Y:S02]  /*06e0*/  ISETP.GE.U32.AND P1, PT, R37, R36, PT ;  /* 0x000000242500720c */ /* 0x000fe40003f26070 */
[----:B------:R-:W-:Y:S02]  /*06f0*/  ISETP.GE.U32.AND P2, PT, R35, R34, PT ;  /* 0x000000222300720c */ /* 0x000fe40003f46070 */
[----:B------:R-:W-:Y:S02]  /*0700*/  LOP3.LUT R37, R29, UR5, RZ, 0xc0, !PT ;  /* 0x000000051d257c12 */ /* 0x000fe4000f8ec0ff */
[----:B------:R-:W-:Y:S02]  /*0710*/  LOP3.LUT R36, R27, UR5, RZ, 0xc0, !PT ;  /* 0x000000051b247c12 */ /* 0x000fe4000f8ec0ff */
[----:B------:R-:W-:-:S02]  /*0720*/  LOP3.LUT R35, R21, UR5, RZ, 0xc0, !PT ;  /* 0x0000000515237c12 */ /* 0x000fc4000f8ec0ff */
[----:B------:R-:W-:Y:S02]  /*0730*/  LOP3.LUT R34, R19, UR5, RZ, 0xc0, !PT ;  /* 0x0000000513227c12 */ /* 0x000fe4000f8ec0ff */
[----:B------:R-:W-:Y:S02]  /*0740*/  ISETP.GE.U32.AND P3, PT, R33, R32, PT ;  /* 0x000000202100720c */ /* 0x000fe40003f66070 */
[----:B------:R-:W-:Y:S02]  /*0750*/  ISETP.GE.U32.AND P0, PT, R31, R30, PT ;  /* 0x0000001e1f00720c */ /* 0x000fe40003f06070 */
[----:B------:R-:W-:Y:S02]  /*0760*/  LOP3.LUT R33, R23, UR5, RZ, 0xc0, !PT ;  /* 0x0000000517217c12 */ /* 0x000fe4000f8ec0ff */
[----:B------:R-:W-:Y:S02]  /*0770*/  LOP3.LUT R32, R25, UR5, RZ, 0xc0, !PT ;  /* 0x0000000519207c12 */ /* 0x000fe4000f8ec0ff */
[----:B------:R-:W-:-:S02]  /*0780*/  LOP3.LUT R31, R15, UR5, RZ, 0xc0, !PT ;  /* 0x000000050f1f7c12 */ /* 0x000fc4000f8ec0ff */
[----:B------:R-:W-:Y:S02]  /*0790*/  LOP3.LUT R30, R13, UR5, RZ, 0xc0, !PT ;  /* 0x000000050d1e7c12 */ /* 0x000fe4000f8ec0ff */
[----:B------:R-:W-:Y:S02]  /*07a0*/  ISETP.GE.U32.AND.EX P1, PT, R37, R36, PT, P1 ;  /* 0x000000242500720c */ /* 0x000fe40003f26110 */
[----:B------:R-:W-:Y:S02]  /*07b0*/  ISETP.GE.U32.AND.EX P2, PT, R35, R34, PT, P2 ;  /* 0x000000222300720c */ /* 0x000fe40003f46120 */
[----:B------:R-:W-:Y:S02]  /*07c0*/  ISETP.GE.U32.AND.EX P3, PT, R33, R32, PT, P3 ;  /* 0x000000202100720c */ /* 0x000fe40003f66130 */
[----:B------:R-:W-:Y:S02]  /*07d0*/  ISETP.GE.U32.AND.EX P0, PT, R31, R30, PT, P0 ;  /* 0x0000001e1f00720c */ /* 0x000fe40003f06100 */
[----:B------:R-:W-:-:S02]  /*07e0*/  SEL R31, R26, R28, !P1 ;  /* 0x0000001c1a1f7207 */ /* 0x000fc40004800000 */
[----:B------:R-:W-:Y:S02]  /*07f0*/  SEL R32, R20, R18, !P2 ;  /* 0x0000001214207207 */ /* 0x000fe40005000000 */
[----:B------:R-:W-:Y:S02]  /*0800*/  SEL R26, R28, R26, !P1 ;  /* 0x0000001a1c1a7207 */ /* 0x000fe40004800000 */
[----:B------:R-:W-:Y:S02]  /*0810*/  SEL R30, R27, R29, !P1 ;  /* 0x0000001d1b1e7207 */ /* 0x000fe40004800000 */
[----:B------:R-:W-:Y:S02]  /*0820*/  SEL R28, R19, R21, !P2 ;  /* 0x00000015131c7207 */ /* 0x000fe40005000000 */
[----:B------:R-:W-:Y:S02]  /*0830*/  SEL R35, R21, R19, !P2 ;  /* 0x0000001315237207 */ /* 0x000fe40005000000 */
[----:B------:R-:W-:-:S02]  /*0840*/  SEL R27, R29, R27, !P1 ;  /* 0x0000001b1d1b7207 */ /* 0x000fc40004800000 */
[----:B------:R-:W-:Y:S02]  /*0850*/  SEL R19, R24, R22, !P3 ;  /* 0x0000001618137207 */ /* 0x000fe40005800000 */
[----:B------:R-:W-:Y:S02]  /*0860*/  LOP3.LUT R34, R32, UR4, RZ, 0xc0, !PT ;  /* 0x0000000420227c12 */ /* 0x000fe4000f8ec0ff */
[----:B------:R-:W-:Y:S02]  /*0870*/  LOP3.LUT R21, R31, UR4, RZ, 0xc0, !PT ;  /* 0x000000041f157c12 */ /* 0x000fe4000f8ec0ff */
[----:B------:R-:W-:Y:S02]  /*0880*/  SEL R29, R18, R20, !P2 ;  /* 0x00000014121d7207 */ /* 0x000fe40005000000 */
[----:B------:R-:W-:Y:S02]  /*0890*/  SEL R22, R22, R24, !P3 ;  /* 0x0000001816167207 */ /* 0x000fe40005800000 */
[----:B------:R-:W-:-:S02]  /*08a0*/  SEL R20, R14, R12, !P0 ;  /* 0x0000000c0e147207 */ /* 0x000fc40004000000 */
[----:B------:R-:W-:Y:S02]  /*08b0*/  SEL R18, R25, R23, !P3 ;  /* 0x0000001719127207 */ /* 0x000fe40005800000 */
[----:B------:R-:W-:Y:S02]  /*08c0*/  SEL R23, R23, R25, !P3 ;  /* 0x0000001917177207 */ /* 0x000fe40005800000 */
[----:B------:R-:W-:Y:S02]  /*08d0*/  ISETP.GE.U32.AND P1, PT, R34, R21, PT ;  /* 0x000000152200720c */ /* 0x000fe40003f26070 */
[----:B------:R-:W-:Y:S02]  /*08e0*/  LOP3.LUT R34, R22, UR4, RZ, 0xc0, !PT ;  /* 0x0000000416227c12 */ /* 0x000fe4000f8ec0ff */
[----:B------:R-:W-:Y:S02]  /*08f0*/  LOP3.LUT R25, R29, UR4, RZ, 0xc0, !PT ;  /* 0x000000041d197c12 */ /* 0x000fe4000f8ec0ff */
[----:B------:R-:W-:-:S02]  /*0900*/  LOP3.LUT R24, R20, UR4, RZ, 0xc0, !PT ;  /* 0x0000000414187c12 */ /* 0x000fc4000f8ec0ff */
[----:B------:R-:W-:Y:S02]  /*0910*/  LOP3.LUT R21, R19, UR4, RZ, 0xc0, !PT ;  /* 0x0000000413157c12 */ /* 0x000fe4000f8ec0ff */
[----:B------:R-:W-:Y:S02]  /*0920*/  SEL R33, R15, R13, !P0 ;  /* 0x0000000d0f217207 */ /* 0x000fe40004000000 */
[----:B------:R-:W-:Y:S02]  /*0930*/  LOP3.LUT R37, R35, UR5, RZ, 0xc0, !PT ;  /* 0x0000000523257c12 */ /* 0x000fe4000f8ec0ff */
[----:B------:R-:W-:Y:S02]  /*0940*/  LOP3.LUT R36, R30, UR5, RZ, 0xc0, !PT ;  /* 0x000000051e247c12 */ /* 0x000fe4000f8ec0ff */
[----:B------:R-:W-:Y:S02]  /*0950*/  ISETP.GE.U32.AND P2, PT, R34, R25, PT ;  /* 0x000000192200720c */ /* 0x000fe40003f46070 */
[----:B------:R-:W-:-:S02]  /*0960*/  ISETP.GE.U32.AND P3, PT, R24, R21, PT ;  /* 0x000000151800720c */ /* 0x000fc40003f66070 */
[----:B------:R-:W-:Y:S02]  /*0970*/  LOP3.LUT R34, R23, UR5, RZ, 0xc0, !PT ;  /* 0x0000000517227c12 */ /* 0x000fe4000f8ec0ff */
[----:B------:R-:W-:Y:S02]  /*0980*/  LOP3.LUT R25, R28, UR5, RZ, 0xc0, !PT ;  /* 0x000000051c197c12 */ /* 0x000fe4000f8ec0ff */
[----:B------:R-:W-:Y:S02]  /*0990*/  LOP3.LUT R24, R33, UR5, RZ, 0xc0, !PT ;  /* 0x0000000521187c12 */ /* 0x000fe4000f8ec0ff */
[----:B------:R-:W-:Y:S02]  /*09a0*/  LOP3.LUT R21, R18, UR5, RZ, 0xc0, !PT ;  /* 0x0000000512157c12 */ /* 0x000fe4000f8ec0ff */
[----:B------:R-:W-:Y:S02]  /*09b0*/  ISETP.GE.U32.AND.EX P1, PT, R37, R36, PT, P1 ;  /* 0x000000242500720c */ /* 0x000fe40003f26110 */
[----:B------:R-:W-:-:S02]  /*09c0*/  SEL R12, R12, R14, !P0 ;  /* 0x0000000e0c0c7207 */ /* 0x000fc40004000000 */
[----:B------:R-:W-:Y:S02]  /*09d0*/  SEL R13, R13, R15, !P0 ;  /* 0x0000000f0d0d7207 */ /* 0x000fe40004000000 */
[----:B------:R-:W-:Y:S02]  /*09e0*/  ISETP.GE.U32.AND.EX P0, PT, R34, R25, PT, P2 ;  /* 0x000000192200720c */ /* 0x000fe40003f06120 */
[----:B------:R-:W-:Y:S02]  /*09f0*/  ISETP.GE.U32.AND.EX P2, PT, R24, R21, PT, P3 ;  /* 0x000000151800720c */ /* 0x000fe40003f46130 */
[----:B------:R-:W-:Y:S02]  /*0a00*/  SEL R14, R31, R32, !P1 ;  /* 0x000000201f0e7207 */ /* 0x000fe40004800000 */
[----:B------:R-:W-:Y:S02]  /*0a10*/  SEL R21, R32, R31, !P1 ;  /* 0x0000001f20157207 */ /* 0x000fe40004800000 */
        /* <DEDUP_REMOVED lines=12> */
[----:B------:R-:W-:-:S02]  /*0ae0*/  LOP3.LUT R35, R31, UR4, RZ, 0xc0, !PT ;  /* 0x000000041f237c12 */ /* 0x000fc4000f8ec0ff */
[----:B------:R-:W-:Y:S02]  /*0af0*/  LOP3.LUT R28, R14, UR4, RZ, 0xc0, !PT ;  /* 0x000000040e1c7c12 */ /* 0x000fe4000f8ec0ff */
[----:B------:R-:W-:Y:S02]  /*0b00*/  LOP3.LUT R33, R29, UR4, RZ, 0xc0, !PT ;  /* 0x000000041d217c12 */ /* 0x000fe4000f8ec0ff */
[----:B------:R-:W-:Y:S02]  /*0b10*/  LOP3.LUT R20, R24, UR4, RZ, 0xc0, !PT ;  /* 0x0000000418147c12 */ /* 0x000fe4000f8ec0ff */
[----:B------:R-:W-:Y:S02]  /*0b20*/  LOP3.LUT R19, R12, UR4, RZ, 0xc0, !PT ;  /* 0x000000040c137c12 */ /* 0x000fe4000f8ec0ff */
[----:B------:R-:W-:Y:S02]  /*0b30*/  LOP3.LUT R18, R23, UR4, RZ, 0xc0, !PT ;  /* 0x0000000417127c12 */ /* 0x000fe4000f8ec0ff */
[----:B------:R-:W-:-:S02]  /*0b40*/  ISETP.GE.U32.AND P1, PT, R37, R36, PT ;  /* 0x000000242500720c */ /* 0x000fc40003f26070 */
[----:B------:R-:W-:Y:S02]  /*0b50*/  ISETP.GE.U32.AND P2, PT, R35, R28, PT ;  /* 0x0000001c2300720c */ /* 0x000fe40003f46070 */
[----:B------:R-:W-:Y:S02]  /*0b60*/  LOP3.LUT R36, R27, UR5, RZ, 0xc0, !PT ;  /* 0x000000051b247c12 */ /* 0x000fe4000f8ec0ff */
[----:B------:R-:W-:Y:S02]  /*0b70*/  LOP3.LUT R37, R34, UR5, RZ, 0xc0, !PT ;  /* 0x0000000522257c12 */ /* 0x000fe4000f8ec0ff */
[----:B------:R-:W-:Y:S02]  /*0b80*/  ISETP.GE.U32.AND P3, PT, R33, R20, PT ;  /* 0x000000142100720c */ /* 0x000fe40003f66070 */
[----:B------:R-:W-:Y:S02]  /*0b90*/  LOP3.LUT R35, R32, UR5, RZ, 0xc0, !PT ;  /* 0x0000000520237c12 */ /* 0x000fe4000f8ec0ff */
[----:B------:R-:W-:-:S02]  /*0ba0*/  LOP3.LUT R28, R15, UR5, RZ, 0xc0, !PT ;  /* 0x000000050f1c7c12 */ /* 0x000fc4000f8ec0ff */
[----:B------:R-:W-:Y:S02]  /*0bb0*/  ISETP.GE.U32.AND P0, PT, R19, R18, PT ;  /* 0x000000121300720c */ /* 0x000fe40003f06070 */
[----:B------:R-:W-:Y:S02]  /*0bc0*/  LOP3.LUT R33, R30, UR5, RZ, 0xc0, !PT ;  /* 0x000000051e217c12 */ /* 0x000fe4000f8ec0ff */
[----:B------:R-:W-:Y:S02]  /*0bd0*/  LOP3.LUT R20, R25, UR5, RZ, 0xc0, !PT ;  /* 0x0000000519147c12 */ /* 0x000fe4000f8ec0ff */
[----:B------:R-:W-:Y:S02]  /*0be0*/  LOP3.LUT R19, R13, UR5, RZ, 0xc0, !PT ;  /* 0x000000050d137c12 */ /* 0x000fe4000f8ec0ff */
[----:B------:R-:W-:Y:S02]  /*0bf0*/  LOP3.LUT R18, R22, UR5, RZ, 0xc0, !PT ;  /* 0x0000000516127c12 */ /* 0x000fe4000f8ec0ff */
[----:B------:R-:W-:-:S02]  /*0c00*/  ISETP.GE.U32.AND.EX P1, PT, R37, R36, PT, P1 ;  /* 0x000000242500720c */ /* 0x000fc40003f26110 */
[----:B------:R-:W-:Y:S02]  /*0c10*/  ISETP.GE.U32.AND.EX P2, PT, R35, R28, PT, P2 ;  /* 0x0000001c2300720c */ /* 0x000fe40003f46120 */
        /* <DEDUP_REMOVED lines=12> */
[----:B------:R-:W-:Y:S02]  /*0ce0*/  SEL R20, R27, R34, !P1 ;  /* 0x000000221b147207 */ /* 0x000fe40004800000 */
[----:B------:R-:W-:Y:S02]  /*0cf0*/  SEL R39, R34, R27, !P1 ;  /* 0x0000001b22277207 */ /* 0x000fe40004800000 */
[----:B------:R-:W-:Y:S02]  /*0d00*/  SEL R25, R30, R25, !P3 ;  /* 0x000000191e197207 */ /* 0x000fe40005800000 */
[----:B------:R-:W-:Y:S02]  /*0d10*/  LOP3.LUT R32, R24, UR4, RZ, 0xc0, !PT ;  /* 0x0000000418207c12 */ /* 0x000fe4000f8ec0ff */
[----:B------:R-:W-:-:S02]  /*0d20*/  LOP3.LUT R29, R21, UR4, RZ, 0xc0, !PT ;  /* 0x00000004151d7c12 */ /* 0x000fc4000f8ec0ff */
[----:B------:R-:W-:Y:S02]  /*0d30*/  LOP3.LUT R35, R28, UR4, RZ, 0xc0, !PT ;  /* 0x000000041c237c12 */ /* 0x000fe4000f8ec0ff */
[----:B------:R-:W-:Y:S02]  /*0d40*/  LOP3.LUT R34, R19, UR4, RZ, 0xc0, !PT ;  /* 0x0000000413227c12 */ /* 0x000fe4000f8ec0ff */
[----:B------:R-:W-:Y:S02]  /*0d50*/  LOP3.LUT R30, R31, UR4, RZ, 0xc0, !PT ;  /* 0x000000041f1e7c12 */ /* 0x000fe4000f8ec0ff */
[----:B------:R-:W-:Y:S02]  /*0d60*/  LOP3.LUT R27, R14, UR4, RZ, 0xc0, !PT ;  /* 0x000000040e1b7c12 */ /* 0x000fe4000f8ec0ff */
[----:B------:R-:W-:Y:S02]  /*0d70*/  ISETP.GE.U32.AND P2, PT, R32, R29, PT ;  /* 0x0000001d2000720c */ /* 0x000fe40003f46070 */
[----:B------:R-:W-:-:S02]  /*0d80*/  ISETP.GE.U32.AND P1, PT, R35, R34, PT ;  /* 0x000000222300720c */ /* 0x000fc40003f26070 */
[----:B------:R-:W-:Y:S02]  /*0d90*/  ISETP.GE.U32.AND P3, PT, R30, R27, PT ;  /* 0x0000001b1e00720c */ /* 0x000fe40003f66070 */
[----:B------:R-:W-:Y:S02]  /*0da0*/  SEL R32, R13, R22, !P0 ;  /* 0x000000160d207207 */ /* 0x000fe40004000000 */
[----:B------:R-:W-:Y:S02]  /*0db0*/  LOP3.LUT R34, R33, UR5, RZ, 0xc0, !PT ;  /* 0x0000000521227c12 */ /* 0x000fe4000f8ec0ff */
[----:B------:R-:W-:Y:S02]  /*0dc0*/  LOP3.LUT R27, R20, UR5, RZ, 0xc0, !PT ;  /* 0x00000005141b7c12 */ /* 0x000fe4000f8ec0ff */
[----:B------:R-:W-:Y:S02]  /*0dd0*/  SEL R26, R23, R12, !P0 ;  /* 0x0000000c171a7207 */ /* 0x000fe40004000000 */
[----:B------:R-:W-:-:S02]  /*0de0*/  LOP3.LUT R30, R25, UR5, RZ, 0xc0, !PT ;  /* 0x00000005191e7c12 */ /* 0x000fc4000f8ec0ff */
[----:B------:R-:W-:Y:S02]  /*0df0*/  LOP3.LUT R29, R18, UR5, RZ, 0xc0, !PT ;  /* 0x00000005121d7c12 */ /* 0x000fe4000f8ec0ff */
[----:B------:R-:W-:Y:S02]  /*0e00*/  LOP3.LUT R23, R32, UR5, RZ, 0xc0, !PT ;  /* 0x0000000520177c12 */ /* 0x000fe4000f8ec0ff */
[----:B------:R-:W-:Y:S02]  /*0e10*/  LOP3.LUT R12, R15, UR5, RZ, 0xc0, !PT ;  /* 0x000000050f0c7c12 */ /* 0x000fe4000f8ec0ff */
[----:B------:R-:W-:Y:S02]  /*0e20*/  ISETP.GE.U32.AND.EX P1, PT, R34, R27, PT, P1 ;  /* 0x0000001b2200720c */ /* 0x000fe40003f26110 */
[----:B------:R-:W-:Y:S02]  /*0e30*/  SEL R27, R22, R13, !P0 ;  /* 0x0000000d161b7207 */ /* 0x000fe40004000000 */
[----:B------:R-:W-:-:S02]  /*0e40*/  ISETP.GE.U32.AND.EX P0, PT, R30, R29, PT, P2 ;  /* 0x0000001d1e00720c */ /* 0x000fc40003f06120 */
[----:B------:R-:W-:Y:S02]  /*0e50*/  ISETP.GE.U32.AND.EX P2, PT, R23, R12, PT, P3 ;  /* 0x0000000c1700720c */ /* 0x000fe40003f46130 */
        /* <DEDUP_REMOVED lines=10> */
[----:B------:R-:W-:-:S02]  /*0f00*/  LOP3.LUT R34, R38, UR4, RZ, 0xc0, !PT ;  /* 0x0000000426227c12 */ /* 0x000fc4000f8ec0ff */
[----:B------:R-:W-:Y:S02]  /*0f10*/  LOP3.LUT R35, R29, UR4, RZ, 0xc0, !PT ;  /* 0x000000041d237c12 */ /* 0x000fe4000f8ec0ff */
[----:B------:R-:W-:Y:S02]  /*0f20*/  SEL R24, R15, R32, !P2 ;  /* 0x000000200f187207 */ /* 0x000fe40005000000 */
[----:B------:R-:W-:Y:S02]  /*0f30*/  SEL R25, R32, R15, !P2 ;  /* 0x0000000f20197207 */ /* 0x000fe40005000000 */
[----:B------:R-:W-:Y:S02]  /*0f40*/  LOP3.LUT R33, R21, UR4, RZ, 0xc0, !PT ;  /* 0x0000000415217c12 */ /* 0x000fe4000f8ec0ff */
[----:B------:R-:W-:Y:S02]  /*0f50*/  LOP3.LUT R32, R12, UR4, RZ, 0xc0, !PT ;  /* 0x000000040c207c12 */ /* 0x000fe4000f8ec0ff */
[----:B------:R-:W-:-:S02]  /*0f60*/  LOP3.LUT R18, R31, UR4, RZ, 0xc0, !PT ;  /* 0x000000041f127c12 */ /* 0x000fc4000f8ec0ff */
[----:B------:R-:W-:Y:S02]  /*0f70*/  LOP3.LUT R15, R20, UR4, RZ, 0xc0, !PT ;  /* 0x00000004140f7c12 */ /* 0x000fe4000f8ec0ff */
[----:B------:R-:W-:Y:S02]  /*0f80*/  LOP3.LUT R14, R26, UR4, RZ, 0xc0, !PT ;  /* 0x000000041a0e7c12 */ /* 0x000fe4000f8ec0ff */
[----:B------:R-:W-:Y:S02]  /*0f90*/  LOP3.LUT R13, R23, UR4, RZ, 0xc0, !PT ;  /* 0x00000004170d7c12 */ /* 0x000fe4000f8ec0ff */
[----:B------:R-:W-:Y:S02]  /*0fa0*/  ISETP.GE.U32.AND P1, PT, R35, R34, PT ;  /* 0x000000222300720c */ /* 0x000fe40003f26070 */
[----:B------:R-:W-:Y:S02]  /*0fb0*/  LOP3.LUT R34, R39, UR5, RZ, 0xc0, !PT ;  /* 0x0000000527227c12 */ /* 0x000fe4000f8ec0ff */
[----:B------:R-:W-:-:S02]  /*0fc0*/  LOP3.LUT R35, R30, UR5, RZ, 0xc0, !PT ;  /* 0x000000051e237c12 */ /* 0x000fc4000f8ec0ff */
[----:B------:R-:W-:Y:S02]  /*0fd0*/  ISETP.GE.U32.AND P2, PT, R33, R32, PT ;  /* 0x000000202100720c */ /* 0x000fe40003f46070 */
[----:B------:R-:W-:Y:S02]  /*0fe0*/  ISETP.GE.U32.AND P3, PT, R18, R15, PT ;  /* 0x0000000f1200720c */ /* 0x000fe40003f66070 */
[----:B------:R-:W-:Y:S02]  /*0ff0*/  ISETP.GE.U32.AND P0, PT, R14, R13, PT ;  /* 0x0000000d0e00720c */ /* 0x000fe40003f06070 */
[----:B------:R-:W-:Y:S02]  /*1000*/  LOP3.LUT R33, R28, UR5, RZ, 0xc0, !PT ;  /* 0x000000051c217c12 */ /* 0x000fe4000f8ec0ff */
[----:B------:R-:W-:Y:S02]  /*1010*/  LOP3.LUT R32, R19, UR5, RZ, 0xc0, !PT ;  /* 0x0000000513207c12 */ /* 0x000fe4000f8ec0ff */
[----:B------:R-:W-:-:S02]  /*1020*/  LOP3.LUT R18, R25, UR5, RZ, 0xc0, !PT ;  /* 0x0000000519127c12 */ /* 0x000fc4000f8ec0ff */
[----:B------:R-:W-:Y:S02]  /*1030*/  LOP3.LUT R15, R22, UR5, RZ, 0xc0, !PT ;  /* 0x00000005160f7c12 */ /* 0x000fe4000f8ec0ff */
[----:B------:R-:W-:Y:S02]  /*1040*/  LOP3.LUT R14, R27, UR5, RZ, 0xc0, !PT ;  /* 0x000000051b0e7c12 */ /* 0x000fe4000f8ec0ff */
[----:B------:R-:W-:Y:S02]  /*1050*/  LOP3.LUT R13, R24, UR5, RZ, 0xc0, !PT ;  /* 0x00000005180d7c12 */ /* 0x000fe4000f8ec0ff */
[----:B------:R-:W-:Y:S02]  /*1060*/  ISETP.GE.U32.AND.EX P1, PT, R35, R34, PT, P1 ;  /* 0x000000222300720c */ /* 0x000fe40003f26110 */
[----:B------:R-:W-:Y:S02]  /*1070*/  ISETP.GE.U32.AND.EX P2, PT, R33, R32, PT, P2 ;  /* 0x000000202100720c */ /* 0x000fe40003f46120 */
        /* <DEDUP_REMOVED lines=15> */
[----:B------:R-:W-:Y:S02]  /*1170*/  LOP3.LUT R31, R30, UR4, RZ, 0xc0, !PT ;  /* 0x000000041e1f7c12 */ /* 0x000fe4000f8ec0ff */
[----:B------:R-:W-:Y:S02]  /*1180*/  LOP3.LUT R22, R15, UR4, RZ, 0xc0, !PT ;  /* 0x000000040f167c12 */ /* 0x000fe4000f8ec0ff */
[----:B------:R-:W-:Y:S02]  /*1190*/  LOP3.LUT R34, R32, UR4, RZ, 0xc0, !PT ;  /* 0x0000000420227c12 */ /* 0x000fe4000f8ec0ff */
[----:B------:R-:W-:-:S02]  /*11a0*/  LOP3.LUT R33, R13, UR4, RZ, 0xc0, !PT ;  /* 0x000000040d217c12 */ /* 0x000fc4000f8ec0ff */
[----:B------:R-:W-:Y:S02]  /*11b0*/  LOP3.LUT R25, R28, UR4, RZ, 0xc0, !PT ;  /* 0x000000041c197c12 */ /* 0x000fe4000f8ec0ff */
[----:B------:R-:W-:Y:S02]  /*11c0*/  LOP3.LUT R12, R21, UR4, RZ, 0xc0, !PT ;  /* 0x00000004150c7c12 */ /* 0x000fe4000f8ec0ff */
[----:B------:R-:W-:Y:S02]  /*11d0*/  ISETP.GE.U32.AND P2, PT, R31, R22, PT ;  /* 0x000000161f00720c */ /* 0x000fe40003f46070 */
[----:B------:R-:W-:Y:S02]  /*11e0*/  ISETP.GE.U32.AND P1, PT, R34, R33, PT ;  /* 0x000000212200720c */ /* 0x000fe40003f26070 */
[----:B------:R-:W-:Y:S02]  /*11f0*/  SEL R31, R27, R24, !P0 ;  /* 0x000000181b1f7207 */ /* 0x000fe40004000000 */
[----:B------:R-:W-:-:S02]  /*1200*/  LOP3.LUT R34, R29, UR5, RZ, 0xc0, !PT ;  /* 0x000000051d227c12 */ /* 0x000fc4000f8ec0ff */
[----:B------:R-:W-:Y:S02]  /*1210*/  LOP3.LUT R33, R14, UR5, RZ, 0xc0, !PT ;  /* 0x000000050e217c12 */ /* 0x000fe4000f8ec0ff */
[----:B------:R-:W-:Y:S02]  /*1220*/  ISETP.GE.U32.AND P3, PT, R25, R12, PT ;  /* 0x0000000c1900720c */ /* 0x000fe40003f66070 */
[----:B------:R-:W-:Y:S02]  /*1230*/  SEL R26, R23, R26, !P0 ;  /* 0x0000001a171a7207 */ /* 0x000fe40004000000 */
[----:B------:R-:W-:Y:S02]  /*1240*/  LOP3.LUT R25, R19, UR5, RZ, 0xc0, !PT ;  /* 0x0000000513197c12 */ /* 0x000fe4000f8ec0ff */
[----:B------:R-:W-:Y:S02]  /*1250*/  LOP3.LUT R22, R18, UR5, RZ, 0xc0, !PT ;  /* 0x0000000512167c12 */ /* 0x000fe4000f8ec0ff */
[----:B------:R-:W-:-:S02]  /*1260*/  LOP3.LUT R23, R31, UR5, RZ, 0xc0, !PT ;  /* 0x000000051f177c12 */ /* 0x000fc4000f8ec0ff */
[----:B------:R-:W-:Y:S02]  /*1270*/  LOP3.LUT R12, R20, UR5, RZ, 0xc0, !PT ;  /* 0x00000005140c7c12 */ /* 0x000fe4000f8ec0ff */
[----:B------:R-:W-:Y:S02]  /*1280*/  ISETP.GE.U32.AND.EX P1, PT, R34, R33, PT, P1 ;  /* 0x000000212200720c */ /* 0x000fe40003f26110 */
[----:B------:R-:W-:Y:S02]  /*1290*/  SEL R27, R24, R27, !P0 ;  /* 0x0000001b181b7207 */ /* 0x000fe40004000000 */
        /* <DEDUP_REMOVED lines=12> */
[----:B------:R-:W-:Y:S02]  /*1360*/  LOP3.LUT R33, R23, UR4, RZ, 0xc0, !PT ;  /* 0x0000000417217c12 */ /* 0x000fe4000f8ec0ff */
[----:B------:R-:W-:Y:S02]  /*1370*/  LOP3.LUT R32, R12, UR4, RZ, 0xc0, !PT ;  /* 0x000000040c207c12 */ /* 0x000fe4000f8ec0ff */
[----:B------:R-:W-:-:S02]  /*1380*/  SEL R18, R20, R31, !P2 ;  /* 0x0000001f14127207 */ /* 0x000fc40005000000 */
[----:B------:R-:W-:Y:S02]  /*1390*/  SEL R20, R31, R20, !P2 ;  /* 0x000000141f147207 */ /* 0x000fe40005000000 */
[----:B------:R-:W-:Y:S02]  /*13a0*/  LOP3.LUT R29, R26, UR4, RZ, 0xc0, !PT ;  /* 0x000000041a1d7c12 */ /* 0x000fe4000f8ec0ff */
[----:B------:R-:W-:Y:S02]  /*13b0*/  LOP3.LUT R31, R21, UR4, RZ, 0xc0, !PT ;  /* 0x00000004151f7c12 */ /* 0x000fe4000f8ec0ff */
[----:B------:R-:W-:Y:S02]  /*13c0*/  LOP3.LUT R30, R14, UR4, RZ, 0xc0, !PT ;  /* 0x000000040e1e7c12 */ /* 0x000fe4000f8ec0ff */
[----:B------:R-:W-:Y:S02]  /*13d0*/  LOP3.LUT R28, R19, UR4, RZ, 0xc0, !PT ;  /* 0x00000004131c7c12 */ /* 0x000fe4000f8ec0ff */
[----:B------:R-:W-:-:S02]  /*13e0*/  ISETP.GE.U32.AND P2, PT, R33, R32, PT ;  /* 0x000000202100720c */ /* 0x000fc40003f46070 */
[----:B------:R-:W-:Y:S02]  /*13f0*/  LOP3.LUT R33, R24, UR5, RZ, 0xc0, !PT ;  /* 0x0000000518217c12 */ /* 0x000fe4000f8ec0ff */
[----:B------:R-:W-:Y:S02]  /*1400*/  LOP3.LUT R32, R13, UR5, RZ, 0xc0, !PT ;  /* 0x000000050d207c12 */ /* 0x000fe4000f8ec0ff */
        /* <DEDUP_REMOVED lines=9> */
[----:B------:R-:W-:-:S02]  /*14a0*/  ISETP.GE.U32.AND P1, PT, R35, R34, PT ;  /* 0x000000222300720c */ /* 0x000fc40003f26070 */
[----:B------:R-:W-:Y:S02]  /*14b0*/  LOP3.LUT R34, R39, UR5, RZ, 0xc0, !PT ;  /* 0x0000000527227c12 */ /* 0x000fe4000f8ec0ff */
[----:B------:R-:W-:Y:S02]  /*14c0*/  LOP3.LUT R35, R22, UR5, RZ, 0xc0, !PT ;  /* 0x0000000516237c12 */ /* 0x000fe4000f8ec0ff */
[----:B------:R-:W-:Y:S02]  /*14d0*/  ISETP.GE.U32.AND.EX P3, PT, R31, R30, PT, P3 ;  /* 0x0000001e1f00720c */ /* 0x000fe40003f66130 */
[----:B------:R-:W-:Y:S02]  /*14e0*/  ISETP.GE.U32.AND.EX P0, PT, R29, R28, PT, P0 ;  /* 0x0000001c1d00720c */ /* 0x000fe40003f06100 */
[----:B------:R-:W-:Y:S02]  /*14f0*/  SEL R32, R12, R23, !P2 ;  /* 0x000000170c207207 */ /* 0x000fe40005000000 */
[----:B------:R-:W-:-:S02]  /*1500*/  SEL R23, R23, R12, !P2 ;  /* 0x0000000c17177207 */ /* 0x000fc40005000000 */
        /* <DEDUP_REMOVED lines=13> */
[----:B------:R-:W-:Y:S02]  /*15e0*/  SEL R39, R22, R39, !P1 ;  /* 0x0000002716277207 */ /* 0x000fe40004800000 */
[----:B------:R-:W-:Y:S02]  /*15f0*/  LOP3.LUT R31, R23, UR4, RZ, 0xc0, !PT ;  /* 0x00000004171f7c12 */ /* 0x000fe4000f8ec0ff */
[----:B------:R-:W-:Y:S02]  /*1600*/  LOP3.LUT R24, R36, UR4, RZ, 0xc0, !PT ;  /* 0x0000000424187c12 */ /* 0x000fe4000f8ec0ff */
[----:B------:R-:W-:Y:S02]  /*1610*/  LOP3.LUT R25, R21, UR4, RZ, 0xc0, !PT ;  /* 0x0000000415197c12 */ /* 0x000fe4000f8ec0ff */
[----:B------:R-:W-:-:S02]  /*1620*/  LOP3.LUT R22, R32, UR4, RZ, 0xc0, !PT ;  /* 0x0000000420167c12 */ /* 0x000fc4000f8ec0ff */
[----:B------:R-:W-:Y:S02]  /*1630*/  ISETP.GE.U32.AND P3, PT, R20, R15, PT ;  /* 0x0000000f1400720c */ /* 0x000fe40003f66070 */
[----:B------:R-:W-:Y:S02]  /*1640*/  SEL R20, R27, R18, !P0 ;  /* 0x000000121b147207 */ /* 0x000fe40004000000 */
[----:B------:R-:W-:Y:S02]  /*1650*/  SEL R26, R19, R26, !P0 ;  /* 0x0000001a131a7207 */ /* 0x000fe40004000000 */
[----:B------:R-:W-:Y:S02]  /*1660*/  ISETP.GE.U32.AND P1, PT, R31, R24, PT ;  /* 0x000000181f00720c */ /* 0x000fe40003f26070 */
[----:B------:R-:W-:Y:S02]  /*1670*/  ISETP.GE.U32.AND P2, PT, R25, R22, PT ;  /* 0x000000161900720c */ /* 0x000fe40003f46070 */
[----:B------:R-:W-:-:S02]  /*1680*/  LOP3.LUT R24, R14, UR5, RZ, 0xc0, !PT ;  /* 0x000000050e187c12 */ /* 0x000fc4000f8ec0ff */
[----:B------:R-:W-:Y:S02]  /*1690*/  LOP3.LUT R19, R33, UR5, RZ, 0xc0, !PT ;  /* 0x0000000521137c12 */ /* 0x000fe4000f8ec0ff */
[----:B------:R-:W-:Y:S02]  /*16a0*/  LOP3.LUT R30, R12, UR5, RZ, 0xc0, !PT ;  /* 0x000000050c1e7c12 */ /* 0x000fe4000f8ec0ff */
[----:B------:R-:W-:Y:S02]  /*16b0*/  LOP3.LUT R25, R37, UR5, RZ, 0xc0, !PT ;  /* 0x0000000525197c12 */ /* 0x000fe4000f8ec0ff */
[----:B------:R-:W-:Y:S02]  /*16c0*/  LOP3.LUT R22, R20, UR5, RZ, 0xc0, !PT ;  /* 0x0000000514167c12 */ /* 0x000fe4000f8ec0ff */
[----:B------:R-:W-:Y:S02]  /*16d0*/  LOP3.LUT R15, R29, UR5, RZ, 0xc0, !PT ;  /* 0x000000051d0f7c12 */ /* 0x000fe4000f8ec0ff */
[----:B------:R-:W-:Y:S01]  /*16e0*/  SEL R27, R18, R27, !P0 ;  /* 0x0000001b121b7207 */ /* 0x000fe20004000000 */
[----:B------:R-:W-:Y:S01]  /*16f0*/  IMAD.MOV.U32 R18, RZ, RZ, 0x2 ;  /* 0x00000002ff127424 */ /* 0x000fe200078e00ff */
[----:B------:R-:W-:-:S02]  /*1700*/  ISETP.GE.U32.AND.EX P0, PT, R24, R19, PT, P2 ;  /* 0x000000131800720c */ /* 0x000fc40003f06120 */
[----:B------:R-:W-:Y:S02]  /*1710*/  ISETP.GE.U32.AND.EX P1, PT, R30, R25, PT, P1 ;  /* 0x000000191e00720c */ /* 0x000fe40003f26110 */
[----:B------:R-:W-:Y:S02]  /*1720*/  ISETP.GE.U32.AND.EX P2, PT, R22, R15, PT, P3 ;  /* 0x0000000f1600720c */ /* 0x000fe40003f46130 */
        /* <DEDUP_REMOVED lines=11> */
[----:B------:R-:W-:-:S07]  /*17e0*/  SEL R29, R20, R29, !P2 ;  /* 0x0000001d141d7207 */ /* 0x000fce0005000000 */
.L_x_89:
[----:B------:R-:W0:Y:S01]  /*17f0*/  S2R R23, SR_TID.X ;  /* 0x0000000000177919 */ /* 0x000e220000002100 */
[----:B------:R-:W-:Y:S01]  /*1800*/  IMAD.MOV R12, RZ, RZ, -R18 ;  /* 0x000000ffff0c7224 */ /* 0x000fe200078e0a12 */
[----:B------:R-:W1:Y:S01]  /*1810*/  S2UR UR5, SR_CgaCtaId ;  /* 0x00000000000579c3 */ /* 0x000e620000008800 */
[----:B------:R-:W-:-:S07]  /*1820*/  UMOV UR4, 0x400 ;  /* 0x0000040000047882 */ /* 0x000fce0000000000 */
[----:B------:R-:W-:Y:S01]  /*1830*/  BAR.SYNC.DEFER_BLOCKING 0x0 ;  /* 0x0000000000007b1d */ /* 0x000fe20000010000 */
[----:B------:R-:W-:Y:S02]  /*1840*/  IMAD.MOV.U32 R13, RZ, RZ, R39 ;  /* 0x000000ffff0d7224 */ /* 0x000fe400078e0027 */
[----:B--2---:R-:W-:-:S03]  /*1850*/  IMAD.MOV.U32 R14, RZ, RZ, R36 ;  /* 0x000000ffff0e7224 */ /* 0x004fc600078e0024 */
[----:B------:R-:W2:Y:S01]  /*1860*/  LDCU.64 UR6, c[0x0][0x3c0] ;  /* 0x00007800ff0677ac */ /* 0x000ea20008000a00 */
[----:B------:R-:W-:Y:S01]  /*1870*/  BSSY.RECONVERGENT B0, `(.L_x_70) ;  /* 0x000003d000007945 */ /* 0x000fe20003800200 */
[----:B-1----:R-:W-:Y:S01]  /*1880*/  ULEA UR4, UR5, UR4, 0x18 ;  /* 0x0000000405047291 */ /* 0x002fe2000f8ec0ff */
[----:B0-----:R-:W-:-:S05]  /*1890*/  LOP3.LUT R12, R23, R12, RZ, 0xc0, !PT ;  /* 0x0000000c170c7212 */ /* 0x001fca00078ec0ff */
[----:B------:R-:W-:-:S05]  /*18a0*/  IMAD.SHL.U32 R12, R12, 0x8, RZ ;  /* 0x000000080c0c7824 */ /* 0x000fca00078e00ff */
[----:B------:R-:W-:Y:S01]  /*18b0*/  VIMNMX.U32 R21, PT, PT, R12, 0x800, PT ;  /* 0x000008000c157848 */ /* 0x000fe20003fe0000 */
[----:B------:R-:W-:-:S04]  /*18c0*/  VIADD R12, R18, 0xffffffff ;  /* 0xffffffff120c7836 */ /* 0x000fc80000000000 */
[----:B------:R-:W-:Y:S01]  /*18d0*/  IMAD R19, R18, 0x4, R21 ;  /* 0x0000000412137824 */ /* 0x000fe200078e0215 */
[----:B------:R-:W-:Y:S02]  /*18e0*/  LOP3.LUT R12, R12, R23, RZ, 0xc0, !PT ;  /* 0x000000170c0c7212 */ /* 0x000fe400078ec0ff */
[----:B------:R-:W-:Y:S02]  /*18f0*/  LEA R23, R23, UR4, 0x6 ;  /* 0x0000000417177c11 */ /* 0x000fe4000f8e30ff */
[----:B------:R-:W-:Y:S01]  /*1900*/  VIMNMX.U32 R19, PT, PT, R19, 0x800, PT ;  /* 0x0000080013137848 */ /* 0x000fe20003fe0000 */
[----:B------:R-:W-:-:S04]  /*1910*/  IMAD.SHL.U32 R12, R12, 0x8, RZ ;  /* 0x000000080c0c7824 */ /* 0x000fc800078e00ff */
[----:B------:R-:W-:Y:S01]  /*1920*/  IMAD R20, R18, 0x4, R19 ;  /* 0x0000000412147824 */ /* 0x000fe200078e0213 */
[----:B------:R-:W-:Y:S01]  /*1930*/  VIMNMX.U32 R22, PT, PT, R12, 0x800, PT ;  /* 0x000008000c167848 */ /* 0x000fe20003fe0000 */
[----:B------:R-:W-:-:S03]  /*1940*/  IMAD.MOV.U32 R12, RZ, RZ, R38 ;  /* 0x000000ffff0c7224 */ /* 0x000fc600078e0026 */
[----:B------:R-:W-:-:S05]  /*1950*/  VIMNMX.U32 R20, PT, PT, R20, 0x800, PT ;  /* 0x0000080014147848 */ /* 0x000fca0003fe0000 */
[----:B------:R-:W-:-:S04]  /*1960*/  IMAD.IADD R15, R20, 0x1, -R19 ;  /* 0x00000001140f7824 */ /* 0x000fc800078e0a13 */
[C---:B------:R-:W-:Y:S01]  /*1970*/  IMAD.IADD R38, R22.reuse, 0x1, -R15 ;  /* 0x0000000116267824 */ /* 0x040fe200078e0a0f */
[----:B------:R-:W-:Y:S01]  /*1980*/  ISETP.GE.AND P0, PT, R22, R15, PT ;  /* 0x0000000f1600720c */ /* 0x000fe20003f06270 */
[----:B------:R-:W-:Y:S01]  /*1990*/  IMAD.MOV.U32 R15, RZ, RZ, R37 ;  /* 0x000000ffff0f7224 */ /* 0x000fe200078e0025 */
[----:B------:R-:W-:Y:S02]  /*19a0*/  VIADDMNMX R37, R19, -R21, R22, PT ;  /* 0x8000001513257246 */ /* 0x000fe40003800116 */
[----:B------:R-:W-:Y:S02]  /*19b0*/  SEL R36, R38, RZ, P0 ;  /* 0x000000ff26247207 */ /* 0x000fe40000000000 */
[----:B------:R0:W-:Y:S02]  /*19c0*/  STS.128 [R23], R12 ;  /* 0x0000000c17007388 */ /* 0x0001e40000000c00 */
[----:B------:R-:W-:Y:S01]  /*19d0*/  ISETP.GE.AND P0, PT, R36, R37, PT ;  /* 0x000000252400720c */ /* 0x000fe20003f06270 */
[----:B0-----:R-:W-:-:S02]  /*19e0*/  IMAD.MOV.U32 R12, RZ, RZ, R34 ;  /* 0x000000ffff0c7224 */ /* 0x001fc400078e0022 */
[----:B------:R-:W-:Y:S02]  /*19f0*/  IMAD.MOV.U32 R13, RZ, RZ, R35 ;  /* 0x000000ffff0d7224 */ /* 0x000fe400078e0023 */
[----:B------:R-:W-:Y:S02]  /*1a00*/  IMAD.MOV.U32 R14, RZ, RZ, R32 ;  /* 0x000000ffff0e7224 */ /* 0x000fe400078e0020 */
[----:B------:R-:W-:-:S05]  /*1a10*/  IMAD.MOV.U32 R15, RZ, RZ, R33 ;  /* 0x000000ffff0f7224 */ /* 0x000fca00078e0021 */
[----:B------:R0:W-:Y:S02]  /*1a20*/  STS.128 [R23+0x10], R12 ;  /* 0x0000100c17007388 */ /* 0x0001e40000000c00 */
[----:B0-----:R-:W-:Y:S02]  /*1a30*/  IMAD.MOV.U32 R12, RZ, RZ, R30 ;  /* 0x000000ffff0c7224 */ /* 0x001fe400078e001e */
        /* <DEDUP_REMOVED lines=8> */
[----:B------:R0:W-:Y:S01]  /*1ac0*/  STS.128 [R23+0x30], R12 ;  /* 0x0000300c17007388 */ /* 0x0001e20000000c00 */
[----:B------:R-:W-:Y:S06]  /*1ad0*/  BAR.SYNC.DEFER_BLOCKING 0x0 ;  /* 0x0000000000007b1d */ /* 0x000fec0000010000 */
[----:B--2---:R-:W-:Y:S05]  /*1ae0*/  @P0 BRA `(.L_x_71) ;  /* 0x0000000000540947 */ /* 0x004fea0003800000 */
[----:B------:R-:W-:-:S07]  /*1af0*/  IMAD.IADD R30, R22, 0x1, R19 ;  /* 0x00000001161e7824 */ /* 0x000fce00078e0213 */
.L_x_72:
[----:B0-----:R-:W-:-:S05]  /*1b00*/  IMAD.IADD R12, R37, 0x1, -R36 ;  /* 0x00000001250c7824 */ /* 0x001fca00078e0a24 */
[----:B------:R-:W-:-:S04]  /*1b10*/  LEA.HI R13, R12, R12, RZ, 0x1 ;  /* 0x0000000c0c0d7211 */ /* 0x000fc800078f08ff */
[----:B------:R-:W-:-:S04]  /*1b20*/  LEA.HI.SX32 R24, R13, R36, 0x1f ;  /* 0x000000240d187211 */ /* 0x000fc800078ffaff */
[----:B------:R-:W-:Y:S01]  /*1b30*/  LOP3.LUT R13, RZ, R24, RZ, 0x33, !PT ;  /* 0x00000018ff0d7212 */ /* 0x000fe200078e33ff */
[----:B------:R-:W-:-:S04]  /*1b40*/  IMAD.IADD R12, R21, 0x1, R24 ;  /* 0x00000001150c7824 */ /* 0x000fc800078e0218 */
        /* <DEDUP_REMOVED lines=15> */
.L_x_71:
[----:B------:R-:W-:Y:S05]  /*1c40*/  BSYNC.RECONVERGENT B0 ;  /* 0x0000000000007941 */ /* 0x000fea0003800200 */
.L_x_70:
[----:B------:R-:W-:Y:S01]  /*1c50*/  IMAD.IADD R26, R21, 0x1, R36 ;  /* 0x00000001151a7824 */ /* 0x000fe200078e0224 */
[----:B------:R-:W-:Y:S01]  /*1c60*/  IADD3 R25, PT, PT, -R36, R19, R22 ;  /* 0x0000001324197210 */ /* 0x000fe20007ffe116 */
[----:B------:R-:W-:Y:S01]  /*1c70*/  BSSY.RECONVERGENT B0, `(.L_x_73) ;  /* 0x0000012000007945 */ /* 0x000fe20003800200 */
[----:B------:R-:W-:Y:S02]  /*1c80*/  PLOP3.LUT P0, PT, PT, PT, PT, 0x8, 0x80 ;  /* 0x000000000080781c */ /* 0x000fe40003f0e170 */
[----:B------:R-:W-:Y:S02]  /*1c90*/  LEA R27, R26, UR4, 0x3 ;  /* 0x000000041a1b7c11 */ /* 0x000fe4000f8e18ff */
[C---:B------:R-:W-:Y:S02]  /*1ca0*/  LEA R28, R25.reuse, UR4, 0x3 ;  /* 0x00000004191c7c11 */ /* 0x040fe4000f8e18ff */
[----:B------:R-:W-:Y:S01]  /*1cb0*/  ISETP.GE.AND P1, PT, R25, R20, PT ;  /* 0x000000141900720c */ /* 0x000fe20003f26270 */
[----:B0-----:R0:W1:Y:S04]  /*1cc0*/  LDS.64 R12, [R27] ;  /* 0x000000001b0c7984 */ /* 0x0010680000000a00 */
[----:B------:R0:W2:Y:S08]  /*1cd0*/  LDS.64 R14, [R28] ;  /* 0x000000001c0e7984 */ /* 0x0000b00000000a00 */
[----:B0-----:R-:W-:Y:S05]  /*1ce0*/  @P1 BRA `(.L_x_74) ;  /* 0x0000000000281947 */ /* 0x001fea0003800000 */
[----:B------:R-:W-:Y:S02]  /*1cf0*/  ISETP.GE.AND P2, PT, R26, R19, PT ;  /* 0x000000131a00720c */ /* 0x000fe40003f46270 */
        /* <DEDUP_REMOVED lines=9> */
.L_x_74:
[----:B------:R-:W-:Y:S05]  /*1d90*/  BSYNC.RECONVERGENT B0 ;  /* 0x0000000000007941 */ /* 0x000fea0003800200 */
.L_x_73:
[----:B------:R-:W-:Y:S01]  /*1da0*/  VIADD R21, R25, 0x1 ;  /* 0x0000000119157836 */ /* 0x000fe20000000000 */
[----:B------:R-:W-:Y:S01]  /*1db0*/  BSSY.RECONVERGENT B0, `(.L_x_75) ;  /* 0x0000017000007945 */ /* 0x000fe20003800200 */
[----:B------:R-:W-:Y:S01]  /*1dc0*/  @!P0 IMAD.MOV R21, RZ, RZ, R25 ;  /* 0x000000ffff158224 */ /* 0x000fe200078e0219 */
[----:B-12---:R-:W-:Y:S01]  /*1dd0*/  SEL R38, R14, R12, P0 ;  /* 0x0000000c0e267207 */ /* 0x006fe20000000000 */
[----:B------:R-:W-:Y:S01]  /*1de0*/  VIADD R24, R26, 0x1 ;  /* 0x000000011a187836 */ /* 0x000fe20000000000 */
[----:B------:R-:W-:Y:S01]  /*1df0*/  SEL R39, R15, R13, P0 ;  /* 0x0000000d0f277207 */ /* 0x000fe20000000000 */
[----:B------:R-:W-:Y:S01]  /*1e00*/  @P0 IMAD.MOV R24, RZ, RZ, R26 ;  /* 0x000000ffff180224 */ /* 0x000fe200078e021a */
[C---:B------:R-:W-:Y:S01]  /*1e10*/  ISETP.GE.AND P1, PT, R21.reuse, R20, PT ;  /* 0x000000141500720c */ /* 0x040fe20003f26270 */
[----:B------:R0:W1:Y:S01]  /*1e20*/  @P0 LDS.64 R14, [R28+0x8] ;  /* 0x000008001c0e0984 */ /* 0x0000620000000a00 */
[----:B------:R-:W-:Y:S02]  /*1e30*/  VIADD R25, R21, 0x1 ;  /* 0x0000000115197836 */ /* 0x000fe40000000000 */
[----:B------:R-:W-:Y:S01]  /*1e40*/  VIADD R26, R24, 0x1 ;  /* 0x00000001181a7836 */ /* 0x000fe20000000000 */
[----:B------:R0:W2:Y:S01]  /*1e50*/  @!P0 LDS.64 R12, [R27+0x8] ;  /* 0x000008001b0c8984 */ /* 0x0000a20000000a00 */
[----:B------:R-:W-:-:S07]  /*1e60*/  PLOP3.LUT P0, PT, PT, PT, PT, 0x8, 0x80 ;  /* 0x000000000080781c */ /* 0x000fce0003f0e170 */
[----:B0-----:R-:W-:Y:S06]  /*1e70*/  @P1 BRA `(.L_x_76) ;  /* 0x0000000000281947 */ /* 0x001fec0003800000 */
[----:B------:R-:W-:-:S13]  /*1e80*/  ISETP.GE.AND P2, PT, R24, R19, PT ;  /* 0x000000131800720c */ /* 0x000fda0003f46270 */
        /* <DEDUP_REMOVED lines=9> */
.L_x_76:
[----:B------:R-:W-:Y:S05]  /*1f20*/  BSYNC.RECONVERGENT B0 ;  /* 0x0000000000007941 */ /* 0x000fea0003800200 */
.L_x_75:
[----:B------:R-:W-:Y:S01]  /*1f30*/  @!P0 IMAD.MOV R25, RZ, RZ, R21 ;  /* 0x000000ffff198224 */ /* 0x000fe200078e0215 */
[----:B------:R-:W-:Y:S01]  /*1f40*/  BSSY.RECONVERGENT B0, `(.L_x_77) ;  /* 0x0000017000007945 */ /* 0x000fe20003800200 */
[----:B------:R-:W-:Y:S01]  /*1f50*/  @P0 IMAD.MOV R26, RZ, RZ, R24 ;  /* 0x000000ffff1a0224 */ /* 0x000fe200078e0218 */
[----:B-12---:R-:W-:Y:S01]  /*1f60*/  SEL R36, R14, R12, P0 ;  /* 0x0000000c0e247207 */ /* 0x006fe20000000000 */
[C---:B------:R-:W-:Y:S01]  /*1f70*/  VIADD R21, R25.reuse, 0x1 ;  /* 0x0000000119157836 */ /* 0x040fe20000000000 */
[C---:B------:R-:W-:Y:S01]  /*1f80*/  ISETP.GE.AND P1, PT, R25.reuse, R20, PT ;  /* 0x000000141900720c */ /* 0x040fe20003f26270 */
        /* <DEDUP_REMOVED lines=8> */
[----:B------:R-:W-:-:S13]  /*2010*/  ISETP.GE.AND P2, PT, R26, R19, PT ;  /* 0x000000131a00720c */ /* 0x000fda0003f46270 */
        /* <DEDUP_REMOVED lines=9> */
.L_x_78:
[----:B------:R-:W-:Y:S05]  /*20b0*/  BSYNC.RECONVERGENT B0 ;  /* 0x0000000000007941 */ /* 0x000fea0003800200 */
.L_x_77:
[----:B------:R-:W-:Y:S01]  /*20c0*/  @!P0 IMAD.MOV R21, RZ, RZ, R25 ;  /* 0x000000ffff158224 */ /* 0x000fe200078e0219 */
[----:B------:R-:W-:Y:S01]  /*20d0*/  BSSY.RECONVERGENT B0, `(.L_x_79) ;  /* 0x0000017000007945 */ /* 0x000fe20003800200 */
[----:B------:R-:W-:Y:S01]  /*20e0*/  @P0 IMAD.MOV R24, RZ, RZ, R26 ;  /* 0x000000ffff180224 */ /* 0x000fe200078e021a */
[----:B-12---:R-:W-:Y:S01]  /*20f0*/  SEL R34, R14, R12, P0 ;  /* 0x0000000c0e227207 */ /* 0x006fe20000000000 */
[C---:B------:R-:W-:Y:S01]  /*2100*/  VIADD R25, R21.reuse, 0x1 ;  /* 0x0000000115197836 */ /* 0x040fe20000000000 */
[C---:B------:R-:W-:Y:S01]  /*2110*/  ISETP.GE.AND P1, PT, R21.reuse, R20, PT ;  /* 0x000000141500720c */ /* 0x040fe20003f26270 */
        /* <DEDUP_REMOVED lines=18> */
.L_x_80:
[----:B------:R-:W-:Y:S05]  /*2240*/  BSYNC.RECONVERGENT B0 ;  /* 0x0000000000007941 */ /* 0x000fea0003800200 */
.L_x_79:
        /* <DEDUP_REMOVED lines=24> */
.L_x_82:
[----:B------:R-:W-:Y:S05]  /*23d0*/  BSYNC.RECONVERGENT B0 ;  /* 0x0000000000007941 */ /* 0x000fea0003800200 */
.L_x_81:
        /* <DEDUP_REMOVED lines=24> */
.L_x_84:
[----:B------:R-:W-:Y:S05]  /*2560*/  BSYNC.RECONVERGENT B0 ;  /* 0x0000000000007941 */ /* 0x000fea0003800200 */
.L_x_83:
[----:B------:R-:W-:Y:S01]  /*2570*/  @!P0 IMAD.MOV R25, RZ, RZ, R21 ;  /* 0x000000ffff198224 */ /* 0x000fe200078e0215 */
[----:B------:R-:W-:Y:S01]  /*2580*/  BSSY.RECONVERGENT B0, `(.L_x_85) ;  /* 0x0000016000007945 */ /* 0x000fe20003800200 */
[----:B------:R-:W-:Y:S01]  /*2590*/  @P0 IMAD.MOV R26, RZ, RZ, R24 ;  /* 0x000000ffff1a0224 */ /* 0x000fe200078e0218 */
[----:B-12---:R-:W-:Y:S02]  /*25a0*/  SEL R28, R14, R12, P0 ;  /* 0x0000000c0e1c7207 */ /* 0x006fe40000000000 */
[C---:B------:R-:W-:Y:S01]  /*25b0*/  ISETP.GE.AND P1, PT, R25.reuse, R20, PT ;  /* 0x000000141900720c */ /* 0x040fe20003f26270 */
[C---:B------:R-:W-:Y:S01]  /*25c0*/  VIADD R40, R26.reuse, 0x1 ;  /* 0x000000011a287836 */ /* 0x040fe20000000000 */
[----:B------:R-:W-:Y:S02]  /*25d0*/  @!P0 LEA R21, R26, UR4, 0x3 ;  /* 0x000000041a158c11 */ /* 0x000fe4000f8e18ff */
[----:B0-----:R-:W-:Y:S02]  /*25e0*/  @P0 LEA R22, R25, UR4, 0x3 ;  /* 0x0000000419160c11 */ /* 0x001fe4000f8e18ff */
        /* <DEDUP_REMOVED lines=15> */
.L_x_86:
[----:B------:R-:W-:Y:S05]  /*26e0*/  BSYNC.RECONVERGENT B0 ;  /* 0x0000000000007941 */ /* 0x000fea0003800200 */
.L_x_85:
[----:B------:R-:W-:Y:S01]  /*26f0*/  @P0 IMAD.MOV R40, RZ, RZ, R26 ;  /* 0x000000ffff280224 */ /* 0x000fe200078e021a */
[----:B-12---:R-:W-:Y:S01]  /*2700*/  SEL R24, R14, R12, P0 ;  /* 0x0000000c0e187207 */ /* 0x006fe20000000000 */
[----:B0-----:R-:W-:Y:S01]  /*2710*/  VIADD R21, R25, 0x1 ;  /* 0x0000000119157836 */ /* 0x001fe20000000000 */
[----:B------:R-:W-:Y:S01]  /*2720*/  BSSY.RECONVERGENT B0, `(.L_x_87) ;  /* 0x0000018000007945 */ /* 0x000fe20003800200 */
[----:B------:R-:W-:Y:S01]  /*2730*/  @!P0 IMAD.MOV R21, RZ, RZ, R25 ;  /* 0x000000ffff158224 */ /* 0x000fe200078e0219 */
[----:B------:R-:W-:Y:S02]  /*2740*/  @!P0 LEA R22, R40, UR4, 0x3 ;  /* 0x0000000428168c11 */ /* 0x000fe4000f8e18ff */
[----:B------:R-:W-:Y:S02]  /*2750*/  SEL R25, R15, R13, P0 ;  /* 0x0000000d0f197207 */ /* 0x000fe40000000000 */
[C---:B------:R-:W-:Y:S01]  /*2760*/  @P0 LEA R23, R21.reuse, UR4, 0x3 ;  /* 0x0000000415170c11 */ /* 0x040fe2000f8e18ff */
[----:B------:R-:W0:Y:S04]  /*2770*/  @!P0 LDS.64 R12, [R22] ;  /* 0x00000000160c8984 */ /* 0x000e280000000a00 */
[----:B------:R1:W2:Y:S01]  /*2780*/  @P0 LDS.64 R14, [R23] ;  /* 0x00000000170e0984 */ /* 0x0002a20000000a00 */
[----:B------:R-:W-:Y:S01]  /*2790*/  ISETP.GE.AND P0, PT, R21, R20, PT ;  /* 0x000000141500720c */ /* 0x000fe20003f06270 */
[----:B0-----:R-:W-:-:S02]  /*27a0*/  IMAD.MOV.U32 R26, RZ, RZ, R12 ;  /* 0x000000ffff1a7224 */ /* 0x001fc400078e000c */
[----:B------:R-:W-:-:S10]  /*27b0*/  IMAD.MOV.U32 R27, RZ, RZ, R13 ;  /* 0x000000ffff1b7224 */ /* 0x000fd400078e000d */
[----:B-1----:R-:W-:Y:S05]  /*27c0*/  @P0 BRA `(.L_x_88) ;  /* 0x0000000000340947 */ /* 0x002fea0003800000 */
[----:B------:R-:W-:Y:S01]  /*27d0*/  ISETP.GE.AND P0, PT, R40, R19, PT ;  /* 0x000000132800720c */ /* 0x000fe20003f06270 */
        /* <DEDUP_REMOVED lines=12> */
.L_x_88:
[----:B------:R-:W-:Y:S05]  /*28a0*/  BSYNC.RECONVERGENT B0 ;  /* 0x0000000000007941 */ /* 0x000fea0003800200 */
.L_x_87:
[C---:B------:R-:W-:Y:S01]  /*28b0*/  ISETP.GE.U32.AND P0, PT, R18.reuse, 0x81, PT ;  /* 0x000000811200780c */ /* 0x040fe20003f06070 */
[----:B------:R-:W-:-:S12]  /*28c0*/  IMAD.SHL.U32 R18, R18, 0x2, RZ ;  /* 0x0000000212127824 */ /* 0x000fd800078e00ff */
[----:B------:R-:W-:Y:S05]  /*28d0*/  @!P0 BRA `(.L_x_89) ;  /* 0xffffffec00c48947 */ /* 0x000fea000383ffff */
[----:B------:R-:W0:Y:S01]  /*28e0*/  S2R R12, SR_TID.X ;  /* 0x00000000000c7919 */ /* 0x000e220000002100 */
[----:B------:R-:W1:Y:S01]  /*28f0*/  LDCU.U8 UR4, c[0x0][0x380] ;  /* 0x00007000ff0477ac */ /* 0x000e620008000000 */
[----:B------:R-:W3:Y:S01]  /*2900*/  S2UR UR6, SR_CgaCtaId ;  /* 0x00000000000679c3 */ /* 0x000ee20000008800 */
[----:B------:R-:W4:Y:S01]  /*2910*/  S2R R13, SR_LANEID ;  /* 0x00000000000d7919 */ /* 0x000f220000000000 */
[----:B------:R-:W-:Y:S01]  /*2920*/  UMOV UR5, 0x400 ;  /* 0x0000040000057882 */ /* 0x000fe20000000000 */
[----:B-1----:R-:W-:-:S04]  /*2930*/  UPRMT UR4, UR4, 0x8880, URZ ;  /* 0x0000888004047896 */ /* 0x002fc800080000ff */
[----:B------:R-:W-:Y:S02]  /*2940*/  UISETP.NE.AND UP0, UPT, UR4, URZ, UPT ;  /* 0x000000ff0400728c */ /* 0x000fe4000bf05270 */
[----:B---3--:R-:W-:Y:S01]  /*2950*/  ULEA UR5, UR6, UR5, 0x18 ;  /* 0x0000000506057291 */ /* 0x008fe2000f8ec0ff */
[----:B0-----:R-:W-:-:S05]  /*2960*/  IMAD.SHL.U32 R12, R12, 0x8, RZ ;  /* 0x000000080c0c7824 */ /* 0x001fca00078e00ff */
[----:B------:R-:W-:-:S05]  /*2970*/  LOP3.LUT R12, R12, 0x1f00, RZ, 0xc0, !PT ;  /* 0x00001f000c0c7812 */ /* 0x000fca00078ec0ff */
[----:B----4-:R-:W-:-:S04]  /*2980*/  IMAD.IADD R12, R12, 0x1, R13 ;  /* 0x000000010c0c7824 */ /* 0x010fc800078e020d */
[C---:B------:R-:W-:Y:S01]  /*2990*/  VIADD R13, R12.reuse, 0x80 ;  /* 0x000000800c0d7836 */ /* 0x040fe20000000000 */
[CC--:B------:R-:W-:Y:S01]  /*29a0*/  LEA.HI.SX32 R18, R12.reuse, R12.reuse, 0x1b ;  /* 0x0000000c0c127211 */ /* 0x0c0fe200078fdaff */
[C---:B--2---:R-:W-:Y:S02]  /*29b0*/  VIADD R15, R12.reuse, 0x20 ;  /* 0x000000200c0f7836 */ /* 0x044fe40000000000 */
[C---:B------:R-:W-:Y:S01]  /*29c0*/  VIADD R19, R12.reuse, 0x40 ;  /* 0x000000400c137836 */ /* 0x040fe20000000000 */
[-C--:B------:R-:W-:Y:S01]  /*29d0*/  LEA.HI.SX32 R13, R13, R12.reuse, 0x1b ;  /* 0x0000000c0d0d7211 */ /* 0x080fe200078fdaff */
[----:B------:R-:W-:Y:S01]  /*29e0*/  VIADD R21, R12, 0x60 ;  /* 0x000000600c157836 */ /* 0x000fe20000000000 */
[-C--:B------:R-:W-:Y:S02]  /*29f0*/  LEA.HI.SX32 R15, R15, R12.reuse, 0x1b ;  /* 0x0000000c0f0f7211 */ /* 0x080fe400078fdaff */
[-C--:B------:R-:W-:Y:S02]  /*2a00*/  LEA.HI.SX32 R14, R19, R12.reuse, 0x1b ;  /* 0x0000000c130e7211 */ /* 0x080fe400078fdaff */
[----:B------:R-:W-:-:S02]  /*2a10*/  LEA.HI.SX32 R21, R21, R12, 0x1b ;  /* 0x0000000c15157211 */ /* 0x000fc400078fdaff */
[----:B------:R-:W-:Y:S02]  /*2a20*/  LEA R12, R13, UR5, 0x3 ;  /* 0x000000050d0c7c11 */ /* 0x000fe4000f8e18ff */
[----:B------:R-:W-:Y:S02]  /*2a30*/  LEA R18, R18, UR5, 0x3 ;  /* 0x0000000512127c11 */ /* 0x000fe4000f8e18ff */
[----:B------:R-:W-:Y:S02]  /*2a40*/  LEA R15, R15, UR5, 0x3 ;  /* 0x000000050f0f7c11 */ /* 0x000fe4000f8e18ff */
[----:B------:R-:W-:Y:S02]  /*2a50*/  LEA R14, R14, UR5, 0x3 ;  /* 0x000000050e0e7c11 */ /* 0x000fe4000f8e18ff */
[----:B------:R-:W-:Y:S01]  /*2a60*/  LEA R13, R21, UR5, 0x3 ;  /* 0x00000005150d7c11 */ /* 0x000fe2000f8e18ff */
[----:B------:R-:W-:Y:S06]  /*2a70*/  BAR.SYNC.DEFER_BLOCKING 0x0 ;  /* 0x0000000000007b1d */ /* 0x000fec0000010000 */
[----:B------:R-:W-:Y:S05]  /*2a80*/  BRA.U !UP0, `(.L_x_90) ;  /* 0x0000000108947547 */ /* 0x000fea000b800000 */
[----:B------:R-:W0:Y:S01]  /*2a90*/  S2R R16, SR_TID.X ;  /* 0x0000000000107919 */ /* 0x000e220000002100 */
[----:B------:R-:W1:Y:S01]  /*2aa0*/  LDCU.64 UR4, c[0x0][0x398] ;  /* 0x00007300ff0477ac */ /* 0x000e620008000a00 */
[----:B------:R-:W2:Y:S01]  /*2ab0*/  S2R R17, SR_CTAID.X ;  /* 0x0000000000117919 */ /* 0x000ea20000002500 */
[----:B------:R-:W-:Y:S04]  /*2ac0*/  STS.64 [R8], R38 ;  /* 0x0000002608007388 */ /* 0x000fe80000000a00 */
[----:B------:R-:W-:Y:S04]  /*2ad0*/  STS.64 [R7+0x8], R36 ;  /* 0x0000082407007388 */ /* 0x000fe80000000a00 */
[----:B------:R-:W-:Y:S04]  /*2ae0*/  STS.64 [R6+0x10], R34 ;  /* 0x0000102206007388 */ /* 0x000fe80000000a00 */
[----:B------:R-:W-:Y:S04]  /*2af0*/  STS.64 [R5+0x18], R32 ;  /* 0x0000182005007388 */ /* 0x000fe80000000a00 */
[----:B------:R-:W-:Y:S04]  /*2b00*/  STS.64 [R4+0x20], R30 ;  /* 0x0000201e04007388 */ /* 0x000fe80000000a00 */
[----:B------:R2:W-:Y:S04]  /*2b10*/  STS.64 [R3+0x28], R28 ;  /* 0x0000281c03007388 */ /* 0x0005e80000000a00 */
[----:B------:R-:W-:Y:S04]  /*2b20*/  STS.64 [R2+0x30], R24 ;  /* 0x0000301802007388 */ /* 0x000fe80000000a00 */
[----:B------:R0:W-:Y:S01]  /*2b30*/  STS.64 [R0+0x38], R26 ;  /* 0x0000381a00007388 */ /* 0x0001e20000000a00 */
[----:B------:R-:W-:-:S03]  /*2b40*/  NOP ;  /* 0x0000000000007918 */ /* 0x000fc60000000000 */
[----:B------:R-:W3:Y:S01]  /*2b50*/  LDS.64 R18, [R18] ;  /* 0x0000000012127984 */ /* 0x000ee20000000a00 */
[----:B--2---:R-:W-:-:S03]  /*2b60*/  IMAD.WIDE.U32 R28, R17, 0x800, RZ ;  /* 0x00000800111c7825 */ /* 0x004fc600078e00ff */
[----:B------:R-:W2:Y:S01]  /*2b70*/  LDS.64 R6, [R15+0x100] ;  /* 0x000100000f067984 */ /* 0x000ea20000000a00 */
[----:B0-----:R-:W-:-:S03]  /*2b80*/  IMAD.SHL.U32 R0, R16, 0x8, RZ ;  /* 0x0000000810007824 */ /* 0x001fc600078e00ff */
[----:B------:R-:W0:Y:S02]  /*2b90*/  LDS.64 R20, [R14+0x200] ;  /* 0x000200000e147984 */ /* 0x000e240000000a00 */
[----:B------:R-:W-:Y:S02]  /*2ba0*/  LOP3.LUT R17, R0, 0x1f00, RZ, 0xc0, !PT ;  /* 0x00001f0000117812 */ /* 0x000fe400078ec0ff */
[----:B------:R-:W4:Y:S01]  /*2bb0*/  LDS.64 R4, [R13+0x300] ;  /* 0x000300000d047984 */ /* 0x000f220000000a00 */
[----:B------:R-:W-:-:S03]  /*2bc0*/  LOP3.LUT R0, R28, 0x1f, R16, 0xf8, !PT ;  /* 0x0000001f1c007812 */ /* 0x000fc600078ef810 */
[----:B------:R1:W5:Y:S01]  /*2bd0*/  LDS.64 R22, [R12+0x400] ;  /* 0x000400000c167984 */ /* 0x0003620000000a00 */
[----:B------:R-:W-:-:S03]  /*2be0*/  IADD3 R0, P0, PT, R17, R0, RZ ;  /* 0x0000000011007210 */ /* 0x000fc60007f1e0ff */
[----:B------:R-:W5:Y:S02]  /*2bf0*/  LDS.64 R24, [R11+0x500] ;  /* 0x000500000b187984 */ /* 0x000f640000000a00 */
[----:B------:R-:W-:Y:S02]  /*2c00*/  IMAD.X R29, RZ, RZ, R29, P0 ;  /* 0x000000ffff1d7224 */ /* 0x000fe400000e061d */
[----:B------:R-:W5:Y:S01]  /*2c10*/  LDS.64 R26, [R10+0x600] ;  /* 0x000600000a1a7984 */ /* 0x000f620000000a00 */
[----:B-1----:R-:W-:-:S03]  /*2c20*/  LEA R12, P0, R0, UR4, 0x3 ;  /* 0x00000004000c7c11 */ /* 0x002fc6000f8018ff */
[----:B------:R-:W1:Y:S01]  /*2c30*/  LDS.64 R2, [R9+0x700] ;  /* 0x0007000009027984 */ /* 0x000e620000000a00 */
[----:B------:R-:W-:-:S05]  /*2c40*/  LEA.HI.X R13, R0, UR5, R29, 0x3, P0 ;  /* 0x00000005000d7c11 */ /* 0x000fca00080f1c1d */
[----:B---3--:R-:W-:Y:S04]  /*2c50*/  STG.E.64 desc[UR8][R12.64], R18 ;  /* 0x000000120c007986 */ /* 0x008fe8000c101b08 */
[----:B--2---:R-:W-:Y:S04]  /*2c60*/  STG.E.64 desc[UR8][R12.64+0x100], R6 ;  /* 0x000100060c007986 */ /* 0x004fe8000c101b08 */
[----:B0-----:R-:W-:Y:S04]  /*2c70*/  STG.E.64 desc[UR8][R12.64+0x200], R20 ;  /* 0x000200140c007986 */ /* 0x001fe8000c101b08 */
[----:B----4-:R-:W-:Y:S04]  /*2c80*/  STG.E.64 desc[UR8][R12.64+0x300], R4 ;  /* 0x000300040c007986 */ /* 0x010fe8000c101b08 */
[----:B-----5:R-:W-:Y:S04]  /*2c90*/  STG.E.64 desc[UR8][R12.64+0x400], R22 ;  /* 0x000400160c007986 */ /* 0x020fe8000c101b08 */
[----:B------:R-:W-:Y:S04]  /*2ca0*/  STG.E.64 desc[UR8][R12.64+0x500], R24 ;  /* 0x000500180c007986 */ /* 0x000fe8000c101b08 */
[----:B------:R-:W-:Y:S04]  /*2cb0*/  STG.E.64 desc[UR8][R12.64+0x600], R26 ;  /* 0x0006001a0c007986 */ /* 0x000fe8000c101b08 */
[----:B-1----:R-:W-:Y:S01]  /*2cc0*/  STG.E.64 desc[UR8][R12.64+0x700], R2 ;  /* 0x000700020c007986 */ /* 0x002fe2000c101b08 */
[----:B------:R-:W-:Y:S05]  /*2cd0*/  EXIT ;  /* 0x000000000000794d */ /* 0x000fea0003800000 */
.L_x_90:
[----:B------:R-:W-:Y:S01]  /*2ce0*/  STS.64 [R8], R38 ;  /* 0x0000002608007388 */ /* 0x000fe20000000a00 */
[----:B------:R-:W0:Y:S03]  /*2cf0*/  LDCU.64 UR4, c[0x0][0x3b0] ;  /* 0x00007600ff0477ac */ /* 0x000e260008000a00 */
[----:B------:R-:W-:Y:S04]  /*2d00*/  STS.64 [R7+0x8], R36 ;  /* 0x0000082407007388 */ /* 0x000fe80000000a00 */
[----:B------:R-:W-:Y:S04]  /*2d10*/  STS.64 [R6+0x10], R34 ;  /* 0x0000102206007388 */ /* 0x000fe80000000a00 */
[----:B------:R-:W-:Y:S04]  /*2d20*/  STS.64 [R5+0x18], R32 ;  /* 0x0000182005007388 */ /* 0x000fe80000000a00 */
[----:B------:R-:W-:Y:S04]  /*2d30*/  STS.64 [R4+0x20], R30 ;  /* 0x0000201e04007388 */ /* 0x000fe80000000a00 */
[----:B------:R-:W-:Y:S04]  /*2d40*/  STS.64 [R3+0x28], R28 ;  /* 0x0000281c03007388 */ /* 0x000fe80000000a00 */
[----:B------:R0:W-:Y:S04]  /*2d50*/  STS.64 [R2+0x30], R24 ;  /* 0x0000301802007388 */ /* 0x0001e80000000a00 */
[----:B------:R-:W-:Y:S01]  /*2d60*/  STS.64 [R0+0x38], R26 ;  /* 0x0000381a00007388 */ /* 0x000fe20000000a00 */
[----:B------:R-:W-:-:S03]  /*2d70*/  NOP ;  /* 0x0000000000007918 */ /* 0x000fc60000000000 */
[----:B------:R-:W1:Y:S01]  /*2d80*/  LDS.64 R18, [R18] ;  /* 0x0000000012127984 */ /* 0x000e620000000a00 */
[----:B0-----:R-:W-:-:S03]  /*2d90*/  IADD3 R2, P0, PT, R17, UR4, RZ ;  /* 0x0000000411027c10 */ /* 0x001fc6000ff1e0ff */
[----:B------:R-:W0:Y:S01]  /*2da0*/  LDS.64 R6, [R15+0x100] ;  /* 0x000100000f067984 */ /* 0x000e220000000a00 */
[----:B------:R-:W-:-:S03]  /*2db0*/  IADD3.X R3, PT, PT, R16, UR5, RZ, P0, !PT ;  /* 0x0000000510037c10 */ /* 0x000fc600087fe4ff */
[----:B------:R-:W2:Y:S04]  /*2dc0*/  LDS.64 R20, [R14+0x200] ;  /* 0x000200000e147984 */ /* 0x000ea80000000a00 */
[----:B------:R-:W3:Y:S04]  /*2dd0*/  LDS.64 R22, [R13+0x300] ;  /* 0x000300000d167984 */ /* 0x000ee80000000a00 */
[----:B------:R-:W4:Y:S04]  /*2de0*/  LDS.64 R24, [R12+0x400] ;  /* 0x000400000c187984 */ /* 0x000f280000000a00 */
[----:B------:R-:W5:Y:S04]  /*2df0*/  LDS.64 R4, [R11+0x500] ;  /* 0x000500000b047984 */ /* 0x000f680000000a00 */
[----:B------:R-:W5:Y:S04]  /*2e00*/  LDS.64 R26, [R10+0x600] ;  /* 0x000600000a1a7984 */ /* 0x000f680000000a00 */
[----:B------:R-:W5:Y:S04]  /*2e10*/  LDS.64 R8, [R9+0x700] ;  /* 0x0007000009087984 */ /* 0x000f680000000a00 */
[----:B-1----:R-:W-:Y:S04]  /*2e20*/  STG.E.64 desc[UR8][R2.64], R18 ;  /* 0x0000001202007986 */ /* 0x002fe8000c101b08 */
[----:B0-----:R-:W-:Y:S04]  /*2e30*/  STG.E.64 desc[UR8][R2.64+0x100], R6 ;  /* 0x0001000602007986 */ /* 0x001fe8000c101b08 */
[----:B--2---:R-:W-:Y:S04]  /*2e40*/  STG.E.64 desc[UR8][R2.64+0x200], R20 ;  /* 0x0002001402007986 */ /* 0x004fe8000c101b08 */
[----:B---3--:R-:W-:Y:S04]  /*2e50*/  STG.E.64 desc[UR8][R2.64+0x300], R22 ;  /* 0x0003001602007986 */ /* 0x008fe8000c101b08 */
[----:B----4-:R-:W-:Y:S04]  /*2e60*/  STG.E.64 desc[UR8][R2.64+0x400], R24 ;  /* 0x0004001802007986 */ /* 0x010fe8000c101b08 */
[----:B-----5:R-:W-:Y:S04]  /*2e70*/  STG.E.64 desc[UR8][R2.64+0x500], R4 ;  /* 0x0005000402007986 */ /* 0x020fe8000c101b08 */
[----:B------:R-:W-:Y:S04]  /*2e80*/  STG.E.64 desc[UR8][R2.64+0x600], R26 ;  /* 0x0006001a02007986 */ /* 0x000fe8000c101b08 */
[----:B------:R-:W-:Y:S01]  /*2e90*/  STG.E.64 desc[UR8][R2.64+0x700], R8 ;  /* 0x0007000802007986 */ /* 0x000fe2000c101b08 */
[----:B------:R-:W-:Y:S05]  /*2ea0*/  EXIT ;  /* 0x000000000000794d */ /* 0x000fea0003800000 */
.L_x_69:
[----:B------:R-:W0:Y:S01]  /*2eb0*/  LDC.64 R2, c[0x0][0x388] ;  /* 0x0000e200ff027b82 */ /* 0x000e220000000a00 */
[----:B------:R-:W-:Y:S01]  /*2ec0*/  ACQBULK ;  /* 0x000000000000782e */ /* 0x000fe20000000000 */
[----:B------:R-:W1:Y:S06]  /*2ed0*/  S2R R0, SR_TID.X ;  /* 0x0000000000007919 */ /* 0x000e6c0000002100 */
[----:B------:R-:W2:Y:S01]  /*2ee0*/  LDC R9, c[0x0][0x3a8] ;  /* 0x0000ea00ff097b82 */ /* 0x000ea20000000800 */
[----:B0-----:R-:W-:-:S05]  /*2ef0*/  IMAD.WIDE.U32 R2, R7, 0x4000, R2 ;  /* 0x0000400007027825 */ /* 0x001fca00078e0002 */
[----:B------:R0:W3:Y:S01]  /*2f00*/  LDG.E.64 R4, desc[UR8][R2.64] ;  /* 0x0000000802047981 */ /* 0x0000e2000c1e1b00 */
[----:B------:R-:W-:Y:S02]  /*2f10*/  IMAD.U32 R22, R7, -0x800, RZ ;  /* 0xfffff80007167824 */ /* 0x000fe400078e00ff */
[----:B-1----:R-:W-:-:S03]  /*2f20*/  IMAD.SHL.U32 R19, R0, 0x8, RZ ;  /* 0x0000000800137824 */ /* 0x002fc600078e00ff */
[----:B--2---:R-:W-:Y:S02]  /*2f30*/  VIADDMNMX R22, R22, R9, 0x800, PT ;  /* 0x0000080016167446 */ /* 0x004fe40003800109 */
[----:B------:R-:W-:-:S04]  /*2f40*/  LOP3.LUT R27, R19, 0x1f00, RZ, 0xc0, !PT ;  /* 0x00001f00131b7812 */ /* 0x000fc800078ec0ff */
[----:B------:R-:W-:-:S04]  /*2f50*/  LOP3.LUT R23, R27, 0x1f, R0, 0xf8, !PT ;  /* 0x0000001f1b177812 */ /* 0x000fc800078ef800 */
[C---:B------:R-:W-:Y:S01]  /*2f60*/  ISETP.GE.AND P0, PT, R23.reuse, R22, PT ;  /* 0x000000161700720c */ /* 0x040fe20003f06270 */
[C---:B------:R-:W-:Y:S01]  /*2f70*/  VIADD R7, R23.reuse, 0x20 ;  /* 0x0000002017077836 */ /* 0x040fe20000000000 */
[C---:B0-----:R-:W-:Y:S01]  /*2f80*/  LEA R2, P5, R23.reuse, R2, 0x3 ;  /* 0x0000000217027211 */ /* 0x041fe200078a18ff */
[C---:B------:R-:W-:Y:S02]  /*2f90*/  VIADD R9, R23.reuse, 0x40 ;  /* 0x0000004017097836 */ /* 0x040fe40000000000 */
[----:B------:R-:W-:Y:S01]  /*2fa0*/  VIADD R11, R23, 0x80 ;  /* 0x00000080170b7836 */ /* 0x000fe20000000000 */
[-C--:B------:R-:W-:Y:S01]  /*2fb0*/  ISETP.GE.AND P1, PT, R7, R22.reuse, PT ;  /* 0x000000160700720c */ /* 0x080fe20003f26270 */
[----:B------:R-:W-:Y:S01]  /*2fc0*/  VIADD R7, R23, 0x60 ;  /* 0x0000006017077836 */ /* 0x000fe20000000000 */
[-C--:B------:R-:W-:Y:S01]  /*2fd0*/  ISETP.GE.AND P2, PT, R9, R22.reuse, PT ;  /* 0x000000160900720c */ /* 0x080fe20003f46270 */
[----:B------:R-:W-:Y:S01]  /*2fe0*/  IMAD.X R3, RZ, RZ, R3, P5 ;  /* 0x000000ffff037224 */ /* 0x000fe200028e0603 */
[----:B------:R-:W-:-:S02]  /*2ff0*/  ISETP.GE.AND P4, PT, R11, R22, PT ;  /* 0x000000160b00720c */ /* 0x000fc40003f86270 */
[----:B------:R-:W-:Y:S01]  /*3000*/  ISETP.GE.AND P3, PT, R7, R22, PT ;  /* 0x000000160700720c */ /* 0x000fe20003f66270 */
[C---:B------:R-:W-:Y:S02]  /*3010*/  VIADD R17, R23.reuse, 0xa0 ;  /* 0x000000a017117836 */ /* 0x040fe40000000000 */
[C---:B------:R-:W-:Y:S02]  /*3020*/  VIADD R21, R23.reuse, 0xc0 ;  /* 0x000000c017157836 */ /* 0x040fe40000000000 */
[----:B------:R-:W-:Y:S01]  /*3030*/  VIADD R23, R23, 0xe0 ;  /* 0x000000e017177836 */ /* 0x000fe20000000000 */
[----:B------:R-:W0:Y:S01]  /*3040*/  S2R R16, SR_LANEID ;  /* 0x0000000000107919 */ /* 0x000e220000000000 */
[----:B---3--:R-:W-:Y:S02]  /*3050*/  IMAD.MOV.U32 R12, RZ, RZ, R4 ;  /* 0x000000ffff0c7224 */ /* 0x008fe400078e0004 */
[----:B------:R-:W-:Y:S02]  /*3060*/  IMAD.MOV.U32 R13, RZ, RZ, R5 ;  /* 0x000000ffff0d7224 */ /* 0x000fe400078e0005 */
[----:B------:R-:W-:Y:S01]  /*3070*/  IMAD.MOV.U32 R6, RZ, RZ, R12 ;  /* 0x000000ffff067224 */ /* 0x000fe200078e000c */
[----:B------:R-:W2:Y:S01]  /*3080*/  @!P0 LDG.E.64 R4, desc[UR8][R2.64] ;  /* 0x0000000802048981 */ /* 0x000ea2000c1e1b00 */
[----:B------:R-:W-:-:S02]  /*3090*/  IMAD.MOV.U32 R7, RZ, RZ, R13 ;  /* 0x000000ffff077224 */ /* 0x000fc400078e000d */
[--C-:B------:R-:W-:Y:S02]  /*30a0*/  IMAD.MOV.U32 R8, RZ, RZ, R12.reuse ;  /* 0x000000ffff087224 */ /* 0x100fe400078e000c */
[--C-:B------:R-:W-:Y:S01]  /*30b0*/  IMAD.MOV.U32 R9, RZ, RZ, R13.reuse ;  /* 0x000000ffff097224 */ /* 0x100fe200078e000d */
[-C--:B------:R-:W-:Y:S01]  /*30c0*/  ISETP.GE.AND P0, PT, R17, R22.reuse, PT ;  /* 0x000000161100720c */ /* 0x080fe20003f06270 */
[--C-:B------:R-:W-:Y:S01]  /*30d0*/  IMAD.MOV.U32 R14, RZ, RZ, R12.reuse ;  /* 0x000000ffff0e7224 */ /* 0x100fe200078e000c */
[----:B------:R-:W3:Y:S01]  /*30e0*/  @!P1 LDG.E.64 R6, desc[UR8][R2.64+0x100] ;  /* 0x0001000802069981 */ /* 0x000ee2000c1e1b00 */
[--C-:B------:R-:W-:Y:S01]  /*30f0*/  IMAD.MOV.U32 R15, RZ, RZ, R13.reuse ;  /* 0x000000ffff0f7224 */ /* 0x100fe200078e000d */
[-C--:B------:R-:W-:Y:S01]  /*3100*/  ISETP.GE.AND P1, PT, R21, R22.reuse, PT ;  /* 0x000000161500720c */ /* 0x080fe20003f26270 */
[--C-:B------:R-:W-:Y:S01]  /*3110*/  IMAD.MOV.U32 R10, RZ, RZ, R12.reuse ;  /* 0x000000ffff0a7224 */ /* 0x100fe200078e000c */
[----:B------:R-:W4:Y:S01]  /*3120*/  @!P2 LDG.E.64 R8, desc[UR8][R2.64+0x200] ;  /* 0x000200080208a981 */ /* 0x000f22000c1e1b00 */
[--C-:B------:R-:W-:Y:S01]  /*3130*/  IMAD.MOV.U32 R11, RZ, RZ, R13.reuse ;  /* 0x000000ffff0b7224 */ /* 0x100fe200078e000d */
[----:B------:R-:W-:Y:S01]  /*3140*/  ISETP.GE.AND P2, PT, R23, R22, PT ;  /* 0x000000161700720c */ /* 0x000fe20003f46270 */
[----:B------:R-:W-:Y:S01]  /*3150*/  IMAD.MOV.U32 R24, RZ, RZ, R12 ;  /* 0x000000ffff187224 */ /* 0x000fe200078e000c */
[----:B------:R-:W5:Y:S01]  /*3160*/  @!P3 LDG.E.64 R14, desc[UR8][R2.64+0x300] ;  /* 0x00030008020eb981 */ /* 0x000f62000c1e1b00 */
[----:B------:R-:W-:-:S02]  /*3170*/  IMAD.MOV.U32 R25, RZ, RZ, R13 ;  /* 0x000000ffff197224 */ /* 0x000fc400078e000d */
[----:B------:R-:W-:Y:S01]  /*3180*/  IMAD.MOV.U32 R20, RZ, RZ, R12 ;  /* 0x000000ffff147224 */ /* 0x000fe200078e000c */
[----:B------:R-:W5:Y:S01]  /*3190*/  @!P4 LDG.E.64 R10, desc[UR8][R2.64+0x400] ;  /* 0x00040008020ac981 */ /* 0x000f62000c1e1b00 */
[----:B------:R-:W-:-:S03]  /*31a0*/  IMAD.MOV.U32 R21, RZ, RZ, R13 ;  /* 0x000000ffff157224 */ /* 0x000fc600078e000d */
[----:B------:R-:W5:Y:S04]  /*31b0*/  @!P0 LDG.E.64 R24, desc[UR8][R2.64+0x500] ;  /* 0x0005000802188981 */ /* 0x000f68000c1e1b00 */
[----:B------:R-:W5:Y:S04]  /*31c0*/  @!P1 LDG.E.64 R20, desc[UR8][R2.64+0x600] ;  /* 0x0006000802149981 */ /* 0x000f68000c1e1b00 */
[----:B------:R1:W5:Y:S01]  /*31d0*/  @!P2 LDG.E.64 R12, desc[UR8][R2.64+0x700] ;  /* 0x00070008020ca981 */ /* 0x000362000c1e1b00 */
[----:B------:R-:W1:Y:S01]  /*31e0*/  S2UR UR5, SR_CgaCtaId ;  /* 0x00000000000579c3 */ /* 0x000e620000008800 */
[----:B0-----:R-:W-:Y:S01]  /*31f0*/  IMAD.IADD R27, R27, 0x1, R16 ;  /* 0x000000011b1b7824 */ /* 0x001fe200078e0210 */
[----:B------:R-:W-:-:S03]  /*3200*/  UMOV UR4, 0x400 ;  /* 0x0000040000047882 */ /* 0x000fc60000000000 */
[C---:B------:R-:W-:Y:S02]  /*3210*/  VIADD R18, R27.reuse, 0x20 ;  /* 0x000000201b127836 */ /* 0x040fe40000000000 */
[C---:B------:R-:W-:Y:S02]  /*3220*/  VIADD R26, R27.reuse, 0x40 ;  /* 0x000000401b1a7836 */ /* 0x040fe40000000000 */
[C---:B------:R-:W-:Y:S01]  /*3230*/  VIADD R28, R27.reuse, 0x60 ;  /* 0x000000601b1c7836 */ /* 0x040fe20000000000 */
[CC--:B------:R-:W-:Y:S01]  /*3240*/  LEA.HI.SX32 R17, R27.reuse, R27.reuse, 0x1b ;  /* 0x0000001b1b117211 */ /* 0x0c0fe200078fdaff */
[C---:B------:R-:W-:Y:S01]  /*3250*/  VIADD R30, R27.reuse, 0x80 ;  /* 0x000000801b1e7836 */ /* 0x040fe20000000000 */
[----:B------:R-:W-:Y:S01]  /*3260*/  LEA.HI.SX32 R18, R18, R27, 0x1b ;  /* 0x0000001b12127211 */ /* 0x000fe200078fdaff */
[C---:B------:R-:W-:Y:S02]  /*3270*/  VIADD R32, R27.reuse, 0xa0 ;  /* 0x000000a01b207836 */ /* 0x040fe40000000000 */
[----:B------:R-:W-:-:S02]  /*3280*/  VIADD R34, R27, 0xc0 ;  /* 0x000000c01b227836 */ /* 0x000fc40000000000 */
[----:B------:R-:W-:Y:S01]  /*3290*/  VIADD R36, R27, 0xe0 ;  /* 0x000000e01b247836 */ /* 0x000fe20000000000 */
[-C--:B------:R-:W-:Y:S01]  /*32a0*/  LEA.HI.SX32 R26, R26, R27.reuse, 0x1b ;  /* 0x0000001b1a1a7211 */ /* 0x080fe200078fdaff */
[----:B-1----:R-:W-:Y:S01]  /*32b0*/  ULEA UR4, UR5, UR4, 0x18 ;  /* 0x0000000405047291 */ /* 0x002fe2000f8ec0ff */
[-C--:B------:R-:W-:Y:S01]  /*32c0*/  LEA.HI.SX32 R2, R28, R27.reuse, 0x1b ;  /* 0x0000001b1c027211 */ /* 0x080fe200078fdaff */
[----:B------:R-:W-:Y:S01]  /*32d0*/  IMAD R16, R16, 0x7, R27 ;  /* 0x0000000710107824 */ /* 0x000fe200078e021b */
[-C--:B------:R-:W-:Y:S02]  /*32e0*/  LEA.HI.SX32 R3, R30, R27.reuse, 0x1b ;  /* 0x0000001b1e037211 */ /* 0x080fe400078fdaff */
[-C--:B------:R-:W-:Y:S02]  /*32f0*/  LEA.HI.SX32 R32, R32, R27.reuse, 0x1b ;  /* 0x0000001b20207211 */ /* 0x080fe400078fdaff */
[----:B------:R-:W-:Y:S02]  /*3300*/  LEA R17, R17, UR4, 0x3 ;  /* 0x0000000411117c11 */ /* 0x000fe4000f8e18ff */
[----:B------:R-:W-:-:S02]  /*3310*/  LEA.HI.SX32 R34, R34, R27, 0x1b ;  /* 0x0000001b22227211 */ /* 0x000fc400078fdaff */
[----:B------:R-:W-:Y:S02]  /*3320*/  LEA.HI.SX32 R36, R36, R27, 0x1b ;  /* 0x0000001b24247211 */ /* 0x000fe400078fdaff */
[----:B------:R-:W-:Y:S02]  /*3330*/  LEA R23, R18, UR4, 0x3 ;  /* 0x0000000412177c11 */ /* 0x000fe4000f8e18ff */
[----:B------:R-:W-:Y:S02]  /*3340*/  LEA R27, R26, UR4, 0x3 ;  /* 0x000000041a1b7c11 */ /* 0x000fe4000f8e18ff */
[----:B------:R-:W-:Y:S01]  /*3350*/  LEA R2, R2, UR4, 0x3 ;  /* 0x0000000402027c11 */ /* 0x000fe2000f8e18ff */
[C---:B------:R-:W-:Y:S01]  /*3360*/  VIADD R29, R16.reuse, 0x1 ;  /* 0x00000001101d7836 */ /* 0x040fe20000000000 */
[----:B------:R-:W-:Y:S01]  /*3370*/  LEA R3, R3, UR4, 0x3 ;  /* 0x0000000403037c11 */ /* 0x000fe2000f8e18ff */
[C---:B------:R-:W-:Y:S02]  /*3380*/  VIADD R31, R16.reuse, 0x2 ;  /* 0x00000002101f7836 */ /* 0x040fe40000000000 */
[----:B------:R-:W-:-:S02]  /*3390*/  VIADD R33, R16, 0x3 ;  /* 0x0000000310217836 */ /* 0x000fc40000000000 */
[C---:B------:R-:W-:Y:S02]  /*33a0*/  VIADD R35, R16.reuse, 0x4 ;  /* 0x0000000410237836 */ /* 0x040fe40000000000 */
[C---:B------:R-:W-:Y:S02]  /*33b0*/  VIADD R37, R16.reuse, 0x5 ;  /* 0x0000000510257836 */ /* 0x040fe40000000000 */
[C---:B------:R-:W-:Y:S02]  /*33c0*/  VIADD R39, R16.reuse, 0x6 ;  /* 0x0000000610277836 */ /* 0x040fe40000000000 */
[----:B------:R-:W-:Y:S01]  /*33d0*/  VIADD R41, R16, 0x7 ;  /* 0x0000000710297836 */ /* 0x000fe20000000000 */
[----:B------:R-:W-:-:S04]  /*33e0*/  LEA.HI.SX32 R37, R37, R16, 0x1b ;  /* 0x0000001025257211 */ /* 0x000fc800078fdaff */
[----:B------:R-:W-:-:S04]  /*33f0*/  LEA.HI.SX32 R18, R41, R16, 0x1b ;  /* 0x0000001029127211 */ /* 0x000fc800078fdaff */
[----:B------:R-:W-:Y:S01]  /*3400*/  LEA R18, R18, UR4, 0x3 ;  /* 0x0000000412127c11 */ /* 0x000fe2000f8e18ff */
[----:B--2---:R0:W-:Y:S04]  /*3410*/  STS.64 [R17], R4 ;  /* 0x0000000411007388 */ /* 0x0041e80000000a00 */
[----:B---3--:R1:W-:Y:S04]  /*3420*/  STS.64 [R23+0x100], R6 ;  /* 0x0001000617007388 */ /* 0x0083e80000000a00 */
[----:B----4-:R2:W-:Y:S01]  /*3430*/  STS.64 [R27+0x200], R8 ;  /* 0x000200081b007388 */ /* 0x0105e20000000a00 */
[----:B0-----:R-:W-:-:S03]  /*3440*/  LEA R4, R32, UR4, 0x3 ;  /* 0x0000000420047c11 */ /* 0x001fc6000f8e18ff */
[----:B-----5:R-:W-:Y:S01]  /*3450*/  STS.64 [R2+0x300], R14 ;  /* 0x0003000e02007388 */ /* 0x020fe20000000a00 */
[----:B------:R-:W-:-:S03]  /*3460*/  LEA.HI.SX32 R17, R39, R16, 0x1b ;  /* 0x0000001027117211 */ /* 0x000fc600078fdaff */
[----:B------:R0:W-:Y:S01]  /*3470*/  STS.64 [R3+0x400], R10 ;  /* 0x0004000a03007388 */ /* 0x0001e20000000a00 */
[-C--:B-1----:R-:W-:Y:S02]  /*3480*/  LEA.HI.SX32 R7, R16, R16.reuse, 0x1b ;  /* 0x0000001010077211 */ /* 0x082fe400078fdaff */
[----:B------:R-:W-:Y:S02]  /*3490*/  LEA R5, R34, UR4, 0x3 ;  /* 0x0000000422057c11 */ /* 0x000fe4000f8e18ff */
[-C--:B--2---:R-:W-:Y:S02]  /*34a0*/  LEA.HI.SX32 R8, R29, R16.reuse, 0x1b ;  /* 0x000000101d087211 */ /* 0x084fe400078fdaff */
[-C--:B------:R-:W-:Y:S02]  /*34b0*/  LEA.HI.SX32 R9, R31, R16.reuse, 0x1b ;  /* 0x000000101f097211 */ /* 0x080fe400078fdaff */
[----:B------:R-:W-:Y:S02]  /*34c0*/  LEA R6, R36, UR4, 0x3 ;  /* 0x0000000424067c11 */ /* 0x000fe4000f8e18ff */
[----:B0-----:R-:W-:-:S02]  /*34d0*/  LEA.HI.SX32 R10, R33, R16, 0x1b ;  /* 0x00000010210a7211 */ /* 0x001fc400078fdaff */
[----:B------:R-:W-:Y:S01]  /*34e0*/  LEA.HI.SX32 R11, R35, R16, 0x1b ;  /* 0x00000010230b7211 */ /* 0x000fe200078fdaff */
[----:B------:R-:W-:Y:S01]  /*34f0*/  STS.64 [R4+0x500], R24 ;  /* 0x0005001804007388 */ /* 0x000fe20000000a00 */
[----:B------:R-:W-:Y:S02]  /*3500*/  LEA R7, R7, UR4, 0x3 ;  /* 0x0000000407077c11 */ /* 0x000fe4000f8e18ff */
[----:B------:R-:W-:Y:S02]  /*3510*/  LEA R8, R8, UR4, 0x3 ;  /* 0x0000000408087c11 */ /* 0x000fe4000f8e18ff */
[----:B------:R-:W-:Y:S02]  /*3520*/  LEA R9, R9, UR4, 0x3 ;  /* 0x0000000409097c11 */ /* 0x000fe4000f8e18ff */
[----:B------:R-:W-:Y:S02]  /*3530*/  LEA R10, R10, UR4, 0x3 ;  /* 0x000000040a0a7c11 */ /* 0x000fe4000f8e18ff */
[----:B------:R-:W-:-:S02]  /*3540*/  LEA R11, R11, UR4, 0x3 ;  /* 0x000000040b0b7c11 */ /* 0x000fc4000f8e18ff */
[----:B------:R-:W-:Y:S02]  /*3550*/  LEA R16, R37, UR4, 0x3 ;  /* 0x0000000425107c11 */ /* 0x000fe4000f8e18ff */
[----:B------:R-:W-:Y:S01]  /*3560*/  LEA R17, R17, UR4, 0x3 ;  /* 0x0000000411117c11 */ /* 0x000fe2000f8e18ff */
[----:B------:R-:W-:Y:S04]  /*3570*/  STS.64 [R5+0x600], R20 ;  /* 0x0006001405007388 */ /* 0x000fe80000000a00 */
[----:B------:R-:W-:Y:S01]  /*3580*/  STS.64 [R6+0x700], R12 ;  /* 0x0007000c06007388 */ /* 0x000fe20000000a00 */
[----:B------:R-:W-:-:S03]  /*3590*/  NOP ;  /* 0x0000000000007918 */ /* 0x000fc60000000000 */
[----:B------:R-:W-:Y:S04]  /*35a0*/  LDS.64 R40, [R18+0x38] ;  /* 0x0000380012287984 */ /* 0x000fe80000000a00 */
[----:B------:R-:W0:Y:S04]  /*35b0*/  LDS.64 R12, [R7] ;  /* 0x00000000070c7984 */ /* 0x000e280000000a00 */
[----:B------:R1:W2:Y:S04]  /*35c0*/  LDS.64 R30, [R8+0x8] ;  /* 0x00000800081e7984 */ /* 0x0002a80000000a00 */
[----:B------:R1:W3:Y:S04]  /*35d0*/  LDS.64 R28, [R9+0x10] ;  /* 0x00001000091c7984 */ /* 0x0002e80000000a00 */
[----:B------:R1:W4:Y:S04]  /*35e0*/  LDS.64 R26, [R10+0x18] ;  /* 0x000018000a1a7984 */ /* 0x0003280000000a00 */
[----:B------:R1:W1:Y:S04]  /*35f0*/  LDS.64 R24, [R11+0x20] ;  /* 0x000020000b187984 */ /* 0x0002680000000a00 */
[----:B------:R0:W1:Y:S04]  /*3600*/  LDS.64 R20, [R16+0x28] ;  /* 0x0000280010147984 */ /* 0x0000680000000a00 */
[----:B------:R0:W1:Y:S01]  /*3610*/  LDS.64 R14, [R17+0x30] ;  /* 0x00003000110e7984 */ /* 0x0000620000000a00 */
[----:B------:R-:W-:Y:S01]  /*3620*/  BAR.SYNC.DEFER_BLOCKING 0x0 ;  /* 0x0000000000007b1d */ /* 0x000fe20000010000 */
[----:B------:R-:W-:-:S07]  /*3630*/  VIADD R19, R19, 0x1 ;  /* 0x0000000113137836 */ /* 0x000fce0000000000 */
[----:B------:R-:W-:Y:S01]  /*3640*/  PREEXIT ;  /* 0x000000000000782d */ /* 0x000fe20000000000 */
[----:B------:R-:W-:Y:S01]  /*3650*/  IMAD.SHL.U32 R37, R0, 0x8, RZ ;  /* 0x0000000800257824 */ /* 0x000fe200078e00ff */
[----:B------:R-:W-:Y:S01]  /*3660*/  BSSY.RECONVERGENT B0, `(.L_x_91) ;  /* 0x000001e000007945 */ /* 0x000fe20003800200 */
[----:B0-----:R-:W-:Y:S01]  /*3670*/  IMAD.MOV.U32 R32, RZ, RZ, R13 ;  /* 0x000000ffff207224 */ /* 0x001fe200078e000d */
[-C--:B------:R-:W-:Y:S01]  /*3680*/  ISETP.GE.U32.AND P0, PT, R19, R22.reuse, PT ;  /* 0x000000161300720c */ /* 0x080fe20003f06070 */
[C---:B------:R-:W-:Y:S01]  /*3690*/  VIADD R23, R37.reuse, 0x2 ;  /* 0x0000000225177836 */ /* 0x040fe20000000000 */
[CC--:B------:R-:W-:Y:S01]  /*36a0*/  ISETP.GE.U32.AND P1, PT, R37.reuse, R22.reuse, PT ;  /* 0x000000162500720c */ /* 0x0c0fe20003f26070 */
[C---:B------:R-:W-:Y:S02]  /*36b0*/  VIADD R19, R37.reuse, 0x3 ;  /* 0x0000000325137836 */ /* 0x040fe40000000000 */
[----:B------:R-:W-:Y:S01]  /*36c0*/  VIADD R33, R37, 0x5 ;  /* 0x0000000525217836 */ /* 0x000fe20000000000 */
[-C--:B------:R-:W-:Y:S01]  /*36d0*/  ISETP.GE.U32.AND P6, PT, R23, R22.reuse, PT ;  /* 0x000000161700720c */ /* 0x080fe20003fc6070 */
[----:B------:R-:W-:Y:S01]  /*36e0*/  VIADD R35, R37, 0x6 ;  /* 0x0000000625237836 */ /* 0x000fe20000000000 */
[-C--:B------:R-:W-:Y:S01]  /*36f0*/  ISETP.GE.U32.AND P5, PT, R19, R22.reuse, PT ;  /* 0x000000161300720c */ /* 0x080fe20003fa6070 */
[----:B------:R-:W-:Y:S01]  /*3700*/  VIADD R23, R37, 0x4 ;  /* 0x0000000425177836 */ /* 0x000fe20000000000 */
[-C--:B------:R-:W-:Y:S01]  /*3710*/  ISETP.GE.U32.AND P3, PT, R33, R22.reuse, PT ;  /* 0x000000162100720c */ /* 0x080fe20003f66070 */
[--C-:B------:R-:W-:Y:S01]  /*3720*/  IMAD.MOV.U32 R33, RZ, RZ, R12.reuse ;  /* 0x000000ffff217224 */ /* 0x100fe200078e000c */
[-C--:B------:R-:W-:Y:S01]  /*3730*/  ISETP.GE.U32.AND P2, PT, R35, R22.reuse, PT ;  /* 0x000000162300720c */ /* 0x080fe20003f46070 */
[----:B------:R-:W-:Y:S01]  /*3740*/  IMAD.MOV.U32 R34, RZ, RZ, R12 ;  /* 0x000000ffff227224 */ /* 0x000fe200078e000c */
[----:B------:R-:W-:Y:S01]  /*3750*/  ISETP.GE.U32.AND P4, PT, R23, R22, PT ;  /* 0x000000161700720c */ /* 0x000fe20003f86070 */
[----:B------:R-:W-:-:S02]  /*3760*/  VIADD R19, R37, 0x7 ;  /* 0x0000000725137836 */ /* 0x000fc40000000000 */
[----:B------:R-:W-:Y:S01]  /*3770*/  IMAD.MOV.U32 R35, RZ, RZ, R13 ;  /* 0x000000ffff237224 */ /* 0x000fe200078e000d */
[----:B--234-:R-:W-:Y:S09]  /*3780*/  @P0 BRA `(.L_x_92) ;  /* 0x00000000002c0947 */ /* 0x01cff20003800000 */
[----:B------:R-:W0:Y:S02]  /*3790*/  LDCU.64 UR4, c[0x0][0x3c0] ;  /* 0x00007800ff0477ac */ /* 0x000e240008000a00 */
[----:B0-----:R-:W-:Y:S02]  /*37a0*/  LOP3.LUT R34, R12, UR4, RZ, 0xc0, !PT ;  /* 0x000000040c227c12 */ /* 0x001fe4000f8ec0ff */
[----:B------:R-:W-:Y:S02]  /*37b0*/  LOP3.LUT R23, R30, UR4, RZ, 0xc0, !PT ;  /* 0x000000041e177c12 */ /* 0x000fe4000f8ec0ff */
[----:B------:R-:W-:Y:S02]  /*37c0*/  LOP3.LUT R33, R13, UR5, RZ, 0xc0, !PT ;  /* 0x000000050d217c12 */ /* 0x000fe4000f8ec0ff */
[----:B------:R-:W-:Y:S02]  /*37d0*/  LOP3.LUT R32, R31, UR5, RZ, 0xc0, !PT ;  /* 0x000000051f207c12 */ /* 0x000fe4000f8ec0ff */
[----:B------:R-:W-:-:S04]  /*37e0*/  ISETP.GE.U32.AND P0, PT, R34, R23, PT ;  /* 0x000000172200720c */ /* 0x000fc80003f06070 */
[----:B------:R-:W-:Y:S01]  /*37f0*/  ISETP.GE.U32.AND.EX P0, PT, R33, R32, PT, P0 ;  /* 0x000000202100720c */ /* 0x000fe20003f06100 */
[----:B------:R-:W-:Y:S02]  /*3800*/  IMAD.MOV.U32 R33, RZ, RZ, R30 ;  /* 0x000000ffff217224 */ /* 0x000fe400078e001e */
[----:B------:R-:W-:Y:S01]  /*3810*/  IMAD.MOV.U32 R32, RZ, RZ, R31 ;  /* 0x000000ffff207224 */ /* 0x000fe200078e001f */
[----:B------:R-:W-:Y:S02]  /*3820*/  SEL R34, R30, R12, !P0 ;  /* 0x0000000c1e227207 */ /* 0x000fe40004000000 */
[----:B------:R-:W-:-:S07]  /*3830*/  SEL R35, R31, R13, !P0 ;  /* 0x0000000d1f237207 */ /* 0x000fce0004000000 */
.L_x_92:
[----:B------:R-:W-:Y:S05]  /*3840*/  BSYNC.RECONVERGENT B0 ;  /* 0x0000000000007941 */ /* 0x000fea0003800200 */
.L_x_91:
[----:B------:R-:W-:Y:S01]  /*3850*/  BSSY.RECONVERGENT B0, `(.L_x_93) ;  /* 0x0000010000007945 */ /* 0x000fe20003800200 */
[----:B------:R-:W-:Y:S01]  /*3860*/  ISETP.GE.U32.AND P0, PT, R19, R22, PT ;  /* 0x000000161300720c */ /* 0x000fe20003f06070 */
[----:B------:R-:W-:Y:S02]  /*3870*/  IMAD.MOV.U32 R31, RZ, RZ, R34 ;  /* 0x000000ffff1f7224 */ /* 0x000fe400078e0022 */
[----:B------:R-:W-:Y:S01]  /*3880*/  IMAD.MOV.U32 R30, RZ, RZ, R35 ;  /* 0x000000ffff1e7224 */ /* 0x000fe200078e0023 */
[----:B------:R-:W-:Y:S09]  /*3890*/  @P6 BRA `(.L_x_94) ;  /* 0x00000000002c6947 */ /* 0x000ff20003800000 */
[----:B------:R-:W0:Y:S02]  /*38a0*/  LDCU.64 UR4, c[0x0][0x3c0] ;  /* 0x00007800ff0477ac */ /* 0x000e240008000a00 */
[----:B0-----:R-:W-:Y:S02]  /*38b0*/  LOP3.LUT R30, R34, UR4, RZ, 0xc0, !PT ;  /* 0x00000004221e7c12 */ /* 0x001fe4000f8ec0ff */
[----:B------:R-:W-:Y:S02]  /*38c0*/  LOP3.LUT R19, R28, UR4, RZ, 0xc0, !PT ;  /* 0x000000041c137c12 */ /* 0x000fe4000f8ec0ff */
[----:B------:R-:W-:Y:S02]  /*38d0*/  LOP3.LUT R36, R35, UR5, RZ, 0xc0, !PT ;  /* 0x0000000523247c12 */ /* 0x000fe4000f8ec0ff */
[----:B------:R-:W-:Y:S02]  /*38e0*/  LOP3.LUT R23, R29, UR5, RZ, 0xc0, !PT ;  /* 0x000000051d177c12 */ /* 0x000fe4000f8ec0ff */
[----:B------:R-:W-:-:S04]  /*38f0*/  ISETP.GE.U32.AND P6, PT, R30, R19, PT ;  /* 0x000000131e00720c */ /* 0x000fc80003fc6070 */
[----:B------:R-:W-:-:S04]  /*3900*/  ISETP.GE.U32.AND.EX P6, PT, R36, R23, PT, P6 ;  /* 0x000000172400720c */ /* 0x000fc80003fc6160 */
[----:B------:R-:W-:Y:S01]  /*3910*/  SEL R31, R28, R34, !P6 ;  /* 0x000000221c1f7207 */ /* 0x000fe20007000000 */
[----:B------:R-:W-:Y:S01]  /*3920*/  IMAD.MOV.U32 R34, RZ, RZ, R28 ;  /* 0x000000ffff227224 */ /* 0x000fe200078e001c */
[----:B------:R-:W-:Y:S01]  /*3930*/  SEL R30, R29, R35, !P6 ;  /* 0x000000231d1e7207 */ /* 0x000fe20007000000 */
[----:B------:R-:W-:-:S07]  /*3940*/  IMAD.MOV.U32 R35, RZ, RZ, R29 ;  /* 0x000000ffff237224 */ /* 0x000fce00078e001d */
.L_x_94:
[----:B------:R-:W-:Y:S05]  /*3950*/  BSYNC.RECONVERGENT B0 ;  /* 0x0000000000007941 */ /* 0x000fea0003800200 */
.L_x_93:
[----:B------:R-:W-:Y:S01]  /*3960*/  BSSY.RECONVERGENT B0, `(.L_x_95) ;  /* 0x000000f000007945 */ /* 0x000fe20003800200 */
[----:B------:R-:W-:Y:S02]  /*3970*/  IMAD.MOV.U32 R28, RZ, RZ, R31 ;  /* 0x000000ffff1c7224 */ /* 0x000fe400078e001f */
[----:B------:R-:W-:Y:S01]  /*3980*/  IMAD.MOV.U32 R29, RZ, RZ, R30 ;  /* 0x000000ffff1d7224 */ /* 0x000fe200078e001e */
[----:B------:R-:W-:Y:S06]  /*3990*/  @P5 BRA `(.L_x_96) ;  /* 0x00000000002c5947 */ /* 0x000fec0003800000 */
        /* <DEDUP_REMOVED lines=11> */
.L_x_96:
[----:B------:R-:W-:Y:S05]  /*3a50*/  BSYNC.RECONVERGENT B0 ;  /* 0x0000000000007941 */ /* 0x000fea0003800200 */
.L_x_95:
[----:B------:R-:W-:Y:S01]  /*3a60*/  BSSY.RECONVERGENT B0, `(.L_x_97) ;  /* 0x000000f000007945 */ /* 0x000fe20003800200 */
[----:B------:R-:W-:Y:S02]  /*3a70*/  IMAD.MOV.U32 R37, RZ, RZ, R28 ;  /* 0x000000ffff257224 */ /* 0x000fe400078e001c */
[----:B------:R-:W-:Y:S01]  /*3a80*/  IMAD.MOV.U32 R36, RZ, RZ, R29 ;  /* 0x000000ffff247224 */ /* 0x000fe200078e001d */
[----:B------:R-:W-:Y:S06]  /*3a90*/  @P4 BRA `(.L_x_98) ;  /* 0x00000000002c4947 */ /* 0x000fec0003800000 */
[----:B------:R-:W0:Y:S02]  /*3aa0*/  LDCU.64 UR4, c[0x0][0x3c0] ;  /* 0x00007800ff0477ac */ /* 0x000e240008000a00 */
[----:B0-----:R-:W-:Y:S02]  /*3ab0*/  LOP3.LUT R26, R28, UR4, RZ, 0xc0, !PT ;  /* 0x000000041c1a7c12 */ /* 0x001fe4000f8ec0ff */
[----:B-1----:R-:W-:Y:S02]  /*3ac0*/  LOP3.LUT R19, R24, UR4, RZ, 0xc0, !PT ;  /* 0x0000000418137c12 */ /* 0x002fe4000f8ec0ff */
        /* <DEDUP_REMOVED lines=8> */
.L_x_98:
[----:B------:R-:W-:Y:S05]  /*3b50*/  BSYNC.RECONVERGENT B0 ;  /* 0x0000000000007941 */ /* 0x000fea0003800200 */
.L_x_97:
[----:B------:R-:W-:Y:S01]  /*3b60*/  BSSY.RECONVERGENT B0, `(.L_x_99) ;  /* 0x000000f000007945 */ /* 0x000fe20003800200 */
[----:B------:R-:W-:Y:S02]  /*3b70*/  IMAD.MOV.U32 R26, RZ, RZ, R37 ;  /* 0x000000ffff1a7224 */ /* 0x000fe400078e0025 */
[----:B------:R-:W-:Y:S01]  /*3b80*/  IMAD.MOV.U32 R27, RZ, RZ, R36 ;  /* 0x000000ffff1b7224 */ /* 0x000fe200078e0024 */
[----:B------:R-:W-:Y:S06]  /*3b90*/  @P3 BRA `(.L_x_100) ;  /* 0x00000000002c3947 */ /* 0x000fec0003800000 */
[----:B------:R-:W1:Y:S02]  /*3ba0*/  LDCU.64 UR4, c[0x0][0x3c0] ;  /* 0x00007800ff0477ac */ /* 0x000e640008000a00 */
[----:B-1----:R-:W-:Y:S02]  /*3bb0*/  LOP3.LUT R24, R37, UR4, RZ, 0xc0, !PT ;  /* 0x0000000425187c12 */ /* 0x002fe4000f8ec0ff */
        /* <DEDUP_REMOVED lines=9> */
.L_x_100:
[----:B------:R-:W-:Y:S05]  /*3c50*/  BSYNC.RECONVERGENT B0 ;  /* 0x0000000000007941 */ /* 0x000fea0003800200 */
.L_x_99:
[----:B------:R-:W-:Y:S01]  /*3c60*/  BSSY.RECONVERGENT B0, `(.L_x_101) ;  /* 0x000000f000007945 */ /* 0x000fe20003800200 */
[----:B------:R-:W-:Y:S02]  /*3c70*/  IMAD.MOV.U32 R19, RZ, RZ, R26 ;  /* 0x000000ffff137224 */ /* 0x000fe400078e001a */
[----:B-1----:R-:W-:Y:S01]  /*3c80*/  IMAD.MOV.U32 R21, RZ, RZ, R27 ;  /* 0x000000ffff157224 */ /* 0x002fe200078e001b */
        /* <DEDUP_REMOVED lines=12> */
.L_x_102:
[----:B------:R-:W-:Y:S05]  /*3d50*/  BSYNC.RECONVERGENT B0 ;  /* 0x0000000000007941 */ /* 0x000fea0003800200 */
.L_x_101:
[----:B------:R-:W-:Y:S01]  /*3d60*/  BSSY.RECONVERGENT B0, `(.L_x_103) ;  /* 0x000011d000007945 */ /* 0x000fe20003800200 */
[----:B------:R-:W-:Y:S02]  /*3d70*/  SEL R39, R40, R19, !P0 ;  /* 0x0000001328277207 */ /* 0x000fe40004000000 */
[----:B------:R-:W-:Y:S01]  /*3d80*/  SEL R38, R41, R21, !P0 ;  /* 0x0000001529267207 */ /* 0x000fe20004000000 */
[----:B------:R-:W-:Y:S06]  /*3d90*/  @P1 BRA `(.L_x_104) ;  /* 0x0000001000641947 */ /* 0x000fec0003800000 */
[----:B------:R-:W0:Y:S02]  /*3da0*/  LDCU.64 UR4, c[0x0][0x3c0] ;  /* 0x00007800ff0477ac */ /* 0x000e240008000a00 */
[----:B0-----:R-:W-:Y:S02]  /*3db0*/  LOP3.LUT R19, R31, UR4, RZ, 0xc0, !PT ;  /* 0x000000041f137c12 */ /* 0x001fe4000f8ec0ff */
[----:B------:R-:W-:Y:S02]  /*3dc0*/  LOP3.LUT R24, R34, UR4, RZ, 0xc0, !PT ;  /* 0x0000000422187c12 */ /* 0x000fe4000f8ec0ff */
[----:B------:R-:W-:Y:S02]  /*3dd0*/  LOP3.LUT R15, R33, UR4, RZ, 0xc0, !PT ;  /* 0x00000004210f7c12 */ /* 0x000fe4000f8ec0ff */
[----:B------:R-:W-:Y:S02]  /*3de0*/  LOP3.LUT R20, R12, UR4, RZ, 0xc0, !PT ;  /* 0x000000040c147c12 */ /* 0x000fe4000f8ec0ff */
[----:B------:R-:W-:-:S02]  /*3df0*/  LOP3.LUT R21, R37, UR4, RZ, 0xc0, !PT ;  /* 0x0000000425157c12 */ /* 0x000fc4000f8ec0ff */
[----:B------:R-:W-:Y:S02]  /*3e00*/  LOP3.LUT R40, R28, UR4, RZ, 0xc0, !PT ;  /* 0x000000041c287c12 */ /* 0x000fe4000f8ec0ff */
[----:B------:R-:W-:Y:S02]  /*3e10*/  LOP3.LUT R14, R39, UR4, RZ, 0xc0, !PT ;  /* 0x00000004270e7c12 */ /* 0x000fe4000f8ec0ff */
[----:B------:R-:W-:Y:S02]  /*3e20*/  LOP3.LUT R23, R26, UR4, RZ, 0xc0, !PT ;  /* 0x000000041a177c12 */ /* 0x000fe4000f8ec0ff */
[----:B------:R-:W-:Y:S02]  /*3e30*/  ISETP.GE.U32.AND P2, PT, R19, R24, PT ;  /* 0x000000181300720c */ /* 0x000fe40003f46070 */
[----:B------:R-:W-:Y:S02]  /*3e40*/  ISETP.GE.U32.AND P1, PT, R15, R20, PT ;  /* 0x000000140f00720c */ /* 0x000fe40003f26070 */
[----:B------:R-:W-:-:S02]  /*3e50*/  ISETP.GE.U32.AND P3, PT, R21, R40, PT ;  /* 0x000000281500720c */ /* 0x000fc40003f66070 */
[----:B------:R-:W-:Y:S02]  /*3e60*/  LOP3.LUT R19, R30, UR5, RZ, 0xc0, !PT ;  /* 0x000000051e137c12 */ /* 0x000fe4000f8ec0ff */
[----:B------:R-:W-:Y:S02]  /*3e70*/  LOP3.LUT R24, R35, UR5, RZ, 0xc0, !PT ;  /* 0x0000000523187c12 */ /* 0x000fe4000f8ec0ff */
[----:B------:R-:W-:Y:S02]  /*3e80*/  LOP3.LUT R15, R32, UR5, RZ, 0xc0, !PT ;  /* 0x00000005200f7c12 */ /* 0x000fe4000f8ec0ff */
[----:B------:R-:W-:Y:S02]  /*3e90*/  LOP3.LUT R20, R13, UR5, RZ, 0xc0, !PT ;  /* 0x000000050d147c12 */ /* 0x000fe4000f8ec0ff */
[----:B------:R-:W-:Y:S02]  /*3ea0*/  LOP3.LUT R21, R36, UR5, RZ, 0xc0, !PT ;  /* 0x0000000524157c12 */ /* 0x000fe4000f8ec0ff */
[----:B------:R-:W-:-:S02]  /*3eb0*/  LOP3.LUT R40, R29, UR5, RZ, 0xc0, !PT ;  /* 0x000000051d287c12 */ /* 0x000fc4000f8ec0ff */
[----:B------:R-:W-:Y:S02]  /*3ec0*/  ISETP.GE.U32.AND P0, PT, R14, R23, PT ;  /* 0x000000170e00720c */ /* 0x000fe40003f06070 */
        /* <DEDUP_REMOVED lines=30> */
[----:B------:R-:W-:Y:S02]  /*40b0*/  SEL R39, R26, R39, !P0 ;  /* 0x000000271a277207 */ /* 0x000fe40004000000 */
[----:B------:R-:W-:Y:S02]  /*40c0*/  ISETP.GE.U32.AND P3, PT, R24, R19, PT ;  /* 0x000000131800720c */ /* 0x000fe40003f66070 */
        /* <DEDUP_REMOVED lines=21> */
[----:B------:R-:W-:Y:S02]  /*4220*/  LOP3.LUT R36, R34, UR4, RZ, 0xc0, !PT ;  /* 0x0000000422247c12 */ /* 0x000fe4000f8ec0ff */
[----:B------:R-:W-:Y:S02]  /*4230*/  LOP3.LUT R23, R19, UR4, RZ, 0xc0, !PT ;  /* 0x0000000413177c12 */ /* 0x000fe4000f8ec0ff */
[----:B------:R-:W-:Y:S02]  /*4240*/  SEL R30, R30, R15, !P0 ;  /* 0x0000000f1e1e7207 */ /* 0x000fe40004000000 */
        /* <DEDUP_REMOVED lines=35> */
[----:B------:R-:W-:Y:S02]  /*4480*/  LOP3.LUT R40, R32, UR4, RZ, 0xc0, !PT ;  /* 0x0000000420287c12 */ /* 0x000fe4000f8ec0ff */
[----:B------:R-:W-:Y:S02]  /*4490*/  LOP3.LUT R33, R23, UR4, RZ, 0xc0, !PT ;  /* 0x0000000417217c12 */ /* 0x000fe4000f8ec0ff */
[----:B------:R-:W-:Y:S02]  /*44a0*/  LOP3.LUT R34, R28, UR4, RZ, 0xc0, !PT ;  /* 0x000000041c227c12 */ /* 0x000fe4000f8ec0ff */
[----:B------:R-:W-:-:S02]  /*44b0*/  LOP3.LUT R27, R15, UR4, RZ, 0xc0, !PT ;  /* 0x000000040f1b7c12 */ /* 0x000fc4000f8ec0ff */
[----:B------:R-:W-:Y:S02]  /*44c0*/  ISETP.GE.U32.AND P2, PT, R36, R31, PT ;  /* 0x0000001f2400720c */ /* 0x000fe40003f46070 */
[----:B------:R-:W-:Y:S02]  /*44d0*/  SEL R31, R38, R25, !P0 ;  /* 0x00000019261f7207 */ /* 0x000fe40004000000 */
[----:B------:R-:W-:Y:S02]  /*44e0*/  ISETP.GE.U32.AND P1, PT, R40, R33, PT ;  /* 0x000000212800720c */ /* 0x000fe40003f26070 */
[----:B------:R-:W-:Y:S02]  /*44f0*/  LOP3.LUT R36, R29, UR5, RZ, 0xc0, !PT ;  /* 0x000000051d247c12 */ /* 0x000fe4000f8ec0ff */
[----:B------:R-:W-:Y:S02]  /*4500*/  LOP3.LUT R35, R20, UR5, RZ, 0xc0, !PT ;  /* 0x0000000514237c12 */ /* 0x000fe4000f8ec0ff */
[----:B------:R-:W-:-:S02]  /*4510*/  ISETP.GE.U32.AND P3, PT, R34, R27, PT ;  /* 0x0000001b2200720c */ /* 0x000fc40003f66070 */
[----:B------:R-:W-:Y:S02]  /*4520*/  SEL R39, R24, R39, !P0 ;  /* 0x0000002718277207 */ /* 0x000fe40004000000 */
[----:B------:R-:W-:Y:S02]  /*4530*/  LOP3.LUT R34, R26, UR5, RZ, 0xc0, !PT ;  /* 0x000000051a227c12 */ /* 0x000fe4000f8ec0ff */
[----:B------:R-:W-:Y:S02]  /*4540*/  LOP3.LUT R33, R19, UR5, RZ, 0xc0, !PT ;  /* 0x0000000513217c12 */ /* 0x000fe4000f8ec0ff */
[----:B------:R-:W-:Y:S02]  /*4550*/  LOP3.LUT R27, R31, UR5, RZ, 0xc0, !PT ;  /* 0x000000051f1b7c12 */ /* 0x000fe4000f8ec0ff */
[----:B------:R-:W-:Y:S02]  /*4560*/  LOP3.LUT R24, R12, UR5, RZ, 0xc0, !PT ;  /* 0x000000050c187c12 */ /* 0x000fe4000f8ec0ff */
[----:B------:R-:W-:-:S02]  /*4570*/  ISETP.GE.U32.AND.EX P1, PT, R36, R35, PT, P1 ;  /* 0x000000232400720c */ /* 0x000fc40003f26110 */
        /* <DEDUP_REMOVED lines=52> */
[----:B------:R-:W-:Y:S02]  /*48c0*/  SEL R20, R25, R28, !P3 ;  /* 0x0000001c19147207 */ /* 0x000fe40005800000 */
[----:B------:R-:W-:-:S02]  /*48d0*/  SEL R29, R28, R25, !P3 ;  /* 0x000000191c1d7207 */ /* 0x000fc40005800000 */
[----:B------:R-:W-:Y:S02]  /*48e0*/  LOP3.LUT R36, R33, UR4, RZ, 0xc0, !PT ;  /* 0x0000000421247c12 */ /* 0x000fe4000f8ec0ff */
[----:B------:R-:W-:Y:S02]  /*48f0*/  LOP3.LUT R35, R12, UR4, RZ, 0xc0, !PT ;  /* 0x000000040c237c12 */ /* 0x000fe4000f8ec0ff */
[----:B------:R-:W-:Y:S02]  /*4900*/  LOP3.LUT R28, R32, UR4, RZ, 0xc0, !PT ;  /* 0x00000004201c7c12 */ /* 0x000fe4000f8ec0ff */
[----:B------:R-:W-:Y:S02]  /*4910*/  LOP3.LUT R25, R23, UR4, RZ, 0xc0, !PT ;  /* 0x0000000417197c12 */ /* 0x000fe4000f8ec0ff */
[----:B------:R-:W-:Y:S02]  /*4920*/  ISETP.GE.U32.AND P2, PT, R34, R31, PT ;  /* 0x0000001f2200720c */ /* 0x000fe40003f46070 */
[----:B------:R-:W-:-:S02]  /*4930*/  SEL R31, R38, R21, !P0 ;  /* 0x00000015261f7207 */ /* 0x000fc40004000000 */
[----:B------:R-:W-:Y:S02]  /*4940*/  ISETP.GE.U32.AND P1, PT, R36, R35, PT ;  /* 0x000000232400720c */ /* 0x000fe40003f26070 */
[----:B------:R-:W-:Y:S02]  /*4950*/  ISETP.GE.U32.AND P3, PT, R28, R25, PT ;  /* 0x000000191c00720c */ /* 0x000fe40003f66070 */
[----:B------:R-:W-:Y:S02]  /*4960*/  SEL R39, R26, R39, !P0 ;  /* 0x000000271a277207 */ /* 0x000fe40004000000 */
[----:B------:R-:W-:Y:S02]  /*4970*/  LOP3.LUT R37, R27, UR5, RZ, 0xc0, !PT ;  /* 0x000000051b257c12 */ /* 0x000fe4000f8ec0ff */
[----:B------:R-:W-:Y:S02]  /*4980*/  LOP3.LUT R34, R14, UR5, RZ, 0xc0, !PT ;  /* 0x000000050e227c12 */ /* 0x000fe4000f8ec0ff */
[----:B------:R-:W-:-:S02]  /*4990*/  LOP3.LUT R35, R29, UR5, RZ, 0xc0, !PT ;  /* 0x000000051d237c12 */ /* 0x000fc4000f8ec0ff */
[----:B------:R-:W-:Y:S02]  /*49a0*/  LOP3.LUT R28, R24, UR5, RZ, 0xc0, !PT ;  /* 0x00000005181c7c12 */ /* 0x000fe4000f8ec0ff */
[----:B------:R-:W-:Y:S02]  /*49b0*/  LOP3.LUT R26, R31, UR5, RZ, 0xc0, !PT ;  /* 0x000000051f1a7c12 */ /* 0x000fe4000f8ec0ff */
[----:B------:R-:W-:Y:S02]  /*49c0*/  LOP3.LUT R25, R20, UR5, RZ, 0xc0, !PT ;  /* 0x0000000514197c12 */ /* 0x000fe4000f8ec0ff */
[----:B------:R-:W-:Y:S02]  /*49d0*/  SEL R38, R21, R38, !P0 ;  /* 0x0000002615267207 */ /* 0x000fe40004000000 */
        /* <DEDUP_REMOVED lines=17> */
[----:B------:R-:W-:Y:S02]  /*4af0*/  SEL R14, R27, R14, !P1 ;  /* 0x0000000e1b0e7207 */ /* 0x000fe40004800000 */
[----:B------:R-:W-:Y:S02]  /*4b00*/  SEL R19, R24, R29, !P0 ;  /* 0x0000001d18137207 */ /* 0x000fe40004000000 */
[----:B------:R-:W-:-:S02]  /*4b10*/  ISETP.GE.U32.AND P2, PT, R31, R30, PT ;  /* 0x0000001e1f00720c */ /* 0x000fc40003f46070 */
[----:B------:R-:W-:Y:S02]  /*4b20*/  LOP3.LUT R29, R32, UR4, RZ, 0xc0, !PT ;  /* 0x00000004201d7c12 */ /* 0x000fe4000f8ec0ff */
[----:B------:R-:W-:Y:S02]  /*4b30*/  LOP3.LUT R24, R37, UR4, RZ, 0xc0, !PT ;  /* 0x0000000425187c12 */ /* 0x000fe4000f8ec0ff */
[----:B------:R-:W-:Y:S02]  /*4b40*/  ISETP.GE.U32.AND P0, PT, R40, R33, PT ;  /* 0x000000212800720c */ /* 0x000fe40003f06070 */
[----:B------:R-:W-:Y:S02]  /*4b50*/  LOP3.LUT R31, R36, UR5, RZ, 0xc0, !PT ;  /* 0x00000005241f7c12 */ /* 0x000fe4000f8ec0ff */
[----:B------:R-:W-:Y:S02]  /*4b60*/  LOP3.LUT R30, R21, UR5, RZ, 0xc0, !PT ;  /* 0x00000005151e7c12 */ /* 0x000fe4000f8ec0ff */
[----:B------:R-:W-:-:S02]  /*4b70*/  LOP3.LUT R33, R13, UR5, RZ, 0xc0, !PT ;  /* 0x000000050d217c12 */ /* 0x000fc4000f8ec0ff */
[----:B------:R-:W-:Y:S02]  /*4b80*/  LOP3.LUT R40, R14, UR5, RZ, 0xc0, !PT ;  /* 0x000000050e287c12 */ /* 0x000fe4000f8ec0ff */
[----:B------:R-:W-:Y:S02]  /*4b90*/  LOP3.LUT R27, R39, UR4, RZ, 0xc0, !PT ;  /* 0x00000004271b7c12 */ /* 0x000fe4000f8ec0ff */
[----:B------:R-:W-:Y:S02]  /*4ba0*/  LOP3.LUT R20, R26, UR4, RZ, 0xc0, !PT ;  /* 0x000000041a147c12 */ /* 0x000fe4000f8ec0ff */
[----:B------:R-:W-:Y:S02]  /*4bb0*/  ISETP.GE.U32.AND P3, PT, R29, R24, PT ;  /* 0x000000181d00720c */ /* 0x000fe40003f66070 */
[----:B------:R-:W-:Y:S02]  /*4bc0*/  ISETP.GE.U32.AND.EX P2, PT, R31, R30, PT, P2 ;  /* 0x0000001e1f00720c */ /* 0x000fe40003f46120 */
[----:B------:R-:W-:-:S02]  /*4bd0*/  LOP3.LUT R29, R34, UR5, RZ, 0xc0, !PT ;  /* 0x00000005221d7c12 */ /* 0x000fc4000f8ec0ff */
[----:B------:R-:W-:Y:S02]  /*4be0*/  LOP3.LUT R24, R19, UR5, RZ, 0xc0, !PT ;  /* 0x0000000513187c12 */ /* 0x000fe4000f8ec0ff */
[----:B------:R-:W-:Y:S02]  /*4bf0*/  ISETP.GE.U32.AND.EX P0, PT, R40, R33, PT, P0 ;  /* 0x000000212800720c */ /* 0x000fe40003f06100 */
[----:B------:R-:W-:Y:S02]  /*4c00*/  ISETP.GE.U32.AND P1, PT, R27, R20, PT ;  /* 0x000000141b00720c */ /* 0x000fe40003f26070 */
[----:B------:R-:W-:Y:S02]  /*4c10*/  LOP3.LUT R27, R38, UR5, RZ, 0xc0, !PT ;  /* 0x00000005261b7c12 */ /* 0x000fe4000f8ec0ff */
[----:B------:R-:W-:Y:S02]  /*4c20*/  LOP3.LUT R20, R23, UR5, RZ, 0xc0, !PT ;  /* 0x0000000517147c12 */ /* 0x000fe4000f8ec0ff */
[----:B------:R-:W-:-:S02]  /*4c30*/  SEL R31, R28, R25, !P2 ;  /* 0x000000191c1f7207 */ /* 0x000fc40005000000 */
[----:B------:R-:W-:Y:S02]  /*4c40*/  ISETP.GE.U32.AND.EX P3, PT, R29, R24, PT, P3 ;  /* 0x000000181d00720c */ /* 0x000fe40003f66130 */
[----:B------:R-:W-:Y:S02]  /*4c50*/  SEL R28, R25, R28, !P2 ;  /* 0x0000001c191c7207 */ /* 0x000fe40005000000 */
[----:B------:R-:W-:Y:S02]  /*4c60*/  SEL R33, R15, R12, !P0 ;  /* 0x0000000c0f217207 */ /* 0x000fe40004000000 */
[----:B------:R-:W-:Y:S02]  /*4c70*/  ISETP.GE.U32.AND.EX P1, PT, R27, R20, PT, P1 ;  /* 0x000000141b00720c */ /* 0x000fe40003f26110 */
[----:B------:R-:W-:Y:S02]  /*4c80*/  SEL R24, R32, R37, !P3 ;  /* 0x0000002520187207 */ /* 0x000fe40005800000 */
[----:B------:R-:W-:-:S02]  /*4c90*/  LOP3.LUT R27, R28, UR4, RZ, 0xc0, !PT ;  /* 0x000000041c1b7c12 */ /* 0x000fc4000f8ec0ff */
[----:B------:R-:W-:Y:S02]  /*4ca0*/  LOP3.LUT R20, R33, UR4, RZ, 0xc0, !PT ;  /* 0x0000000421147c12 */ /* 0x000fe4000f8ec0ff */
[----:B------:R-:W-:Y:S02]  /*4cb0*/  SEL R30, R21, R36, !P2 ;  /* 0x00000024151e7207 */ /* 0x000fe40005000000 */
[----:B------:R-:W-:Y:S02]  /*4cc0*/  SEL R21, R36, R21, !P2 ;  /* 0x0000001524157207 */ /* 0x000fe40005000000 */
[----:B------:R-:W-:Y:S02]  /*4cd0*/  LOP3.LUT R36, R24, UR4, RZ, 0xc0, !PT ;  /* 0x0000000418247c12 */ /* 0x000fe4000f8ec0ff */
[----:B------:R-:W-:Y:S02]  /*4ce0*/  LOP3.LUT R25, R31, UR4, RZ, 0xc0, !PT ;  /* 0x000000041f197c12 */ /* 0x000fe4000f8ec0ff */
[----:B------:R-:W-:-:S02]  /*4cf0*/  SEL R37, R37, R32, !P3 ;  /* 0x0000002025257207 */ /* 0x000fc40005800000 */
[----:B------:R-:W-:Y:S02]  /*4d00*/  ISETP.GE.U32.AND P2, PT, R27, R20, PT ;  /* 0x000000141b00720c */ /* 0x000fe40003f46070 */
[----:B------:R-:W-:Y:S02]  /*4d10*/  SEL R20, R39, R26, !P1 ;  /* 0x0000001a27147207 */ /* 0x000fe40004800000 */
[----:B------:R-:W-:Y:S02]  /*4d20*/  SEL R32, R13, R14, !P0 ;  /* 0x0000000e0d207207 */ /* 0x000fe40004000000 */
[----:B------:R-:W-:Y:S02]  /*4d30*/  ISETP.GE.U32.AND P4, PT, R36, R25, PT ;  /* 0x000000192400720c */ /* 0x000fe40003f86070 */
[----:B------:R-:W-:Y:S02]  /*4d40*/  SEL R36, R19, R34, !P3 ;  /* 0x0000002213247207 */ /* 0x000fe40005800000 */
[----:B------:R-:W-:-:S02]  /*4d50*/  LOP3.LUT R40, R20, UR4, RZ, 0xc0, !PT ;  /* 0x0000000414287c12 */ /* 0x000fc4000f8ec0ff */
[----:B------:R-:W-:Y:S02]  /*4d60*/  LOP3.LUT R27, R37, UR4, RZ, 0xc0, !PT ;  /* 0x00000004251b7c12 */ /* 0x000fe4000f8ec0ff */
[----:B------:R-:W-:Y:S02]  /*4d70*/  LOP3.LUT R42, R21, UR5, RZ, 0xc0, !PT ;  /* 0x00000005152a7c12 */ /* 0x000fe4000f8ec0ff */
[----:B------:R-:W-:Y:S02]  /*4d80*/  LOP3.LUT R29, R32, UR5, RZ, 0xc0, !PT ;  /* 0x00000005201d7c12 */ /* 0x000fe4000f8ec0ff */
[----:B------:R-:W-:Y:S02]  /*4d90*/  SEL R25, R34, R19, !P3 ;  /* 0x0000001322197207 */ /* 0x000fe40005800000 */
[----:B------:R-:W-:Y:S02]  /*4da0*/  SEL R19, R38, R23, !P1 ;  /* 0x0000001726137207 */ /* 0x000fe40004800000 */
[----:B------:R-:W-:-:S02]  /*4db0*/  ISETP.GE.U32.AND P3, PT, R40, R27, PT ;  /* 0x0000001b2800720c */ /* 0x000fc40003f66070 */
[----:B------:R-:W-:Y:S02]  /*4dc0*/  ISETP.GE.U32.AND.EX P2, PT, R42, R29, PT, P2 ;  /* 0x0000001d2a00720c */ /* 0x000fe40003f46120 */
[----:B------:R-:W-:Y:S02]  /*4dd0*/  LOP3.LUT R40, R25, UR5, RZ, 0xc0, !PT ;  /* 0x0000000519287c12 */ /* 0x000fe4000f8ec0ff */
[----:B------:R-:W-:Y:S02]  /*4de0*/  LOP3.LUT R29, R30, UR5, RZ, 0xc0, !PT ;  /* 0x000000051e1d7c12 */ /* 0x000fe4000f8ec0ff */
[----:B------:R-:W-:Y:S02]  /*4df0*/  LOP3.LUT R34, R19, UR5, RZ, 0xc0, !PT ;  /* 0x0000000513227c12 */ /* 0x000fe4000f8ec0ff */
[----:B------:R-:W-:Y:S02]  /*4e00*/  LOP3.LUT R27, R36, UR5, RZ, 0xc0, !PT ;  /* 0x00000005241b7c12 */ /* 0x000fe4000f8ec0ff */
        /* <DEDUP_REMOVED lines=17> */
[----:B------:R-:W-:-:S07]  /*4f20*/  SEL R13, R14, R13, !P0 ;  /* 0x0000000d0e0d7207 */ /* 0x000fce0004000000 */
.L_x_104:
[----:B------:R-:W-:Y:S05]  /*4f30*/  BSYNC.RECONVERGENT B0 ;  /* 0x0000000000007941 */ /* 0x000fea0003800200 */
.L_x_103:
[----:B------:R-:W0:Y:S01]  /*4f40*/  S2UR UR5, SR_CgaCtaId ;  /* 0x00000000000579c3 */ /* 0x000e220000008800 */
[----:B------:R-:W-:Y:S01]  /*4f50*/  UMOV UR4, 0x400 ;  /* 0x0000040000047882 */ /* 0x000fe20000000000 */
[----:B------:R-:W-:Y:S01]  /*4f60*/  IMAD.MOV.U32 R19, RZ, RZ, 0x2 ;  /* 0x00000002ff137424 */ /* 0x000fe200078e00ff */
[----:B0-----:R-:W-:-:S06]  /*4f70*/  ULEA UR4, UR5, UR4, 0x18 ;  /* 0x0000000405047291 */ /* 0x001fcc000f8ec0ff */
[----:B------:R-:W-:-:S07]  /*4f80*/  LEA R21, R0, UR4, 0x6 ;  /* 0x0000000400157c11 */ /* 0x000fce000f8e30ff */
.L_x_124:
[----:B------:R-:W-:Y:S01]  /*4f90*/  IMAD.MOV R15, RZ, RZ, -R19 ;  /* 0x000000ffff0f7224 */ /* 0x000fe200078e0a13 */
[----:B------:R-:W-:Y:S04]  /*4fa0*/  BAR.SYNC.DEFER_BLOCKING 0x0 ;  /* 0x0000000000007b1d */ /* 0x000fe80000010000 */
[----:B------:R-:W-:Y:S02]  /*4fb0*/  LOP3.LUT R14, R0, R15, RZ, 0xc0, !PT ;  /* 0x0000000f000e7212 */ /* 0x000fe400078ec0ff */
[----:B------:R-:W0:Y:S01]  /*4fc0*/  LDCU.64 UR4, c[0x0][0x3c0] ;  /* 0x00007800ff0477ac */ /* 0x000e220008000a00 */
[----:B------:R-:W-:Y:S02]  /*4fd0*/  BSSY.RECONVERGENT B0, `(.L_x_105) ;  /* 0x000003d000007945 */ /* 0x000fe40003800200 */
[----:B------:R-:W-:-:S05]  /*4fe0*/  IMAD.SHL.U32 R15, R14, 0x8, RZ ;  /* 0x000000080e0f7824 */ /* 0x000fca00078e00ff */
[----:B--2---:R-:W-:Y:S01]  /*4ff0*/  VIMNMX R24, PT, PT, R22, R15, PT ;  /* 0x0000000f16187248 */ /* 0x004fe20003fe0100 */
[----:B------:R-:W-:-:S04]  /*5000*/  VIADD R15, R19, 0xffffffff ;  /* 0xffffffff130f7836 */ /* 0x000fc80000000000 */
[----:B------:R-:W-:Y:S01]  /*5010*/  IMAD R23, R19, 0x4, R24 ;  /* 0x0000000413177824 */ /* 0x000fe200078e0218 */
[----:B------:R-:W-:-:S04]  /*5020*/  LOP3.LUT R15, R15, R0, RZ, 0xc0, !PT ;  /* 0x000000000f0f7212 */ /* 0x000fc800078ec0ff */
[----:B------:R-:W-:Y:S01]  /*5030*/  VIMNMX R20, PT, PT, R22, R23, PT ;  /* 0x0000001716147248 */ /* 0x000fe20003fe0100 */
[----:B------:R-:W-:-:S04]  /*5040*/  IMAD.SHL.U32 R15, R15, 0x8, RZ ;  /* 0x000000080f0f7824 */ /* 0x000fc800078e00ff */
[----:B------:R-:W-:Y:S01]  /*5050*/  IMAD R23, R19, 0x4, R20 ;  /* 0x0000000413177824 */ /* 0x000fe200078e0214 */
[----:B------:R-:W-:Y:S01]  /*5060*/  VIMNMX R25, PT, PT, R22, R15, PT ;  /* 0x0000000f16197248 */ /* 0x000fe20003fe0100 */
[----:B------:R-:W-:-:S03]  /*5070*/  IMAD.MOV.U32 R15, RZ, RZ, R32 ;  /* 0x000000ffff0f7224 */ /* 0x000fc600078e0020 */
[----:B------:R-:W-:Y:S02]  /*5080*/  VIMNMX R23, PT, PT, R22, R23, PT ;  /* 0x0000001716177248 */ /* 0x000fe40003fe0100 */
[----:B------:R-:W-:-:S03]  /*5090*/  VIADDMNMX R32, R20, -R24, R25, PT ;  /* 0x8000001814207246 */ /* 0x000fc60003800119 */
[----:B------:R-:W-:-:S04]  /*50a0*/  IMAD.IADD R14, R23, 0x1, -R20 ;  /* 0x00000001170e7824 */ /* 0x000fc800078e0a14 */
[C---:B------:R-:W-:Y:S01]  /*50b0*/  IMAD.IADD R40, R25.reuse, 0x1, -R14 ;  /* 0x0000000119287824 */ /* 0x040fe200078e0a0e */
[----:B------:R-:W-:Y:S01]  /*50c0*/  ISETP.GE.AND P0, PT, R25, R14, PT ;  /* 0x0000000e1900720c */ /* 0x000fe20003f06270 */
[----:B------:R-:W-:-:S03]  /*50d0*/  IMAD.MOV.U32 R14, RZ, RZ, R33 ;  /* 0x000000ffff0e7224 */ /* 0x000fc600078e0021 */
[----:B------:R-:W-:Y:S02]  /*50e0*/  SEL R33, R40, RZ, P0 ;  /* 0x000000ff28217207 */ /* 0x000fe40000000000 */
[----:B------:R1:W-:Y:S02]  /*50f0*/  STS.128 [R21], R12 ;  /* 0x0000000c15007388 */ /* 0x0003e40000000c00 */
[----:B------:R-:W-:Y:S01]  /*5100*/  ISETP.GE.AND P0, PT, R33, R32, PT ;  /* 0x000000202100720c */ /* 0x000fe20003f06270 */
[----:B-1----:R-:W-:Y:S02]  /*5110*/  IMAD.MOV.U32 R12, RZ, RZ, R34 ;  /* 0x000000ffff0c7224 */ /* 0x002fe400078e0022 */
[----:B------:R-:W-:Y:S02]  /*5120*/  IMAD.MOV.U32 R13, RZ, RZ, R35 ;  /* 0x000000ffff0d7224 */ /* 0x000fe400078e0023 */
[----:B------:R-:W-:Y:S02]  /*5130*/  IMAD.MOV.U32 R14, RZ, RZ, R31 ;  /* 0x000000ffff0e7224 */ /* 0x000fe400078e001f */
[----:B------:R-:W-:-:S05]  /*5140*/  IMAD.MOV.U32 R15, RZ, RZ, R30 ;  /* 0x000000ffff0f7224 */ /* 0x000fca00078e001e */
[----:B------:R1:W-:Y:S02]  /*5150*/  STS.128 [R21+0x10], R12 ;  /* 0x0000100c15007388 */ /* 0x0003e40000000c00 */
        /* <DEDUP_REMOVED lines=9> */
[----:B------:R1:W-:Y:S01]  /*51f0*/  STS.128 [R21+0x30], R12 ;  /* 0x0000300c15007388 */ /* 0x0003e20000000c00 */
[----:B------:R-:W-:Y:S06]  /*5200*/  BAR.SYNC.DEFER_BLOCKING 0x0 ;  /* 0x0000000000007b1d */ /* 0x000fec0000010000 */
[----:B0-----:R-:W-:Y:S05]  /*5210*/  @P0 BRA `(.L_x_106) ;  /* 0x0000000000600947 */ /* 0x001fea0003800000 */
[----:B-1----:R-:W0:Y:S01]  /*5220*/  S2R R13, SR_CgaCtaId ;  /* 0x00000000000d7919 */ /* 0x002e220000008800 */
[----:B------:R-:W-:Y:S01]  /*5230*/  MOV R12, 0x400 ;  /* 0x00000400000c7802 */ /* 0x000fe20000000f00 */
[----:B------:R-:W-:-:S03]  /*5240*/  IMAD.IADD R28, R25, 0x1, R20 ;  /* 0x00000001191c7824 */ /* 0x000fc600078e0214 */
[----:B0-----:R-:W-:-:S07]  /*5250*/  LEA R30, R13, R12, 0x18 ;  /* 0x0000000c0d1e7211 */ /* 0x001fce00078ec0ff */
.L_x_107:
[----:B------:R-:W-:-:S05]  /*5260*/  IMAD.IADD R12, R32, 0x1, -R33 ;  /* 0x00000001200c7824 */ /* 0x000fca00078e0a21 */
[----:B------:R-:W-:-:S04]  /*5270*/  LEA.HI R12, R12, R12, RZ, 0x1 ;  /* 0x0000000c0c0c7211 */ /* 0x000fc800078f08ff */
[----:B------:R-:W-:-:S04]  /*5280*/  LEA.HI.SX32 R27, R12, R33, 0x1f ;  /* 0x000000210c1b7211 */ /* 0x000fc800078ffaff */
[----:B------:R-:W-:Y:S01]  /*5290*/  LOP3.LUT R13, RZ, R27, RZ, 0x33, !PT ;  /* 0x0000001bff0d7212 */ /* 0x000fe200078e33ff */
[----:B------:R-:W-:-:S04]  /*52a0*/  IMAD.IADD R12, R24, 0x1, R27 ;  /* 0x00000001180c7824 */ /* 0x000fc800078e021b */
[----:B------:R-:W-:Y:S02]  /*52b0*/  IMAD.IADD R13, R13, 0x1, R28 ;  /* 0x000000010d0d7824 */ /* 0x000fe400078e021c */
[--C-:B------:R-:W-:Y:S02]  /*52c0*/  IMAD R14, R12, 0x8, R30.reuse ;  /* 0x000000080c0e7824 */ /* 0x100fe400078e021e */
[----:B------:R-:W-:-:S04]  /*52d0*/  IMAD R13, R13, 0x8, R30 ;  /* 0x000000080d0d7824 */ /* 0x000fc800078e021e */
[----:B------:R-:W0:Y:S04]  /*52e0*/  LDS.64 R14, [R14] ;  /* 0x000000000e0e7984 */ /* 0x000e280000000a00 */
[----:B------:R-:W1:Y:S01]  /*52f0*/  LDS.64 R12, [R13] ;  /* 0x000000000d0c7984 */ /* 0x000e620000000a00 */
[----:B0-----:R-:W-:Y:S02]  /*5300*/  LOP3.LUT R26, R14, UR4, RZ, 0xc0, !PT ;  /* 0x000000040e1a7c12 */ /* 0x001fe4000f8ec0ff */
[----:B------:R-:W-:Y:S02]  /*5310*/  LOP3.LUT R15, R15, UR5, RZ, 0xc0, !PT ;  /* 0x000000050f0f7c12 */ /* 0x000fe4000f8ec0ff */
[----:B-1----:R-:W-:Y:S02]  /*5320*/  LOP3.LUT R29, R12, UR4, RZ, 0xc0, !PT ;  /* 0x000000040c1d7c12 */ /* 0x002fe4000f8ec0ff */
[----:B------:R-:W-:-:S02]  /*5330*/  LOP3.LUT R12, R13, UR5, RZ, 0xc0, !PT ;  /* 0x000000050d0c7c12 */ /* 0x000fc4000f8ec0ff */
[----:B------:R-:W-:-:S04]  /*5340*/  ISETP.GE.U32.AND P0, PT, R29, R26, PT ;  /* 0x0000001a1d00720c */ /* 0x000fc80003f06070 */
[----:B------:R-:W-:-:S04]  /*5350*/  ISETP.GE.U32.AND.EX P0, PT, R12, R15, PT, P0 ;  /* 0x0000000f0c00720c */ /* 0x000fc80003f06100 */
[----:B------:R-:W-:-:S09]  /*5360*/  SEL R32, R27, R32, !P0 ;  /* 0x000000201b207207 */ /* 0x000fd20004000000 */
[----:B------:R-:W-:-:S05]  /*5370*/  @P0 VIADD R33, R27, 0x1 ;  /* 0x000000011b210836 */ /* 0x000fca0000000000 */
[----:B------:R-:W-:-:S13]  /*5380*/  ISETP.GE.AND P0, PT, R33, R32, PT ;  /* 0x000000202100720c */ /* 0x000fda0003f06270 */
[----:B------:R-:W-:Y:S05]  /*5390*/  @!P0 BRA `(.L_x_107) ;  /* 0xfffffffc00b08947 */ /* 0x000fea000383ffff */
.L_x_106:
[----:B------:R-:W-:Y:S05]  /*53a0*/  BSYNC.RECONVERGENT B0 ;  /* 0x0000000000007941 */ /* 0x000fea0003800200 */
.L_x_105:
[----:B------:R-:W0:Y:S01]  /*53b0*/  S2UR UR5, SR_CgaCtaId ;  /* 0x00000000000579c3 */ /* 0x000e220000008800 */
[----:B------:R-:W-:Y:S01]  /*53c0*/  UMOV UR4, 0x400 ;  /* 0x0000040000047882 */ /* 0x000fe20000000000 */
[----:B------:R-:W-:Y:S01]  /*53d0*/  IMAD.IADD R29, R24, 0x1, R33 ;  /* 0x00000001181d7824 */ /* 0x000fe200078e0221 */
[----:B------:R-:W-:Y:S01]  /*53e0*/  IADD3 R28, PT, PT, -R33, R20, R25 ;  /* 0x00000014211c7210 */ /* 0x000fe20007ffe119 */
[----:B------:R-:W-:Y:S01]  /*53f0*/  BSSY.RECONVERGENT B0, `(.L_x_108) ;  /* 0x0000013000007945 */ /* 0x000fe20003800200 */
[----:B------:R-:W-:Y:S02]  /*5400*/  PLOP3.LUT P0, PT, PT, PT, PT, 0x8, 0x80 ;  /* 0x000000000080781c */ /* 0x000fe40003f0e170 */
[----:B------:R-:W-:Y:S01]  /*5410*/  ISETP.GE.AND P1, PT, R28, R23, PT ;  /* 0x000000171c00720c */ /* 0x000fe20003f26270 */
[----:B0-----:R-:W-:-:S06]  /*5420*/  ULEA UR4, UR5, UR4, 0x18 ;  /* 0x0000000405047291 */ /* 0x001fcc000f8ec0ff */
[----:B------:R-:W-:Y:S02]  /*5430*/  LEA R32, R29, UR4, 0x3 ;  /* 0x000000041d207c11 */ /* 0x000fe4000f8e18ff */
[----:B------:R-:W-:-:S03]  /*5440*/  LEA R33, R28, UR4, 0x3 ;  /* 0x000000041c217c11 */ /* 0x000fc6000f8e18ff */
[----:B-1----:R0:W1:Y:S04]  /*5450*/  LDS.64 R14, [R32] ;  /* 0x00000000200e7984 */ /* 0x0020680000000a00 */
[----:B------:R0:W2:Y:S01]  /*5460*/  LDS.64 R24, [R33] ;  /* 0x0000000021187984 */ /* 0x0000a20000000a00 */
[----:B------:R-:W-:Y:S05]  /*5470*/  @P1 BRA `(.L_x_109) ;  /* 0x0000000000281947 */ /* 0x000fea0003800000 */
        /* <DEDUP_REMOVED lines=10> */
.L_x_109:
[----:B------:R-:W-:Y:S05]  /*5520*/  BSYNC.RECONVERGENT B0 ;  /* 0x0000000000007941 */ /* 0x000fea0003800200 */
.L_x_108:
        /* <DEDUP_REMOVED lines=8> */
[----:B------:R1:W2:Y:S01]  /*55b0*/  @P0 LDS.64 R24, [R33+0x8] ;  /* 0x0000080021180984 */ /* 0x0002a20000000a00 */
[----:B------:R-:W-:Y:S02]  /*55c0*/  VIADD R28, R30, 0x1 ;  /* 0x000000011e1c7836 */ /* 0x000fe40000000000 */
[----:B------:R-:W-:Y:S01]  /*55d0*/  VIADD R29, R31, 0x1 ;  /* 0x000000011f1d7836 */ /* 0x000fe20000000000 */
[----:B------:R1:W3:Y:S01]  /*55e0*/  @!P0 LDS.64 R14, [R32+0x8] ;  /* 0x00000800200e8984 */ /* 0x0002e20000000a00 */
[----:B------:R-:W-:-:S07]  /*55f0*/  PLOP3.LUT P0, PT, PT, PT, PT, 0x8, 0x80 ;  /* 0x000000000080781c */ /* 0x000fce0003f0e170 */
[----:B------:R-:W-:Y:S06]  /*5600*/  @P1 BRA `(.L_x_111) ;  /* 0x0000000000281947 */ /* 0x000fec0003800000 */
[----:B------:R-:W-:-:S13]  /*5610*/  ISETP.GE.AND P2, PT, R31, R20, PT ;  /* 0x000000141f00720c */ /* 0x000fda0003f46270 */
[----:B------:R-:W0:Y:S02]  /*5620*/  @!P2 LDC.64 R26, c[0x0][0x3c0] ;  /* 0x0000f000ff1aab82 */ /* 0x000e240000000a00 */
[-C--:B012---:R-:W-:Y:S02]  /*5630*/  @!P2 LOP3.LUT R32, R24, R26.reuse, RZ, 0xc0, !PT ;  /* 0x0000001a1820a212 */ /* 0x087fe400078ec0ff */
[----:B---3--:R-:W-:Y:S02]  /*5640*/  @!P2 LOP3.LUT R33, R14, R26, RZ, 0xc0, !PT ;  /* 0x0000001a0e21a212 */ /* 0x008fe400078ec0ff */
[-C--:B------:R-:W-:Y:S02]  /*5650*/  @!P2 LOP3.LUT R26, R25, R27.reuse, RZ, 0xc0, !PT ;  /* 0x0000001b191aa212 */ /* 0x080fe400078ec0ff */
[----:B------:R-:W-:Y:S02]  /*5660*/  @!P2 LOP3.LUT R27, R15, R27, RZ, 0xc0, !PT ;  /* 0x0000001b0f1ba212 */ /* 0x000fe400078ec0ff */
[----:B------:R-:W-:-:S04]  /*5670*/  @!P2 ISETP.GE.U32.AND P0, PT, R32, R33, PT ;  /* 0x000000212000a20c */ /* 0x000fc80003f06070 */
[----:B------:R-:W-:Y:S02]  /*5680*/  @!P2 ISETP.GE.U32.AND.EX P1, PT, R26, R27, PT, P0 ;  /* 0x0000001b1a00a20c */ /* 0x000fe40003f26100 */
[----:B------:R-:W-:Y:S02]  /*5690*/  PLOP3.LUT P0, PT, PT, PT, PT, 0x80, 0x8 ;  /* 0x000000000008781c */ /* 0x000fe40003f0f070 */
[----:B------:R-:W-:-:S13]  /*56a0*/  @!P2 PLOP3.LUT P0, PT, P1, PT, PT, 0x8, 0x80 ;  /* 0x000000000080a81c */ /* 0x000fda0000f0e170 */
.L_x_111:
[----:B------:R-:W-:Y:S05]  /*56b0*/  BSYNC.RECONVERGENT B0 ;  /* 0x0000000000007941 */ /* 0x000fea0003800200 */
.L_x_110:
[----:B------:R-:W-:Y:S01]  /*56c0*/  @!P0 IMAD.MOV R28, RZ, RZ, R30 ;  /* 0x000000ffff1c8224 */ /* 0x000fe200078e021e */
[----:B------:R-:W-:Y:S01]  /*56d0*/  BSSY.RECONVERGENT B0, `(.L_x_112) ;  /* 0x0000017000007945 */ /* 0x000fe20003800200 */
[----:B------:R-:W-:Y:S01]  /*56e0*/  @P0 IMAD.MOV R29, RZ, RZ, R31 ;  /* 0x000000ffff1d0224 */ /* 0x000fe200078e021f */
[----:B0123--:R-:W-:Y:S01]  /*56f0*/  SEL R33, R24, R14, P0 ;  /* 0x0000000e18217207 */ /* 0x00ffe20000000000 */
        /* <DEDUP_REMOVED lines=20> */
.L_x_113:
[----:B------:R-:W-:Y:S05]  /*5840*/  BSYNC.RECONVERGENT B0 ;  /* 0x0000000000007941 */ /* 0x000fea0003800200 */
.L_x_112:
        /* <DEDUP_REMOVED lines=24> */
.L_x_115:
[----:B------:R-:W-:Y:S05]  /*59d0*/  BSYNC.RECONVERGENT B0 ;  /* 0x0000000000007941 */ /* 0x000fea0003800200 */
.L_x_114:
        /* <DEDUP_REMOVED lines=24> */
.L_x_117:
[----:B------:R-:W-:Y:S05]  /*5b60*/  BSYNC.RECONVERGENT B0 ;  /* 0x0000000000007941 */ /* 0x000fea0003800200 */
.L_x_116:
        /* <DEDUP_REMOVED lines=18> */
[----:B------:R-:W-:Y:S02]  /*5c90*/  @!P2 LOP3.LUT R26, R25, R27, RZ, 0xc0, !PT ;  /* 0x0000001b191aa212 */ /* 0x000fe400078ec0ff */
[----:B------:R-:W-:Y:S02]  /*5ca0*/  @!P2 ISETP.GE.U32.AND P0, PT, R40, R41, PT ;  /* 0x000000292800a20c */ /* 0x000fe40003f06070 */
[----:B------:R-:W-:-:S04]  /*5cb0*/  @!P2 LOP3.LUT R27, R15, R27, RZ, 0xc0, !PT ;  /* 0x0000001b0f1ba212 */ /* 0x000fc800078ec0ff */
[----:B------:R-:W-:Y:S02]  /*5cc0*/  @!P2 ISETP.GE.U32.AND.EX P1, PT, R26, R27, PT, P0 ;  /* 0x0000001b1a00a20c */ /* 0x000fe40003f26100 */
[----:B------:R-:W-:Y:S02]  /*5cd0*/  PLOP3.LUT P0, PT, PT, PT, PT, 0x80, 0x8 ;  /* 0x000000000008781c */ /* 0x000fe40003f0f070 */
[----:B------:R-:W-:-:S13]  /*5ce0*/  @!P2 PLOP3.LUT P0, PT, P1, PT, PT, 0x8, 0x80 ;  /* 0x000000000080a81c */ /* 0x000fda0000f0e170 */
.L_x_119:
[----:B------:R-:W-:Y:S05]  /*5cf0*/  BSYNC.RECONVERGENT B0 ;  /* 0x0000000000007941 */ /* 0x000fea0003800200 */
.L_x_118:
[----:B------:R-:W-:Y:S01]  /*5d00*/  @!P0 IMAD.MOV R38, RZ, RZ, R36 ;  /* 0x000000ffff268224 */ /* 0x000fe200078e0224 */
[----:B------:R-:W-:Y:S01]  /*5d10*/  BSSY.RECONVERGENT B0, `(.L_x_120) ;  /* 0x0000015000007945 */ /* 0x000fe20003800200 */
[----:B------:R-:W-:Y:S01]  /*5d20*/  @P0 IMAD.MOV R39, RZ, RZ, R37 ;  /* 0x000000ffff270224 */ /* 0x000fe200078e0225 */
[----:B-12---:R-:W-:Y:S02]  /*5d30*/  SEL R37, R24, R14, P0 ;  /* 0x0000000e18257207 */ /* 0x006fe40000000000 */
[C---:B------:R-:W-:Y:S02]  /*5d40*/  ISETP.GE.AND P1, PT, R38.reuse, R23, PT ;  /* 0x000000172600720c */ /* 0x040fe40003f26270 */
        /* <DEDUP_REMOVED lines=17> */
.L_x_121:
[----:B------:R-:W-:Y:S05]  /*5e60*/  BSYNC.RECONVERGENT B0 ;  /* 0x0000000000007941 */ /* 0x000fea0003800200 */
.L_x_120:
[----:B------:R-:W-:Y:S01]  /*5e70*/  VIADD R41, R39, 0x1 ;  /* 0x0000000127297836 */ /* 0x000fe20000000000 */
[----:B012---:R-:W-:Y:S01]  /*5e80*/  SEL R26, R24, R14, P0 ;  /* 0x0000000e181a7207 */ /* 0x007fe20000000000 */
[----:B------:R-:W-:Y:S01]  /*5e90*/  @P0 IMAD.MOV R41, RZ, RZ, R39 ;  /* 0x000000ffff290224 */ /* 0x000fe200078e0227 */
[----:B------:R-:W-:Y:S01]  /*5ea0*/  SEL R27, R25, R15, P0 ;  /* 0x0000000f191b7207 */ /* 0x000fe20000000000 */
[----:B------:R-:W-:Y:S01]  /*5eb0*/  VIADD R40, R38, 0x1 ;  /* 0x0000000126287836 */ /* 0x000fe20000000000 */
[----:B------:R-:W-:Y:S01]  /*5ec0*/  BSSY.RECONVERGENT B0, `(.L_x_122) ;  /* 0x0000017000007945 */ /* 0x000fe20003800200 */
[----:B------:R-:W-:Y:S01]  /*5ed0*/  @!P0 IMAD.MOV R40, RZ, RZ, R38 ;  /* 0x000000ffff288224 */ /* 0x000fe200078e0226 */
[----:B------:R-:W-:-:S04]  /*5ee0*/  @!P0 LEA R42, R41, UR4, 0x3 ;  /* 0x00000004292a8c11 */ /* 0x000fc8000f8e18ff */
[C---:B------:R-:W-:Y:S01]  /*5ef0*/  @P0 LEA R43, R40.reuse, UR4, 0x3 ;  /* 0x00000004282b0c11 */ /* 0x040fe2000f8e18ff */
[----:B------:R-:W0:Y:S04]  /*5f00*/  @!P0 LDS.64 R14, [R42] ;  /* 0x000000002a0e8984 */ /* 0x000e280000000a00 */
[----:B------:R1:W2:Y:S01]  /*5f10*/  @P0 LDS.64 R24, [R43] ;  /* 0x000000002b180984 */ /* 0x0002a20000000a00 */
[----:B------:R-:W-:Y:S01]  /*5f20*/  ISETP.GE.AND P0, PT, R40, R23, PT ;  /* 0x000000172800720c */ /* 0x000fe20003f06270 */
[----:B0-----:R-:W-:Y:S02]  /*5f30*/  IMAD.MOV.U32 R39, RZ, RZ, R14 ;  /* 0x000000ffff277224 */ /* 0x001fe400078e000e */
        /* <DEDUP_REMOVED lines=15> */
.L_x_123:
[----:B------:R-:W-:Y:S05]  /*6030*/  BSYNC.RECONVERGENT B0 ;  /* 0x0000000000007941 */ /* 0x000fea0003800200 */
.L_x_122:
[C---:B------:R-:W-:Y:S01]  /*6040*/  ISETP.GE.U32.AND P0, PT, R19.reuse, 0x81, PT ;  /* 0x000000811300780c */ /* 0x040fe20003f06070 */
[----:B------:R-:W-:-:S12]  /*6050*/  IMAD.SHL.U32 R19, R19, 0x2, RZ ;  /* 0x0000000213137824 */ /* 0x000fd800078e00ff */
[----:B------:R-:W-:Y:S05]  /*6060*/  @!P0 BRA `(.L_x_124) ;  /* 0xffffffec00c88947 */ /* 0x000fea000383ffff */
[----:B--2---:R-:W0:Y:S01]  /*6070*/  S2R R25, SR_TID.X ;  /* 0x0000000000197919 */ /* 0x004e220000002100 */
[----:B------:R-:W1:Y:S02]  /*6080*/  LDCU.U8 UR5, c[0x0][0x380] ;  /* 0x00007000ff0577ac */ /* 0x000e640008000000 */
[----:B-1----:R-:W-:-:S04]  /*6090*/  UPRMT UR5, UR5, 0x8880, URZ ;  /* 0x0000888005057896 */ /* 0x002fc800080000ff */
[----:B------:R-:W-:Y:S01]  /*60a0*/  UISETP.NE.AND UP0, UPT, UR5, URZ, UPT ;  /* 0x000000ff0500728c */ /* 0x000fe2000bf05270 */
[----:B0-----:R-:W-:-:S05]  /*60b0*/  IMAD.SHL.U32 R14, R25, 0x8, RZ ;  /* 0x00000008190e7824 */ /* 0x001fca00078e00ff */
[----:B------:R-:W-:-:S04]  /*60c0*/  LOP3.LUT R14, R14, 0x1f00, RZ, 0xc0, !PT ;  /* 0x00001f000e0e7812 */ /* 0x000fc800078ec0ff */
[----:B------:R-:W-:-:S05]  /*60d0*/  LOP3.LUT R24, R14, 0x1f, R25, 0xf8, !PT ;  /* 0x0000001f0e187812 */ /* 0x000fca00078ef819 */
[C---:B------:R-:W-:Y:S02]  /*60e0*/  VIADD R15, R24.reuse, 0x20 ;  /* 0x00000020180f7836 */ /* 0x040fe40000000000 */
[C---:B------:R-:W-:Y:S02]  /*60f0*/  VIADD R21, R24.reuse, 0x80 ;  /* 0x0000008018157836 */ /* 0x040fe40000000000 */
[C---:B------:R-:W-:Y:S02]  /*6100*/  VIADD R23, R24.reuse, 0x60 ;  /* 0x0000006018177836 */ /* 0x040fe40000000000 */
[C---:B------:R-:W-:Y:S02]  /*6110*/  VIADD R19, R24.reuse, 0xc0 ;  /* 0x000000c018137836 */ /* 0x040fe40000000000 */
[----:B------:R-:W-:Y:S01]  /*6120*/  VIADD R20, R24, 0xa0 ;  /* 0x000000a018147836 */ /* 0x000fe20000000000 */
[----:B------:R-:W-:Y:S06]  /*6130*/  BAR.SYNC.DEFER_BLOCKING 0x0 ;  /* 0x0000000000007b1d */ /* 0x000fec0000010000 */
[----:B------:R-:W-:Y:S05]  /*6140*/  BRA.U !UP0, `(.L_x_125) ;  /* 0x0000000508347547 */ /* 0x000fea000b800000 */
[----:B------:R-:W0:Y:S01]  /*6150*/  S2R R41, SR_LANEID ;  /* 0x0000000000297919 */ /* 0x000e220000000000 */
[----:B------:R-:W1:Y:S01]  /*6160*/  S2UR UR6, SR_CgaCtaId ;  /* 0x00000000000679c3 */ /* 0x000e620000008800 */
[-C--:B------:R-:W-:Y:S01]  /*6170*/  LOP3.LUT R33, R33, R32.reuse, RZ, 0x3c, !PT ;  /* 0x0000002021217212 */ /* 0x080fe200078e3cff */
[----:B------:R-:W-:Y:S01]  /*6180*/  UMOV UR5, 0x400 ;  /* 0x0000040000057882 */ /* 0x000fe20000000000 */
[----:B------:R-:W-:Y:S01]  /*6190*/  STS.64 [R7], R12 ;  /* 0x0000000c07007388 */ /* 0x000fe20000000a00 */
[----:B------:R-:W-:Y:S02]  /*61a0*/  ISETP.NE.AND P0, PT, R0, RZ, PT ;  /* 0x000000ff0000720c */ /* 0x000fe40003f05270 */
[----:B------:R-:W-:Y:S02]  /*61b0*/  LOP3.LUT R32, R33, R32, RZ, 0x3c, !PT ;  /* 0x0000002021207212 */ /* 0x000fe400078e3cff */
[----:B------:R-:W-:Y:S02]  /*61c0*/  LOP3.LUT R39, R39, R38, RZ, 0x3c, !PT ;  /* 0x0000002627277212 */ /* 0x000fe400078e3cff */
[----:B------:R-:W-:-:S02]  /*61d0*/  LOP3.LUT R33, R33, R32, RZ, 0x3c, !PT ;  /* 0x0000002021217212 */ /* 0x000fc400078e3cff */
[----:B------:R-:W-:-:S03]  /*61e0*/  LOP3.LUT R38, R39, R38, RZ, 0x3c, !PT ;  /* 0x0000002627267212 */ /* 0x000fc600078e3cff */
[----:B------:R2:W-:Y:S01]  /*61f0*/  STS.64 [R8+0x8], R32 ;  /* 0x0000082008007388 */ /* 0x0005e20000000a00 */
[----:B------:R-:W-:-:S03]  /*6200*/  LOP3.LUT R39, R39, R38, RZ, 0x3c, !PT ;  /* 0x0000002627277212 */ /* 0x000fc600078e3cff */
[----:B------:R3:W-:Y:S01]  /*6210*/  STS.64 [R9+0x10], R34 ;  /* 0x0000102209007388 */ /* 0x0007e20000000a00 */
[----:B-1----:R-:W-:Y:S01]  /*6220*/  ULEA UR5, UR6, UR5, 0x18 ;  /* 0x0000000506057291 */ /* 0x002fe2000f8ec0ff */
[----:B------:R-:W1:Y:S01]  /*6230*/  LDCU.64 UR6, c[0x0][0x398] ;  /* 0x00007300ff0677ac */ /* 0x000e620008000a00 */
[----:B--2---:R-:W-:Y:S01]  /*6240*/  IMAD.MOV.U32 R8, RZ, RZ, R31 ;  /* 0x000000ffff087224 */ /* 0x004fe200078e001f */
[----:B------:R-:W2:Y:S01]  /*6250*/  S2R R33, SR_TID.X ;  /* 0x0000000000217919 */ /* 0x000ea20000002100 */
[C---:B0-----:R-:W-:Y:S01]  /*6260*/  IMAD.IADD R41, R14.reuse, 0x1, R41 ;  /* 0x000000010e297824 */ /* 0x041fe200078e0229 */
[----:B------:R-:W0:Y:S01]  /*6270*/  S2R R32, SR_CTAID.X ;  /* 0x0000000000207919 */ /* 0x000e220000002500 */
[----:B---3--:R-:W-:Y:S01]  /*6280*/  IMAD.MOV.U32 R9, RZ, RZ, R30 ;  /* 0x000000ffff097224 */ /* 0x008fe200078e001e */
[----:B------:R-:W-:Y:S01]  /*6290*/  LOP3.LUT R14, R14, 0x1f, R25, 0xf8, !PT ;  /* 0x0000001f0e0e7812 */ /* 0x000fe200078ef819 */
[C---:B------:R-:W-:Y:S02]  /*62a0*/  VIADD R0, R41.reuse, 0x20 ;  /* 0x0000002029007836 */ /* 0x040fe40000000000 */
[----:B------:R-:W-:Y:S01]  /*62b0*/  VIADD R12, R41, 0x40 ;  /* 0x00000040290c7836 */ /* 0x000fe20000000000 */
[----:B------:R3:W-:Y:S01]  /*62c0*/  STS.64 [R10+0x18], R8 ;  /* 0x000018080a007388 */ /* 0x0007e20000000a00 */
[----:B------:R-:W-:Y:S01]  /*62d0*/  VIADD R25, R14, 0x40 ;  /* 0x000000400e197836 */ /* 0x000fe20000000000 */
[----:B------:R-:W-:-:S02]  /*62e0*/  LEA.HI.SX32 R0, R0, R41, 0x1b ;  /* 0x0000002900007211 */ /* 0x000fc400078fdaff */
[-C--:B------:R-:W-:Y:S01]  /*62f0*/  LEA.HI.SX32 R12, R12, R41.reuse, 0x1b ;  /* 0x000000290c0c7211 */ /* 0x080fe200078fdaff */
[----:B------:R4:W-:Y:S01]  /*6300*/  STS.64 [R11+0x20], R28 ;  /* 0x0000201c0b007388 */ /* 0x0009e20000000a00 */
[----:B------:R-:W-:Y:S02]  /*6310*/  LEA.HI.SX32 R41, R41, R41, 0x1b ;  /* 0x0000002929297211 */ /* 0x000fe400078fdaff */
[----:B------:R-:W-:Y:S01]  /*6320*/  LEA R30, R0, UR5, 0x3 ;  /* 0x00000005001e7c11 */ /* 0x000fe2000f8e18ff */
[----:B---3--:R-:W-:Y:S02]  /*6330*/  IMAD.MOV.U32 R8, RZ, RZ, R37 ;  /* 0x000000ffff087224 */ /* 0x008fe400078e0025 */
[----:B------:R-:W-:Y:S01]  /*6340*/  IMAD.MOV.U32 R9, RZ, RZ, R36 ;  /* 0x000000ffff097224 */ /* 0x000fe200078e0024 */
[----:B----4-:R-:W-:-:S04]  /*6350*/  LEA R28, R12, UR5, 0x3 ;  /* 0x000000050c1c7c11 */ /* 0x010fc8000f8e18ff */
[----:B------:R3:W-:Y:S04]  /*6360*/  STS.64 [R16+0x28], R8 ;  /* 0x0000280810007388 */ /* 0x0007e80000000a00 */
[----:B------:R-:W-:Y:S04]  /*6370*/  STS.64 [R17+0x30], R26 ;  /* 0x0000301a11007388 */ /* 0x000fe80000000a00 */
[----:B------:R2:W-:Y:S01]  /*6380*/  STS.64 [R18+0x38], R38 ;  /* 0x0000382612007388 */ /* 0x0005e20000000a00 */
[----:B------:R-:W-:Y:S01]  /*6390*/  NOP ;  /* 0x0000000000007918 */ /* 0x000fe20000000000 */
[----:B---3--:R-:W-:-:S02]  /*63a0*/  LEA R8, R41, UR5, 0x3 ;  /* 0x0000000529087c11 */ /* 0x008fc4000f8e18ff */
[----:B------:R-:W-:Y:S04]  /*63b0*/  LDS.64 R10, [R2+0x300] ;  /* 0x00030000020a7984 */ /* 0x000fe80000000a00 */
[----:B------:R0:W-:Y:S01]  /*63c0*/  LDS.64 R12, [R3+0x400] ;  /* 0x00040000030c7984 */ /* 0x0001e20000000a00 */
[----:B--2---:R-:W-:-:S03]  /*63d0*/  IMAD.SHL.U32 R18, R33, 0x8, RZ ;  /* 0x0000000821127824 */ /* 0x004fc600078e00ff */
[----:B------:R-:W-:Y:S02]  /*63e0*/  LDS.64 R8, [R8] ;  /* 0x0000000008087984 */ /* 0x000fe40000000a00 */
[----:B------:R-:W-:Y:S02]  /*63f0*/  LOP3.LUT R18, R18, 0x1f00, RZ, 0xc0, !PT ;  /* 0x00001f0012127812 */ /* 0x000fe400078ec0ff */
[----:B------:R-:W-:Y:S01]  /*6400*/  LDS.64 R16, [R4+0x500] ;  /* 0x0005000004107984 */ /* 0x000fe20000000a00 */
[----:B0-----:R-:W-:-:S03]  /*6410*/  IMAD.WIDE.U32 R2, R32, 0x800, RZ ;  /* 0x0000080020027825 */ /* 0x001fc600078e00ff */
[----:B------:R0:W-:Y:S04]  /*6420*/  LDS.64 R26, [R5+0x600] ;  /* 0x00060000051a7984 */ /* 0x0001e80000000a00 */
[----:B------:R-:W-:Y:S04]  /*6430*/  LDS.64 R6, [R6+0x700] ;  /* 0x0007000006067984 */ /* 0x000fe80000000a00 */
[----:B------:R-:W-:Y:S01]  /*6440*/  LDS.64 R30, [R30+0x100] ;  /* 0x000100001e1e7984 */ /* 0x000fe20000000a00 */
[----:B0-----:R-:W-:-:S03]  /*6450*/  LOP3.LUT R5, R2, 0x1f, R33, 0xf8, !PT ;  /* 0x0000001f02057812 */ /* 0x001fc600078ef821 */
[----:B------:R-:W-:Y:S04]  /*6460*/  LDS.64 R28, [R28+0x200] ;  /* 0x000200001c1c7984 */ /* 0x000fe80000000a00 */
[----:B------:R-:W-:Y:S01]  /*6470*/  @!P0 STS [UR4+0x4200], R22 ;  /* 0x00420016ff008988 */ /* 0x000fe20008000804 */
[----:B------:R-:W-:Y:S01]  /*6480*/  BAR.SYNC.DEFER_BLOCKING 0x0 ;  /* 0x0000000000007b1d */ /* 0x000fe20000010000 */
[----:B------:R-:W-:-:S05]  /*6490*/  IADD3 R5, P0, PT, R18, R5, RZ ;  /* 0x0000000512057210 */ /* 0x000fca0007f1e0ff */
[----:B------:R-:W-:Y:S01]  /*64a0*/  IMAD.X R4, RZ, RZ, R3, P0 ;  /* 0x000000ffff047224 */ /* 0x000fe200000e0603 */
[----:B-1----:R-:W-:-:S04]  /*64b0*/  LEA R2, P0, R5, UR6, 0x3 ;  /* 0x0000000605027c11 */ /* 0x002fc8000f8018ff */
[----:B------:R-:W-:Y:S02]  /*64c0*/  LEA.HI.X R3, R5, UR7, R4, 0x3, P0 ;  /* 0x0000000705037c11 */ /* 0x000fe400080f1c04 */
[----:B------:R-:W-:-:S04]  /*64d0*/  LOP3.LUT R5, R18, 0x1f, R33, 0xf8, !PT ;  /* 0x0000001f12057812 */ /* 0x000fc800078ef821 */
[----:B------:R-:W-:Y:S01]  /*64e0*/  LOP3.LUT R5, R5, 0xe0, RZ, 0xfc, !PT ;  /* 0x000000e005057812 */ /* 0x000fe200078efcff */
[----:B------:R-:W0:Y:S02]  /*64f0*/  LDS R0, [UR4+0x4200] ;  /* 0x00420004ff007984 */ /* 0x000e240008000800 */
[-C--:B0-----:R-:W-:Y:S02]  /*6500*/  ISETP.GE.AND P0, PT, R24, R0.reuse, PT ;  /* 0x000000001800720c */ /* 0x081fe40003f06270 */
[-C--:B------:R-:W-:Y:S02]  /*6510*/  ISETP.GE.AND P1, PT, R15, R0.reuse, PT ;  /* 0x000000000f00720c */ /* 0x080fe40003f26270 */
[-C--:B------:R-:W-:Y:S02]  /*6520*/  ISETP.GE.AND P2, PT, R25, R0.reuse, PT ;  /* 0x000000001900720c */ /* 0x080fe40003f46270 */
[-C--:B------:R-:W-:Y:S02]  /*6530*/  ISETP.GE.AND P3, PT, R23, R0.reuse, PT ;  /* 0x000000001700720c */ /* 0x080fe40003f66270 */
        /* <DEDUP_REMOVED lines=14> */
.L_x_125:
        /* <DEDUP_REMOVED lines=9> */
[C---:B------:R-:W-:Y:S02]  /*66b0*/  LOP3.LUT R38, R39.reuse, R38, RZ, 0x3c, !PT ;  /* 0x0000002627267212 */ /* 0x040fe400078e3cff */
[C---:B------:R-:W-:Y:S01]  /*66c0*/  LOP3.LUT R24, R14.reuse, 0x1f, R25, 0xf8, !PT ;  /* 0x0000001f0e187812 */ /* 0x040fe200078ef819 */
[----:B------:R2:W-:Y:S01]  /*66d0*/  STS.64 [R8+0x8], R32 ;  /* 0x0000082008007388 */ /* 0x0005e20000000a00 */
[----:B------:R-:W-:Y:S01]  /*66e0*/  LOP3.LUT R39, R39, R38, RZ, 0x3c, !PT ;  /* 0x0000002627277212 */ /* 0x000fe200078e3cff */
[----:B------:R-:W-:Y:S02]  /*66f0*/  IMAD.MOV.U32 R25, RZ, RZ, RZ ;  /* 0x000000ffff197224 */ /* 0x000fe400078e00ff */
[----:B------:R3:W-:Y:S01]  /*6700*/  STS.64 [R9+0x10], R34 ;  /* 0x0000102209007388 */ /* 0x0007e20000000a00 */
[----:B-1----:R-:W-:Y:S01]  /*6710*/  ULEA UR5, UR6, UR5, 0x18 ;  /* 0x0000000506057291 */ /* 0x002fe2000f8ec0ff */
[----:B------:R-:W1:Y:S01]  /*6720*/  LDCU.64 UR6, c[0x0][0x3b0] ;  /* 0x00007600ff0677ac */ /* 0x000e620008000a00 */
[----:B--2---:R-:W-:Y:S01]  /*6730*/  IMAD.MOV.U32 R8, RZ, RZ, R31 ;  /* 0x000000ffff087224 */ /* 0x004fe200078e001f */
[----:B------:R-:W2:Y:S01]  /*6740*/  S2R R33, SR_CTAID.X ;  /* 0x0000000000217919 */ /* 0x000ea20000002500 */
[----:B0-----:R-:W-:-:S02]  /*6750*/  IMAD.IADD R41, R14, 0x1, R41 ;  /* 0x000000010e297824 */ /* 0x001fc400078e0229 */
[----:B---3--:R-:W-:Y:S02]  /*6760*/  IMAD.MOV.U32 R9, RZ, RZ, R30 ;  /* 0x000000ffff097224 */ /* 0x008fe400078e001e */
[C---:B------:R-:W-:Y:S02]  /*6770*/  VIADD R0, R41.reuse, 0x20 ;  /* 0x0000002029007836 */ /* 0x040fe40000000000 */
[C---:B------:R-:W-:Y:S01]  /*6780*/  VIADD R12, R41.reuse, 0x40 ;  /* 0x00000040290c7836 */ /* 0x040fe20000000000 */
[----:B------:R0:W-:Y:S02]  /*6790*/  STS.64 [R10+0x18], R8 ;  /* 0x000018080a007388 */ /* 0x0001e40000000a00 */
[-C--:B------:R-:W-:Y:S02]  /*67a0*/  LEA.HI.SX32 R7, R0, R41.reuse, 0x1b ;  /* 0x0000002900077211 */ /* 0x080fe400078fdaff */
[-C--:B------:R-:W-:Y:S01]  /*67b0*/  LEA.HI.SX32 R12, R12, R41.reuse, 0x1b ;  /* 0x000000290c0c7211 */ /* 0x080fe200078fdaff */
[----:B------:R3:W-:Y:S01]  /*67c0*/  STS.64 [R11+0x20], R28 ;  /* 0x0000201c0b007388 */ /* 0x0007e20000000a00 */
[----:B------:R-:W-:-:S02]  /*67d0*/  LEA.HI.SX32 R41, R41, R41, 0x1b ;  /* 0x0000002929297211 */ /* 0x000fc400078fdaff */
[----:B------:R-:W-:Y:S01]  /*67e0*/  LEA R30, R7, UR5, 0x3 ;  /* 0x00000005071e7c11 */ /* 0x000fe2000f8e18ff */
[----:B------:R-:W4:Y:S01]  /*67f0*/  S2R R0, SR_TID.X ;  /* 0x0000000000007919 */ /* 0x000f220000002100 */
[----:B0-----:R-:W-:Y:S02]  /*6800*/  IMAD.MOV.U32 R8, RZ, RZ, R37 ;  /* 0x000000ffff087224 */ /* 0x001fe400078e0025 */
[----:B------:R-:W-:Y:S01]  /*6810*/  IMAD.MOV.U32 R9, RZ, RZ, R36 ;  /* 0x000000ffff097224 */ /* 0x000fe200078e0024 */
[----:B---3--:R-:W-:-:S04]  /*6820*/  LEA R28, R12, UR5, 0x3 ;  /* 0x000000050c1c7c11 */ /* 0x008fc8000f8e18ff */
[----:B------:R0:W-:Y:S04]  /*6830*/  STS.64 [R16+0x28], R8 ;  /* 0x0000280810007388 */ /* 0x0001e80000000a00 */
[----:B------:R-:W-:Y:S04]  /*6840*/  STS.64 [R17+0x30], R26 ;  /* 0x0000301a11007388 */ /* 0x000fe80000000a00 */
[----:B------:R-:W-:Y:S01]  /*6850*/  STS.64 [R18+0x38], R38 ;  /* 0x0000382612007388 */ /* 0x000fe20000000a00 */
[----:B------:R-:W-:Y:S01]  /*6860*/  NOP ;  /* 0x0000000000007918 */ /* 0x000fe20000000000 */
[----:B0-----:R-:W-:-:S02]  /*6870*/  LEA R8, R41, UR5, 0x3 ;  /* 0x0000000529087c11 */ /* 0x001fc4000f8e18ff */
[----:B------:R4:W-:Y:S04]  /*6880*/  LDS.64 R10, [R2+0x300] ;  /* 0x00030000020a7984 */ /* 0x0009e80000000a00 */
[----:B------:R0:W-:Y:S04]  /*6890*/  LDS.64 R12, [R3+0x400] ;  /* 0x00040000030c7984 */ /* 0x0001e80000000a00 */
[----:B------:R-:W-:Y:S01]  /*68a0*/  LDS.64 R8, [R8] ;  /* 0x0000000008087984 */ /* 0x000fe20000000a00 */
[----:B----4-:R-:W-:-:S03]  /*68b0*/  IMAD.SHL.U32 R2, R0, 0x8, RZ ;  /* 0x0000000800027824 */ /* 0x010fc600078e00ff */
[----:B------:R-:W-:Y:S02]  /*68c0*/  LDS.64 R16, [R4+0x500] ;  /* 0x0005000004107984 */ /* 0x000fe40000000a00 */
[----:B0-----:R-:W-:Y:S02]  /*68d0*/  LOP3.LUT R3, R2, 0x1f00, RZ, 0xc0, !PT ;  /* 0x00001f0002037812 */ /* 0x001fe400078ec0ff */
[----:B------:R2:W-:Y:S02]  /*68e0*/  LDS.64 R26, [R5+0x600] ;  /* 0x00060000051a7984 */ /* 0x0005e40000000a00 */
[----:B------:R-:W-:Y:S02]  /*68f0*/  LOP3.LUT R0, R3, 0x1f, R0, 0xf8, !PT ;  /* 0x0000001f03007812 */ /* 0x000fe400078ef800 */
[----:B------:R-:W-:Y:S04]  /*6900*/  LDS.64 R6, [R6+0x700] ;  /* 0x0007000006067984 */ /* 0x000fe80000000a00 */
[----:B------:R-:W-:Y:S01]  /*6910*/  LDS.64 R30, [R30+0x100] ;  /* 0x000100001e1e7984 */ /* 0x000fe20000000a00 */
[----:B--2---:R-:W-:-:S03]  /*6920*/  IMAD.WIDE.U32 R4, R33, 0x800, R24 ;  /* 0x0000080021047825 */ /* 0x004fc600078e0018 */
[----:B------:R-:W-:Y:S01]  /*6930*/  LDS.64 R28, [R28+0x200] ;  /* 0x000200001c1c7984 */ /* 0x000fe20000000a00 */
[----:B------:R-:W-:-:S03]  /*6940*/  VIADD R25, R24, 0x40 ;  /* 0x0000004018197836 */ /* 0x000fc60000000000 */
[----:B------:R-:W-:Y:S01]  /*6950*/  @!P0 STS [UR4+0x4200], R22 ;  /* 0x00420016ff008988 */ /* 0x000fe20008000804 */
[----:B------:R-:W-:Y:S01]  /*6960*/  BAR.SYNC.DEFER_BLOCKING 0x0 ;  /* 0x0000000000007b1d */ /* 0x000fe20000010000 */
[----:B-1----:R-:W-:-:S04]  /*6970*/  LEA R2, P0, R4, UR6, 0x3 ;  /* 0x0000000604027c11 */ /* 0x002fc8000f8018ff */
[----:B------:R-:W-:Y:S02]  /*6980*/  LEA.HI.X R3, R4, UR7, R5, 0x3, P0 ;  /* 0x0000000704037c11 */ /* 0x000fe400080f1c05 */
[----:B------:R-:W-:Y:S01]  /*6990*/  LOP3.LUT R5, R0, 0xe0, RZ, 0xfc, !PT ;  /* 0x000000e000057812 */ /* 0x000fe200078efcff */
[----:B------:R-:W0:Y:S02]  /*69a0*/  LDS R18, [UR4+0x4200] ;  /* 0x00420004ff127984 */ /* 0x000e240008000800 */
[-C--:B0-----:R-:W-:Y:S02]  /*69b0*/  ISETP.GE.AND P6, PT, R24, R18.reuse, PT ;  /* 0x000000121800720c */ /* 0x081fe40003fc6270 */
[-C--:B------:R-:W-:Y:S02]  /*69c0*/  ISETP.GE.AND P5, PT, R15, R18.reuse, PT ;  /* 0x000000120f00720c */ /* 0x080fe40003fa6270 */
[-C--:B------:R-:W-:Y:S02]  /*69d0*/  ISETP.GE.AND P4, PT, R25, R18.reuse, PT ;  /* 0x000000121900720c */ /* 0x080fe40003f86270 */
[----:B------:R-:W-:-:S02]  /*69e0*/  ISETP.GE.AND P3, PT, R23, R18, PT ;  /* 0x000000121700720c */ /* 0x000fc40003f66270 */
[-C--:B------:R-:W-:Y:S02]  /*69f0*/  ISETP.GE.AND P2, PT, R21, R18.reuse, PT ;  /* 0x000000121500720c */ /* 0x080fe40003f46270 */
        /* <DEDUP_REMOVED lines=13> */
.L_x_126:
        /* <DEDUP_REMOVED lines=11> */
.L_x_670:


//--------------------- .text._ZN3cub18CUB_300001_SM_10006detail10merge_sort26DeviceMergeSortMergeKernelINS2_10policy_hubIN6thrust24THRUST_300001_SM_1000_NS6detail15normal_iteratorINS6_10device_ptrIyEEEEE9Policy600ESB_PNS0_8NullTypeESB_SF_j3CmpySE_EEvbT2_T3_T4_PT6_PT7_T5_PSJ_SJ_NS1_7vsmem_tE --------------------------
	.section	.text._ZN3cub18CUB_300001_SM_10006detail10merge_sort26DeviceMergeSortMergeKernelINS2_10policy_hubIN6thrust24THRUST_300001_SM_1000_NS6detail15normal_iteratorINS6_10device_ptrIyEEEEE9Policy600ESB_PNS0_8NullTypeESB_SF_j3CmpySE_EEvbT2_T3_T4_PT6_PT7_T5_PSJ_SJ_NS1_7vsmem_tE,"ax",@progbits
	.align	128
        .global         _ZN3cub18CUB_300001_SM_10006detail10merge_sort26DeviceMergeSortMergeKernelINS2_10policy_hubIN6thrust24THRUST_300001_SM_1000_NS6detail15normal_iteratorINS6_10device_ptrIyEEEEE9Policy600ESB_PNS0_8NullTypeESB_SF_j3CmpySE_EEvbT2_T3_T4_PT6_PT7_T5_PSJ_SJ_NS1_7vsmem_tE
        .type           _ZN3cub18CUB_300001_SM_10006detail10merge_sort26DeviceMergeSortMergeKernelINS2_10policy_hubIN6thrust24THRUST_300001_SM_1000_NS6detail15normal_iteratorINS6_10device_ptrIyEEEEE9Policy600ESB_PNS0_8NullTypeESB_SF_j3CmpySE_EEvbT2_T3_T4_PT6_PT7_T5_PSJ_SJ_NS1_7vsmem_tE,@function
        .size           _ZN3cub18CUB_300001_SM_10006detail10merge_sort26DeviceMergeSortMergeKernelINS2_10policy_hubIN6thrust24THRUST_300001_SM_1000_NS6detail15normal_iteratorINS6_10device_ptrIyEEEEE9Policy600ESB_PNS0_8NullTypeESB_SF_j3CmpySE_EEvbT2_T3_T4_PT6_PT7_T5_PSJ_SJ_NS1_7vsmem_tE,(.L_x_671 - _ZN3cub18CUB_300001_SM_10006detail10merge_sort26DeviceMergeSortMergeKernelINS2_10policy_hubIN6thrust24THRUST_300001_SM_1000_NS6detail15normal_iteratorINS6_10device_ptrIyEEEEE9Policy600ESB_PNS0_8NullTypeESB_SF_j3CmpySE_EEvbT2_T3_T4_PT6_PT7_T5_PSJ_SJ_NS1_7vsmem_tE)
        .other          _ZN3cub18CUB_300001_SM_10006detail10merge_sort26DeviceMergeSortMergeKernelINS2_10policy_hubIN6thrust24THRUST_300001_SM_1000_NS6detail15normal_iteratorINS6_10device_ptrIyEEEEE9Policy600ESB_PNS0_8NullTypeESB_SF_j3CmpySE_EEvbT2_T3_T4_PT6_PT7_T5_PSJ_SJ_NS1_7vsmem_tE,@"STO_CUDA_ENTRY STV_DEFAULT"
_ZN3cub18CUB_300001_SM_10006detail10merge_sort26DeviceMergeSortMergeKernelINS2_10policy_hubIN6thrust24THRUST_300001_SM_1000_NS6detail15normal_iteratorINS6_10device_ptrIyEEEEE9Policy600ESB_PNS0_8NullTypeESB_SF_j3CmpySE_EEvbT2_T3_T4_PT6_PT7_T5_PSJ_SJ_NS1_7vsmem_tE:
.text._ZN3cub18CUB_300001_SM_10006detail10merge_sort26DeviceMergeSortMergeKernelINS2_10policy_hubIN6thrust24THRUST_300001_SM_1000_NS6detail15normal_iteratorINS6_10device_ptrIyEEEEE9Policy600ESB_PNS0_8NullTypeESB_SF_j3CmpySE_EEvbT2_T3_T4_PT6_PT7_T5_PSJ_SJ_NS1_7vsmem_tE:
[----:B------:R-:W-:Y:S08]  /*0000*/  LDC R1, c[0x0][0x37c] ;  /* 0x0000df00ff017b82 */ /* 0x000ff00000000800 */
[----:B------:R-:W0:Y:S01]  /*0010*/  S2UR UR4, SR_CTAID.X ;  /* 0x00000000000479c3 */ /* 0x000e220000002500 */
[----:B------:R-:W1:Y:S01]  /*0020*/  LDCU UR5, c[0x0][0x370] ;  /* 0x00006e00ff0577ac */ /* 0x000e620008000800 */
[----:B------:R-:W2:Y:S01]  /*0030*/  S2R R3, SR_TID.X ;  /* 0x0000000000037919 */ /* 0x000ea20000002100 */
[----:B------:R-:W3:Y:S01]  /*0040*/  LDCU UR9, c[0x0][0x3c0] ;  /* 0x00007800ff0977ac */ /* 0x000ee20008000800 */
[----:B------:R-:W4:Y:S01]  /*0050*/  LDCU.64 UR14, c[0x0][0x358] ;  /* 0x00006b00ff0e77ac */ /* 0x000f220008000a00 */
[----:B-1----:R-:W-:-:S02]  /*0060*/  UIADD3 UR5, UPT, UPT, UR5, -0x1, URZ ;  /* 0xffffffff05057890 */ /* 0x002fc4000fffe0ff */
[----:B---3--:R-:W-:Y:S02]  /*0070*/  USHF.L.U32 UR8, UR9, 0xa, URZ ;  /* 0x0000000a09087899 */ /* 0x008fe400080006ff */
[----:B0-----:R-:W-:-:S09]  /*0080*/  UISETP.GE.U32.AND UP0, UPT, UR4, UR5, UPT ;  /* 0x000000050400728c */ /* 0x001fd2000bf06070 */
[----:B----4-:R-:W-:Y:S05]  /*0090*/  BRA.U UP0, `(.L_x_127) ;  /* 0x0000002100d47547 */ /* 0x010fea000b800000 */
[----:B------:R-:W0:Y:S01]  /*00a0*/  LDCU.64 UR6, c[0x0][0x3b8] ;  /* 0x00007700ff0677ac */ /* 0x000e220008000a00 */
[----:B------:R-:W-:Y:S01]  /*00b0*/  UIADD3 UR12, UPT, UPT, -UR9, URZ, URZ ;  /* 0x000000ff090c7290 */ /* 0x000fe2000fffe1ff */
[----:B------:R-:W1:Y:S01]  /*00c0*/  LDCU UR9, c[0x0][0x398] ;  /* 0x00007300ff0977ac */ /* 0x000e620008000800 */
[----:B------:R-:W3:Y:S01]  /*00d0*/  LDCU.U8 UR13, c[0x0][0x380] ;  /* 0x00007000ff0d77ac */ /* 0x000ee20008000000 */
[----:B0-----:R-:W-:-:S06]  /*00e0*/  UIMAD.WIDE.U32 UR6, UR4, 0x4, UR6 ;  /* 0x00000004040678a5 */ /* 0x001fcc000f8e0006 */
[----:B------:R-:W-:Y:S02]  /*00f0*/  IMAD.U32 R4, RZ, RZ, UR6 ;  /* 0x00000006ff047e24 */ /* 0x000fe4000f8e00ff */
[----:B------:R-:W-:-:S05]  /*0100*/  IMAD.U32 R5, RZ, RZ, UR7 ;  /* 0x00000007ff057e24 */ /* 0x000fca000f8e00ff */
[----:B------:R-:W4:Y:S04]  /*0110*/  LDG.E R2, desc[UR14][R4.64+0x4] ;  /* 0x0000040e04027981 */ /* 0x000f28000c1e1900 */
[----:B------:R-:W5:Y:S01]  /*0120*/  LDG.E R0, desc[UR14][R4.64] ;  /* 0x0000000e04007981 */ /* 0x000f62000c1e1900 */
[----:B------:R-:W-:Y:S01]  /*0130*/  ULOP3.LUT UR5, UR4, UR12, URZ, 0xc0, !UPT ;  /* 0x0000000c04057292 */ /* 0x000fe2000f8ec0ff */
[----:B------:R-:W-:Y:S01]  /*0140*/  ACQBULK ;  /* 0x000000000000782e */ /* 0x000fe20000000000 */
[----:B------:R-:W-:Y:S02]  /*0150*/  ULOP3.LUT UR8, UR8, 0xfffff800, URZ, 0xc0, !UPT ;  /* 0xfffff80008087892 */ /* 0x000fe4000f8ec0ff */
[----:B------:R-:W-:Y:S02]  /*0160*/  UIADD3 UR6, UPT, UPT, -UR5, UR4, URZ ;  /* 0x0000000405067290 */ /* 0x000fe4000fffe1ff */
[----:B------:R-:W-:-:S02]  /*0170*/  ULOP3.LUT UR12, UR4, UR12, URZ, 0xfc, !UPT ;  /* 0x0000000c040c7292 */ /* 0x000fc4000f8efcff */
[----:B------:R-:W-:Y:S02]  /*0180*/  USHF.L.U32 UR7, UR6, 0xb, URZ ;  /* 0x0000000b06077899 */ /* 0x000fe400080006ff */
[----:B------:R-:W-:Y:S02]  /*0190*/  USHF.L.U32 UR6, UR5, 0xb, URZ ;  /* 0x0000000b05067899 */ /* 0x000fe400080006ff */
[----:B------:R-:W-:Y:S02]  /*01a0*/  UISETP.NE.AND UP0, UPT, UR7, -0x800, UPT ;  /* 0xfffff8000700788c */ /* 0x000fe4000bf05270 */
[----:B-1----:R-:W-:Y:S02]  /*01b0*/  UIADD3 UR9, UPT, UPT, -UR6, UR9, URZ ;  /* 0x0000000906097290 */ /* 0x002fe4000fffe1ff */
[----:B------:R-:W-:Y:S02]  /*01c0*/  UIADD3 UR11, UPT, UPT, UR7, 0x7ff, URZ ;  /* 0x000007ff070b7890 */ /* 0x000fe4000fffe0ff */
[----:B------:R-:W-:-:S04]  /*01d0*/  UISETP.LT.U32.AND UP1, UPT, UR8, UR9, UPT ;  /* 0x000000090800728c */ /* 0x000fc8000bf21070 */
[----:B------:R-:W-:Y:S02]  /*01e0*/  USEL UR10, UR8, UR9, !UP1 ;  /* 0x00000009080a7287 */ /* 0x000fe4000c800000 */
[----:B------:R-:W-:Y:S02]  /*01f0*/  @UP0 UIADD3 UR11, UPT, UPT, UR7, 0x800, URZ ;  /* 0x00000800070b0890 */ /* 0x000fe4000fffe0ff */
[----:B------:R-:W-:Y:S02]  /*0200*/  UISETP.NE.AND UP0, UPT, UR12, -0x1, UPT ;  /* 0xffffffff0c00788c */ /* 0x000fe4000bf05270 */
[----:B------:R-:W-:Y:S02]  /*0210*/  UIADD3 UR10, UPT, UPT, -UR8, UR10, URZ ;  /* 0x0000000a080a7290 */ /* 0x000fe4000fffe1ff */
[----:B------:R-:W-:Y:S02]  /*0220*/  UISETP.LT.U32.AND UP1, UPT, UR8, UR9, UPT ;  /* 0x000000090800728c */ /* 0x000fe4000bf21070 */
[----:B---3--:R-:W-:Y:S01]  /*0230*/  UPRMT UR12, UR13, 0x8880, URZ ;  /* 0x000088800d0c7896 */ /* 0x008fe200080000ff */
[----:B----4-:R-:W-:Y:S01]  /*0240*/  R2UR UR5, R2 ;  /* 0x00000000020572ca */ /* 0x010fe200000e0000 */
[----:B-----5:R-:W-:-:S02]  /*0250*/  VIADD R6, R0, -UR6 ;  /* 0x8000000600067c36 */ /* 0x020fc40008000000 */
[----:B------:R-:W-:Y:S02]  /*0260*/  IMAD.U32 R0, RZ, RZ, UR10 ;  /* 0x0000000aff007e24 */ /* 0x000fe4000f8e00ff */
[----:B------:R-:W-:-:S08]  /*0270*/  IMAD.MOV R5, RZ, RZ, -R6 ;  /* 0x000000ffff057224 */ /* 0x000fd000078e0a06 */
[----:B------:R-:W-:Y:S01]  /*0280*/  UIADD3 UR5, UPT, UPT, UR5, -UR6, URZ ;  /* 0x8000000605057290 */ /* 0x000fe2000fffe0ff */
[----:B------:R-:W-:-:S03]  /*0290*/  VIADDMNMX.U32 R0, R5, UR7, R0, PT ;  /* 0x0000000705007c46 */ /* 0x000fc6000b800000 */
[----:B------:R-:W-:Y:S01]  /*02a0*/  UIADD3 UR11, UPT, UPT, -UR5, UR11, URZ ;  /* 0x0000000b050b7290 */ /* 0x000fe2000fffe1ff */
[----:B------:R-:W-:Y:S01]  /*02b0*/  R2UR UR7, R0 ;  /* 0x00000000000772ca */ /* 0x000fe200000e0000 */
[----:B------:R-:W-:Y:S02]  /*02c0*/  @!UP0 USEL UR5, UR8, UR9, UP1 ;  /* 0x0000000908058287 */ /* 0x000fe40008800000 */
[----:B------:R-:W-:Y:S02]  /*02d0*/  USEL UR11, UR8, UR11, !UP0 ;  /* 0x0000000b080b7287 */ /* 0x000fe4000c000000 */
[----:B------:R-:W-:Y:S02]  /*02e0*/  UISETP.NE.AND UP0, UPT, UR12, URZ, UPT ;  /* 0x000000ff0c00728c */ /* 0x000fe4000bf05270 */
[----:B------:R-:W-:Y:S01]  /*02f0*/  UISETP.LT.U32.AND UP2, UPT, UR10, UR11, UPT ;  /* 0x0000000b0a00728c */ /* 0x000fe2000bf41070 */
[----:B------:R-:W-:-:S03]  /*0300*/  IADD3 R0, PT, PT, -R6, UR5, RZ ;  /* 0x0000000506007c10 */ /* 0x000fc6000fffe1ff */
[----:B------:R-:W-:-:S03]  /*0310*/  USEL UR10, UR10, UR11, UP2 ;  /* 0x0000000b0a0a7287 */ /* 0x000fc60009000000 */
[----:B------:R-:W-:Y:S09]  /*0320*/  BRA.U !UP0, `(.L_x_128) ;  /* 0x0000000108b07547 */ /* 0x000ff2000b800000 */
[----:B------:R-:W0:Y:S01]  /*0330*/  LDCU.64 UR12, c[0x0][0x388] ;  /* 0x00007100ff0c77ac */ /* 0x000e220008000a00 */
[C---:B--2---:R-:W-:Y:S02]  /*0340*/  IADD3 R6, P0, P1, R3.reuse, UR6, R6 ;  /* 0x0000000603067c10 */ /* 0x044fe4000f91e006 */
[----:B------:R-:W-:Y:S02]  /*0350*/  ISETP.GE.AND P6, PT, R3, R0, PT ;  /* 0x000000000300720c */ /* 0x000fe40003fc6270 */
[----:B------:R-:W-:Y:S02]  /*0360*/  IADD3.X R5, PT, PT, RZ, RZ, RZ, P0, P1 ;  /* 0x000000ffff057210 */ /* 0x000fe400007e24ff */
[----:B0-----:R-:W-:-:S04]  /*0370*/  LEA R16, P0, R6, UR12, 0x3 ;  /* 0x0000000c06107c11 */ /* 0x001fc8000f8018ff */
[----:B------:R-:W-:-:S05]  /*0380*/  LEA.HI.X R17, R6, UR13, R5, 0x3, P0 ;  /* 0x0000000d06117c11 */ /* 0x000fca00080f1c05 */
[----:B------:R0:W5:Y:S01]  /*0390*/  @!P6 LDG.E.64 R4, desc[UR14][R16.64] ;  /* 0x0000000e1004e981 */ /* 0x000162000c1e1b00 */
[C---:B------:R-:W-:Y:S01]  /*03a0*/  VIADD R7, R3.reuse, 0x100 ;  /* 0x0000010003077836 */ /* 0x040fe20000000000 */
[----:B------:R-:W-:Y:S01]  /*03b0*/  UIADD3 UR6, UP1, UP2, UR7, UR6, UR8 ;  /* 0x0000000607067290 */ /* 0x000fe2000fa3e008 */
[C---:B------:R-:W-:Y:S02]  /*03c0*/  IMAD.IADD R2, R3.reuse, 0x1, -R0 ;  /* 0x0000000103027824 */ /* 0x040fe400078e0a00 */
[----:B------:R-:W-:Y:S01]  /*03d0*/  VIADD R9, R3, 0x200 ;  /* 0x0000020003097836 */ /* 0x000fe20000000000 */
[----:B------:R-:W-:Y:S01]  /*03e0*/  UIADD3.X UR5, UPT, UPT, URZ, URZ, URZ, UP1, UP2 ;  /* 0x000000ffff057290 */ /* 0x000fe20008fe44ff */
[-C--:B------:R-:W-:Y:S01]  /*03f0*/  ISETP.GE.AND P5, PT, R7, R0.reuse, PT ;  /* 0x000000000700720c */ /* 0x080fe20003fa6270 */
[----:B------:R-:W-:Y:S01]  /*0400*/  VIADD R7, R3, 0x300 ;  /* 0x0000030003077836 */ /* 0x000fe20000000000 */
[C---:B------:R-:W-:Y:S02]  /*0410*/  IADD3 R6, P0, PT, R2.reuse, UR6, RZ ;  /* 0x0000000602067c10 */ /* 0x040fe4000ff1e0ff */
[----:B------:R-:W-:Y:S01]  /*0420*/  ISETP.GE.AND P4, PT, R9, R0, PT ;  /* 0x000000000900720c */ /* 0x000fe20003f86270 */
[----:B------:R-:W-:Y:S01]  /*0430*/  VIADD R9, R3, 0x500 ;  /* 0x0000050003097836 */ /* 0x000fe20000000000 */
[----:B------:R-:W-:-:S02]  /*0440*/  LEA.HI.X.SX32 R11, R2, UR5, 0x1, P0 ;  /* 0x00000005020b7c11 */ /* 0x000fc400080f0eff */
[-C--:B------:R-:W-:Y:S02]  /*0450*/  ISETP.GE.AND P3, PT, R7, R0.reuse, PT ;  /* 0x000000000700720c */ /* 0x080fe40003f66270 */
[C---:B------:R-:W-:Y:S02]  /*0460*/  LEA R18, P0, R6.reuse, UR12, 0x3 ;  /* 0x0000000c06127c11 */ /* 0x040fe4000f8018ff */
[C---:B------:R-:W-:Y:S02]  /*0470*/  LOP3.LUT R7, R3.reuse, 0x400, RZ, 0xfc, !PT ;  /* 0x0000040003077812 */ /* 0x040fe400078efcff */
[----:B------:R-:W-:Y:S01]  /*0480*/  LEA.HI.X R19, R6, UR13, R11, 0x3, P0 ;  /* 0x0000000d06137c11 */ /* 0x000fe200080f1c0b */
[----:B------:R-:W-:Y:S01]  /*0490*/  VIADD R11, R3, 0x600 ;  /* 0x00000600030b7836 */ /* 0x000fe20000000000 */
[-C--:B------:R-:W-:Y:S01]  /*04a0*/  ISETP.GE.AND P2, PT, R7, R0.reuse, PT ;  /* 0x000000000700720c */ /* 0x080fe20003f46270 */
[----:B------:R-:W-:Y:S01]  /*04b0*/  VIADD R7, R3, 0x700 ;  /* 0x0000070003077836 */ /* 0x000fe20000000000 */
[----:B------:R-:W-:-:S02]  /*04c0*/  ISETP.GE.AND P1, PT, R9, R0, PT ;  /* 0x000000000900720c */ /* 0x000fc40003f26270 */
[-C--:B------:R-:W-:Y:S01]  /*04d0*/  ISETP.GE.AND P0, PT, R11, R0.reuse, PT ;  /* 0x000000000b00720c */ /* 0x080fe20003f06270 */
[----:B------:R0:W5:Y:S04]  /*04e0*/  @P4 LDG.E.64 R8, desc[UR14][R18.64+0x1000] ;  /* 0x0010000e12084981 */ /* 0x000168000c1e1b00 */
[----:B------:R0:W5:Y:S04]  /*04f0*/  @P3 LDG.E.64 R10, desc[UR14][R18.64+0x1800] ;  /* 0x0018000e120a3981 */ /* 0x000168000c1e1b00 */
[----:B------:R0:W5:Y:S04]  /*0500*/  @P2 LDG.E.64 R12, desc[UR14][R18.64+0x2000] ;  /* 0x0020000e120c2981 */ /* 0x000168000c1e1b00 */
[----:B------:R0:W5:Y:S04]  /*0510*/  @P1 LDG.E.64 R14, desc[UR14][R18.64+0x2800] ;  /* 0x0028000e120e1981 */ /* 0x000168000c1e1b00 */
[----:B------:R0:W5:Y:S04]  /*0520*/  @P0 LDG.E.64 R20, desc[UR14][R18.64+0x3000] ;  /* 0x0030000e12140981 */ /* 0x000168000c1e1b00 */
[----:B------:R0:W5:Y:S01]  /*0530*/  @P6 LDG.E.64 R4, desc[UR14][R18.64] ;  /* 0x0000000e12046981 */ /* 0x000162000c1e1b00 */
[----:B------:R-:W-:-:S03]  /*0540*/  ISETP.GE.AND P6, PT, R7, R0, PT ;  /* 0x000000000700720c */ /* 0x000fc60003fc6270 */
        /* <DEDUP_REMOVED lines=10> */
.L_x_128:
[C---:B--2---:R-:W-:Y:S01]  /*05f0*/  VIADD R9, R3.reuse, 0x200 ;  /* 0x0000020003097836 */ /* 0x044fe20000000000 */
[----:B------:R-:W-:Y:S01]  /*0600*/  IADD3 R6, P2, PT, R6, UR6, RZ ;  /* 0x0000000606067c10 */ /* 0x000fe2000ff5e0ff */
[C---:B------:R-:W-:Y:S01]  /*0610*/  VIADD R7, R3.reuse, 0x100 ;  /* 0x0000010003077836 */ /* 0x040fe20000000000 */
[----:B------:R-:W-:Y:S01]  /*0620*/  UIADD3 UR6, UP1, UP2, UR7, UR6, UR8 ;  /* 0x0000000607067290 */ /* 0x000fe2000fa3e008 */
[C-C-:B------:R-:W-:Y:S01]  /*0630*/  IMAD.IADD R10, R3.reuse, 0x1, -R0.reuse ;  /* 0x00000001030a7824 */ /* 0x140fe200078e0a00 */
[-C--:B------:R-:W-:Y:S01]  /*0640*/  ISETP.GE.AND P0, PT, R3, R0.reuse, PT ;  /* 0x000000000300720c */ /* 0x080fe20003f06270 */
[C-C-:B------:R-:W-:Y:S01]  /*0650*/  IMAD.IADD R8, R9.reuse, 0x1, -R0.reuse ;  /* 0x0000000109087824 */ /* 0x140fe200078e0a00 */
[-C--:B------:R-:W-:Y:S01]  /*0660*/  ISETP.GE.AND P4, PT, R9, R0.reuse, PT ;  /* 0x000000000900720c */ /* 0x080fe20003f86270 */
[C-C-:B------:R-:W-:Y:S01]  /*0670*/  IMAD.IADD R2, R7.reuse, 0x1, -R0.reuse ;  /* 0x0000000107027824 */ /* 0x140fe200078e0a00 */
[----:B------:R-:W-:Y:S01]  /*0680*/  ISETP.GE.AND P3, PT, R7, R0, PT ;  /* 0x000000000700720c */ /* 0x000fe20003f66270 */
[----:B------:R-:W-:Y:S01]  /*0690*/  UIADD3.X UR5, UPT, UPT, URZ, URZ, URZ, UP1, UP2 ;  /* 0x000000ffff057290 */ /* 0x000fe20008fe44ff */
[C---:B------:R-:W-:Y:S01]  /*06a0*/  SEL R5, R3.reuse, R10, !P0 ;  /* 0x0000000a03057207 */ /* 0x040fe20004000000 */
[C---:B------:R-:W-:Y:S01]  /*06b0*/  VIADD R11, R3.reuse, 0x300 ;  /* 0x00000300030b7836 */ /* 0x040fe20000000000 */
[C---:B------:R-:W-:Y:S01]  /*06c0*/  SEL R4, R6.reuse, UR6, !P0 ;  /* 0x0000000606047c07 */ /* 0x040fe2000c000000 */
[----:B------:R-:W-:Y:S01]  /*06d0*/  VIADD R19, R3, 0x500 ;  /* 0x0000050003137836 */ /* 0x000fe20000000000 */
[----:B------:R-:W-:Y:S01]  /*06e0*/  SEL R16, R9, R8, !P4 ;  /* 0x0000000809107207 */ /* 0x000fe20006000000 */
[----:B------:R-:W-:Y:S01]  /*06f0*/  IMAD.IADD R14, R11, 0x1, -R0 ;  /* 0x000000010b0e7824 */ /* 0x000fe200078e0a00 */
[----:B------:R-:W-:Y:S01]  /*0700*/  SEL R12, R7, R2, !P3 ;  /* 0x00000002070c7207 */ /* 0x000fe20005800000 */
[----:B------:R-:W-:Y:S01]  /*0710*/  VIADD R21, R3, 0x600 ;  /* 0x0000060003157836 */ /* 0x000fe20000000000 */
[C---:B------:R-:W-:Y:S01]  /*0720*/  SEL R9, R6.reuse, UR6, !P3 ;  /* 0x0000000606097c07 */ /* 0x040fe2000d800000 */
[----:B------:R-:W0:Y:S01]  /*0730*/  LDCU.64 UR8, c[0x0][0x3a0] ;  /* 0x00007400ff0877ac */ /* 0x000e220008000a00 */
[----:B------:R-:W-:Y:S01]  /*0740*/  IADD3 R5, P1, PT, R5, R4, RZ ;  /* 0x0000000405057210 */ /* 0x000fe20007f3e0ff */
[----:B------:R-:W-:Y:S01]  /*0750*/  IMAD.X R4, RZ, RZ, RZ, P2 ;  /* 0x000000ffff047224 */ /* 0x000fe200010e06ff */
[----:B------:R-:W-:-:S02]  /*0760*/  SEL R7, R6, UR6, !P4 ;  /* 0x0000000606077c07 */ /* 0x000fc4000e000000 */
[----:B------:R-:W-:Y:S02]  /*0770*/  IADD3 R12, P5, PT, R12, R9, RZ ;  /* 0x000000090c0c7210 */ /* 0x000fe40007fbe0ff */
[----:B------:R-:W-:Y:S02]  /*0780*/  SHF.R.S32.HI R2, RZ, 0x1f, R2 ;  /* 0x0000001fff027819 */ /* 0x000fe40000011402 */
[----:B------:R-:W-:Y:S02]  /*0790*/  LOP3.LUT R9, R3, 0x400, RZ, 0xfc, !PT ;  /* 0x0000040003097812 */ /* 0x000fe400078efcff */
[----:B------:R-:W-:Y:S02]  /*07a0*/  IADD3 R16, P6, PT, R16, R7, RZ ;  /* 0x0000000710107210 */ /* 0x000fe40007fde0ff */
[----:B------:R-:W-:Y:S01]  /*07b0*/  SEL R7, R4, UR5, !P3 ;  /* 0x0000000504077c07 */ /* 0x000fe2000d800000 */
[----:B------:R-:W-:Y:S01]  /*07c0*/  IMAD.IADD R13, R9, 0x1, -R0 ;  /* 0x00000001090d7824 */ /* 0x000fe200078e0a00 */
[----:B------:R-:W-:-:S02]  /*07d0*/  SEL R2, R2, RZ, P3 ;  /* 0x000000ff02027207 */ /* 0x000fc40001800000 */
[-C--:B------:R-:W-:Y:S02]  /*07e0*/  ISETP.GE.AND P3, PT, R9, R0.reuse, PT ;  /* 0x000000000900720c */ /* 0x080fe40003f66270 */
[----:B------:R-:W-:Y:S01]  /*07f0*/  ISETP.GE.AND P2, PT, R11, R0, PT ;  /* 0x000000000b00720c */ /* 0x000fe20003f46270 */
[----:B------:R-:W-:Y:S01]  /*0800*/  IMAD.X R7, R2, 0x1, R7, P5 ;  /* 0x0000000102077824 */ /* 0x000fe200028e0607 */
[----:B------:R-:W-:Y:S02]  /*0810*/  SHF.R.S32.HI R8, RZ, 0x1f, R8 ;  /* 0x0000001fff087819 */ /* 0x000fe40000011408 */
[----:B------:R-:W-:Y:S02]  /*0820*/  SEL R2, R9, R13, !P3 ;  /* 0x0000000d09027207 */ /* 0x000fe40005800000 */
[----:B------:R-:W-:Y:S02]  /*0830*/  SEL R11, R11, R14, !P2 ;  /* 0x0000000e0b0b7207 */ /* 0x000fe40005000000 */
[----:B------:R-:W-:-:S02]  /*0840*/  SEL R18, R6, UR6, !P2 ;  /* 0x0000000606127c07 */ /* 0x000fc4000d000000 */
[----:B------:R-:W-:Y:S02]  /*0850*/  SEL R15, R4, UR5, !P4 ;  /* 0x00000005040f7c07 */ /* 0x000fe4000e000000 */
[----:B------:R-:W-:Y:S02]  /*0860*/  SEL R9, R6, UR6, !P3 ;  /* 0x0000000606097c07 */ /* 0x000fe4000d800000 */
[----:B------:R-:W-:Y:S02]  /*0870*/  SEL R8, R8, RZ, P4 ;  /* 0x000000ff08087207 */ /* 0x000fe40002000000 */
[----:B------:R-:W-:Y:S01]  /*0880*/  IADD3 R11, P4, PT, R11, R18, RZ ;  /* 0x000000120b0b7210 */ /* 0x000fe20007f9e0ff */
[----:B------:R-:W-:Y:S01]  /*0890*/  IMAD.IADD R18, R19, 0x1, -R0 ;  /* 0x0000000113127824 */ /* 0x000fe200078e0a00 */
[----:B------:R-:W-:Y:S01]  /*08a0*/  IADD3 R2, P5, PT, R2, R9, RZ ;  /* 0x0000000902027210 */ /* 0x000fe20007fbe0ff */
[----:B------:R-:W-:Y:S01]  /*08b0*/  IMAD.X R9, R8, 0x1, R15, P6 ;  /* 0x0000000108097824 */ /* 0x000fe200030e060f */
[----:B------:R-:W-:Y:S01]  /*08c0*/  SHF.R.S32.HI R14, RZ, 0x1f, R14 ;  /* 0x0000001fff0e7819 */ /* 0x000fe2000001140e */
[----:B------:R-:W-:Y:S01]  /*08d0*/  IMAD.IADD R8, R21, 0x1, -R0 ;  /* 0x0000000115087824 */ /* 0x000fe200078e0a00 */
[----:B------:R-:W-:-:S02]  /*08e0*/  ISETP.GE.AND P6, PT, R19, R0, PT ;  /* 0x000000001300720c */ /* 0x000fc40003fc6270 */
[----:B------:R-:W-:Y:S02]  /*08f0*/  SEL R17, R4, UR5, !P2 ;  /* 0x0000000504117c07 */ /* 0x000fe4000d000000 */
[----:B------:R-:W-:Y:S02]  /*0900*/  SEL R14, R14, RZ, P2 ;  /* 0x000000ff0e0e7207 */ /* 0x000fe40001000000 */
[----:B------:R-:W-:Y:S01]  /*0910*/  SEL R15, R19, R18, !P6 ;  /* 0x00000012130f7207 */ /* 0x000fe20007000000 */
[----:B------:R-:W-:Y:S01]  /*0920*/  VIADD R19, R3, 0x700 ;  /* 0x0000070003137836 */ /* 0x000fe20000000000 */
[----:B------:R-:W-:Y:S01]  /*0930*/  SEL R20, R6, UR6, !P6 ;  /* 0x0000000606147c07 */ /* 0x000fe2000f000000 */
[----:B------:R-:W-:Y:S01]  /*0940*/  IMAD.X R14, R14, 0x1, R17, P4 ;  /* 0x000000010e0e7824 */ /* 0x000fe200020e0611 */
[----:B------:R-:W-:Y:S02]  /*0950*/  ISETP.GE.AND P2, PT, R21, R0, PT ;  /* 0x000000001500720c */ /* 0x000fe40003f46270 */
[----:B------:R-:W-:-:S02]  /*0960*/  IADD3 R15, P4, PT, R15, R20, RZ ;  /* 0x000000140f0f7210 */ /* 0x000fc40007f9e0ff */
[----:B------:R-:W-:Y:S02]  /*0970*/  SHF.R.S32.HI R17, RZ, 0x1f, R13 ;  /* 0x0000001fff117819 */ /* 0x000fe4000001140d */
[----:B------:R-:W-:Y:S02]  /*0980*/  SEL R20, R21, R8, !P2 ;  /* 0x0000000815147207 */ /* 0x000fe40005000000 */
[----:B------:R-:W-:Y:S02]  /*0990*/  SEL R21, R6, UR6, !P2 ;  /* 0x0000000606157c07 */ /* 0x000fe4000d000000 */
[----:B------:R-:W-:Y:S02]  /*09a0*/  SHF.R.S32.HI R22, RZ, 0x1f, R10 ;  /* 0x0000001fff167819 */ /* 0x000fe4000001140a */
[----:B------:R-:W-:Y:S02]  /*09b0*/  SEL R13, R4, UR5, !P3 ;  /* 0x00000005040d7c07 */ /* 0x000fe4000d800000 */
[----:B------:R-:W-:-:S02]  /*09c0*/  SEL R10, R17, RZ, P3 ;  /* 0x000000ff110a7207 */ /* 0x000fc40001800000 */
[----:B------:R-:W-:Y:S02]  /*09d0*/  IADD3 R17, P3, PT, R20, R21, RZ ;  /* 0x0000001514117210 */ /* 0x000fe40007f7e0ff */
[----:B------:R-:W-:Y:S01]  /*09e0*/  SEL R20, R22, RZ, P0 ;  /* 0x000000ff16147207 */ /* 0x000fe20000000000 */
[C---:B------:R-:W-:Y:S01]  /*09f0*/  IMAD.IADD R22, R19.reuse, 0x1, -R0 ;  /* 0x0000000113167824 */ /* 0x040fe200078e0a00 */
[----:B------:R-:W-:Y:S01]  /*0a00*/  SEL R23, R4, UR5, !P0 ;  /* 0x0000000504177c07 */ /* 0x000fe2000c000000 */
[----:B------:R-:W-:Y:S01]  /*0a10*/  IMAD.X R13, R10, 0x1, R13, P5 ;  /* 0x000000010a0d7824 */ /* 0x000fe200028e060d */
[C---:B------:R-:W-:Y:S02]  /*0a20*/  ISETP.GE.AND P0, PT, R19.reuse, R0, PT ;  /* 0x000000001300720c */ /* 0x040fe40003f06270 */
[----:B------:R-:W-:Y:S02]  /*0a30*/  SHF.R.S32.HI R8, RZ, 0x1f, R8 ;  /* 0x0000001fff087819 */ /* 0x000fe40000011408 */
[----:B------:R-:W-:-:S02]  /*0a40*/  SEL R19, R19, R22, !P0 ;  /* 0x0000001613137207 */ /* 0x000fc40004000000 */
[----:B------:R-:W-:Y:S02]  /*0a50*/  SEL R6, R6, UR6, !P0 ;  /* 0x0000000606067c07 */ /* 0x000fe4000c000000 */
[----:B------:R-:W-:Y:S02]  /*0a60*/  SHF.R.S32.HI R22, RZ, 0x1f, R22 ;  /* 0x0000001fff167819 */ /* 0x000fe40000011416 */
[----:B------:R-:W-:Y:S01]  /*0a70*/  SHF.R.S32.HI R21, RZ, 0x1f, R18 ;  /* 0x0000001fff157819 */ /* 0x000fe20000011412 */
[----:B------:R-:W-:Y:S01]  /*0a80*/  IMAD.X R18, R20, 0x1, R23, P1 ;  /* 0x0000000114127824 */ /* 0x000fe200008e0617 */
[----:B------:R-:W-:Y:S02]  /*0a90*/  IADD3 R19, P1, PT, R19, R6, RZ ;  /* 0x0000000613137210 */ /* 0x000fe40007f3e0ff */
[C---:B------:R-:W-:Y:S02]  /*0aa0*/  SEL R25, R4.reuse, UR5, !P2 ;  /* 0x0000000504197c07 */ /* 0x040fe4000d000000 */
[----:B------:R-:W-:-:S02]  /*0ab0*/  SEL R23, R4, UR5, !P0 ;  /* 0x0000000504177c07 */ /* 0x000fc4000c000000 */
[----:B------:R-:W-:Y:S02]  /*0ac0*/  SEL R8, R8, RZ, P2 ;  /* 0x000000ff08087207 */ /* 0x000fe40001000000 */
[----:B------:R-:W-:Y:S02]  /*0ad0*/  SEL R24, R22, RZ, P0 ;  /* 0x000000ff16187207 */ /* 0x000fe40000000000 */
[----:B------:R-:W-:Y:S01]  /*0ae0*/  SEL R20, R4, UR5, !P6 ;  /* 0x0000000504147c07 */ /* 0x000fe2000f000000 */
[----:B------:R-:W-:Y:S01]  /*0af0*/  IMAD.X R22, R8, 0x1, R25, P3 ;  /* 0x0000000108167824 */ /* 0x000fe200018e0619 */
[----:B------:R-:W-:Y:S01]  /*0b00*/  SEL R21, R21, RZ, P6 ;  /* 0x000000ff15157207 */ /* 0x000fe20003000000 */
[----:B------:R-:W-:Y:S01]  /*0b10*/  IMAD.X R24, R24, 0x1, R23, P1 ;  /* 0x0000000118187824 */ /* 0x000fe200008e0617 */
[----:B0-----:R-:W-:Y:S02]  /*0b20*/  LEA R4, P0, R5, UR8, 0x3 ;  /* 0x0000000805047c11 */ /* 0x001fe4000f8018ff */
[----:B------:R-:W-:Y:S01]  /*0b30*/  LEA R6, P1, R12, UR8, 0x3 ;  /* 0x000000080c067c11 */ /* 0x000fe2000f8218ff */
[----:B------:R-:W-:Y:S01]  /*0b40*/  IMAD.X R20, R21, 0x1, R20, P4 ;  /* 0x0000000115147824 */ /* 0x000fe200020e0614 */
[----:B------:R-:W-:-:S02]  /*0b50*/  LEA R10, P3, R11, UR8, 0x3 ;  /* 0x000000080b0a7c11 */ /* 0x000fc4000f8618ff */
[----:B------:R-:W-:Y:S02]  /*0b60*/  LEA R8, P2, R16, UR8, 0x3 ;  /* 0x0000000810087c11 */ /* 0x000fe4000f8418ff */
[----:B------:R-:W-:Y:S02]  /*0b70*/  LEA.HI.X R5, R5, UR9, R18, 0x3, P0 ;  /* 0x0000000905057c11 */ /* 0x000fe400080f1c12 */
[----:B------:R-:W-:Y:S02]  /*0b80*/  LEA.HI.X R7, R12, UR9, R7, 0x3, P1 ;  /* 0x000000090c077c11 */ /* 0x000fe400088f1c07 */
[----:B------:R-:W-:Y:S02]  /*0b90*/  LEA.HI.X R11, R11, UR9, R14, 0x3, P3 ;  /* 0x000000090b0b7c11 */ /* 0x000fe400098f1c0e */
[----:B------:R-:W-:Y:S01]  /*0ba0*/  LEA.HI.X R9, R16, UR9, R9, 0x3, P2 ;  /* 0x0000000910097c11 */ /* 0x000fe200090f1c09 */
[----:B------:R-:W5:Y:S01]  /*0bb0*/  LDG.E.64 R4, desc[UR14][R4.64] ;  /* 0x0000000e04047981 */ /* 0x000f62000c1e1b00 */
[----:B------:R-:W-:-:S02]  /*0bc0*/  LEA R12, P0, R2, UR8, 0x3 ;  /* 0x00000008020c7c11 */ /* 0x000fc4000f8018ff */
[----:B------:R-:W-:Y:S01]  /*0bd0*/  LEA R14, P1, R15, UR8, 0x3 ;  /* 0x000000080f0e7c11 */ /* 0x000fe2000f8218ff */
[----:B------:R-:W5:Y:S01]  /*0be0*/  LDG.E.64 R6, desc[UR14][R6.64] ;  /* 0x0000000e06067981 */ /* 0x000f62000c1e1b00 */
[----:B------:R-:W-:Y:S02]  /*0bf0*/  LEA R16, P2, R17, UR8, 0x3 ;  /* 0x0000000811107c11 */ /* 0x000fe4000f8418ff */
[----:B------:R-:W-:Y:S01]  /*0c00*/  LEA R18, P3, R19, UR8, 0x3 ;  /* 0x0000000813127c11 */ /* 0x000fe2000f8618ff */
[----:B------:R-:W5:Y:S01]  /*0c10*/  LDG.E.64 R8, desc[UR14][R8.64] ;  /* 0x0000000e08087981 */ /* 0x000f62000c1e1b00 */
[----:B------:R-:W-:Y:S02]  /*0c20*/  LEA.HI.X R13, R2, UR9, R13, 0x3, P0 ;  /* 0x00000009020d7c11 */ /* 0x000fe400080f1c0d */
[----:B------:R-:W-:Y:S01]  /*0c30*/  LEA.HI.X R15, R15, UR9, R20, 0x3, P1 ;  /* 0x000000090f0f7c11 */ /* 0x000fe200088f1c14 */
[----:B------:R-:W5:Y:S01]  /*0c40*/  LDG.E.64 R10, desc[UR14][R10.64] ;  /* 0x0000000e0a0a7981 */ /* 0x000f62000c1e1b00 */
[----:B------:R-:W-:-:S02]  /*0c50*/  LEA.HI.X R17, R17, UR9, R22, 0x3, P2 ;  /* 0x0000000911117c11 */ /* 0x000fc400090f1c16 */
[----:B------:R-:W-:Y:S01]  /*0c60*/  LEA.HI.X R19, R19, UR9, R24, 0x3, P3 ;  /* 0x0000000913137c11 */ /* 0x000fe200098f1c18 */
[----:B------:R-:W5:Y:S04]  /*0c70*/  LDG.E.64 R12, desc[UR14][R12.64] ;  /* 0x0000000e0c0c7981 */ /* 0x000f68000c1e1b00 */
[----:B------:R-:W5:Y:S04]  /*0c80*/  LDG.E.64 R14, desc[UR14][R14.64] ;  /* 0x0000000e0e0e7981 */ /* 0x000f68000c1e1b00 */
[----:B------:R1:W5:Y:S04]  /*0c90*/  LDG.E.64 R20, desc[UR14][R16.64] ;  /* 0x0000000e10147981 */ /* 0x000368000c1e1b00 */
[----:B------:R1:W5:Y:S02]  /*0ca0*/  LDG.E.64 R22, desc[UR14][R18.64] ;  /* 0x0000000e12167981 */ /* 0x000364000c1e1b00 */
.L_x_129:
[----:B------:R-:W2:Y:S01]  /*0cb0*/  S2UR UR6, SR_CgaCtaId ;  /* 0x00000000000679c3 */ /* 0x000ea20000008800 */
[----:B------:R-:W-:Y:S01]  /*0cc0*/  UMOV UR5, 0x400 ;  /* 0x0000040000057882 */ /* 0x000fe20000000000 */
[----:B------:R-:W-:Y:S01]  /*0cd0*/  IMAD.SHL.U32 R2, R3, 0x8, RZ ;  /* 0x0000000803027824 */ /* 0x000fe200078e00ff */
[----:B------:R-:W-:Y:S02]  /*0ce0*/  UIADD3 UR10, UPT, UPT, -UR7, UR10, URZ ;  /* 0x0000000a070a7290 */ /* 0x000fe4000fffe1ff */
[----:B--2---:R-:W-:-:S09]  /*0cf0*/  ULEA UR5, UR6, UR5, 0x18 ;  /* 0x0000000506057291 */ /* 0x004fd2000f8ec0ff */
[----:B-----5:R-:W-:Y:S04]  /*0d00*/  STS.64 [R2+UR5], R4 ;  /* 0x0000000402007988 */ /* 0x020fe80008000a05 */
[----:B------:R-:W-:Y:S04]  /*0d10*/  STS.64 [R2+UR5+0x800], R6 ;  /* 0x0008000602007988 */ /* 0x000fe80008000a05 */
[----:B------:R-:W-:Y:S04]  /*0d20*/  STS.64 [R2+UR5+0x1000], R8 ;  /* 0x0010000802007988 */ /* 0x000fe80008000a05 */
[----:B------:R-:W-:Y:S04]  /*0d30*/  STS.64 [R2+UR5+0x1800], R10 ;  /* 0x0018000a02007988 */ /* 0x000fe80008000a05 */
[----:B------:R-:W-:Y:S04]  /*0d40*/  STS.64 [R2+UR5+0x2000], R12 ;  /* 0x0020000c02007988 */ /* 0x000fe80008000a05 */
[----:B------:R-:W-:Y:S04]  /*0d50*/  STS.64 [R2+UR5+0x2800], R14 ;  /* 0x0028000e02007988 */ /* 0x000fe80008000a05 */
[----:B------:R-:W-:Y:S04]  /*0d60*/  STS.64 [R2+UR5+0x3000], R20 ;  /* 0x0030001402007988 */ /* 0x000fe80008000a05 */
[----:B------:R2:W-:Y:S01]  /*0d70*/  STS.64 [R2+UR5+0x3800], R22 ;  /* 0x0038001602007988 */ /* 0x0005e20008000a05 */
[----:B------:R-:W-:Y:S01]  /*0d80*/  BAR.SYNC.DEFER_BLOCKING 0x0 ;  /* 0x0000000000007b1d */ /* 0x000fe20000010000 */
[----:B--2---:R-:W-:-:S07]  /*0d90*/  VIADD R23, R0, UR10 ;  /* 0x0000000a00177c36 */ /* 0x004fce0008000000 */
[----:B------:R-:W-:Y:S01]  /*0da0*/  PREEXIT ;  /* 0x000000000000782d */ /* 0x000fe20000000000 */
[----:B------:R-:W2:Y:S01]  /*0db0*/  LDCU.64 UR6, c[0x0][0x3b0] ;  /* 0x00007600ff0677ac */ /* 0x000ea20008000a00 */
[----:B------:R-:W-:Y:S01]  /*0dc0*/  BSSY.RECONVERGENT B0, `(.L_x_130) ;  /* 0x000001d000007945 */ /* 0x000fe20003800200 */
[----:B------:R-:W-:-:S04]  /*0dd0*/  VIMNMX R15, PT, PT, R2, R23, PT ;  /* 0x00000017020f7248 */ /* 0x000fc80003fe0100 */
[C---:B------:R-:W-:Y:S01]  /*0de0*/  ISETP.GE.AND P0, PT, R15.reuse, UR10, PT ;  /* 0x0000000a0f007c0c */ /* 0x040fe2000bf06270 */
[----:B------:R-:W-:Y:S01]  /*0df0*/  VIADD R11, R15, -UR10 ;  /* 0x8000000a0f0b7c36 */ /* 0x000fe20008000000 */
[----:B------:R-:W-:-:S04]  /*0e00*/  VIMNMX R4, PT, PT, R0, R15, PT ;  /* 0x0000000f00047248 */ /* 0x000fc80003fe0100 */
[----:B------:R-:W-:-:S04]  /*0e10*/  SEL R11, R11, RZ, P0 ;  /* 0x000000ff0b0b7207 */ /* 0x000fc80000000000 */
[----:B------:R-:W-:-:S13]  /*0e20*/  ISETP.GE.AND P0, PT, R11, R4, PT ;  /* 0x000000040b00720c */ /* 0x000fda0003f06270 */
[----:B--2---:R-:W-:Y:S05]  /*0e30*/  @P0 BRA `(.L_x_131) ;  /* 0x0000000000540947 */ /* 0x004fea0003800000 */
[----:B------:R-:W-:Y:S02]  /*0e40*/  IMAD.MOV.U32 R8, RZ, RZ, R4 ;  /* 0x000000ffff087224 */ /* 0x000fe400078e0004 */
[----:B01----:R-:W-:-:S07]  /*0e50*/  IMAD.IADD R17, R0, 0x1, R15 ;  /* 0x0000000100117824 */ /* 0x003fce00078e020f */
.L_x_132:
        /* <DEDUP_REMOVED lines=19> */
.L_x_131:
[----:B------:R-:W-:Y:S05]  /*0f90*/  BSYNC.RECONVERGENT B0 ;  /* 0x0000000000007941 */ /* 0x000fea0003800200 */
.L_x_130:
[----:B------:R-:W-:Y:S01]  /*0fa0*/  IADD3 R12, PT, PT, R0, R15, -R11 ;  /* 0x0000000f000c7210 */ /* 0x000fe20007ffe80b */
[----:B------:R-:W-:Y:S01]  /*0fb0*/  BSSY.RECONVERGENT B0, `(.L_x_133) ;  /* 0x0000012000007945 */ /* 0x000fe20003800200 */
[----:B01----:R-:W-:Y:S02]  /*0fc0*/  LEA R17, R11, UR5, 0x3 ;  /* 0x000000050b117c11 */ /* 0x003fe4000f8e18ff */
[C---:B------:R-:W-:Y:S02]  /*0fd0*/  LEA R16, R12.reuse, UR5, 0x3 ;  /* 0x000000050c107c11 */ /* 0x040fe4000f8e18ff */
[----:B------:R-:W-:Y:S01]  /*0fe0*/  ISETP.GE.AND P1, PT, R12, R23, PT ;  /* 0x000000170c00720c */ /* 0x000fe20003f26270 */
[----:B------:R0:W1:Y:S01]  /*0ff0*/  LDS.64 R4, [R17] ;  /* 0x0000000011047984 */ /* 0x0000620000000a00 */
[----:B------:R-:W-:-:S03]  /*1000*/  PLOP3.LUT P0, PT, PT, PT, PT, 0x8, 0x80 ;  /* 0x000000000080781c */ /* 0x000fc60003f0e170 */
        /* <DEDUP_REMOVED lines=12> */
.L_x_134:
[----:B------:R-:W-:Y:S05]  /*10d0*/  BSYNC.RECONVERGENT B0 ;  /* 0x0000000000007941 */ /* 0x000fea0003800200 */
.L_x_133:
        /* <DEDUP_REMOVED lines=24> */
.L_x_136:
[----:B------:R-:W-:Y:S05]  /*1260*/  BSYNC.RECONVERGENT B0 ;  /* 0x0000000000007941 */ /* 0x000fea0003800200 */
.L_x_135:
        /* <DEDUP_REMOVED lines=24> */
.L_x_138:
[----:B------:R-:W-:Y:S05]  /*13f0*/  BSYNC.RECONVERGENT B0 ;  /* 0x0000000000007941 */ /* 0x000fea0003800200 */
.L_x_137:
        /* <DEDUP_REMOVED lines=24> */
.L_x_140:
[----:B------:R-:W-:Y:S05]  /*1580*/  BSYNC.RECONVERGENT B0 ;  /* 0x0000000000007941 */ /* 0x000fea0003800200 */
.L_x_139:
[----:B------:R-:W-:Y:S01]  /*1590*/  @!P0 IMAD.MOV R18, RZ, RZ, R16 ;  /* 0x000000ffff128224 */ /* 0x000fe200078e0210 */
[----:B------:R-:W-:Y:S01]  /*15a0*/  BSSY.RECONVERGENT B0, `(.L_x_141) ;  /* 0x0000017000007945 */ /* 0x000fe20003800200 */
[----:B------:R-:W-:Y:S01]  /*15b0*/  @P0 IMAD.MOV R19, RZ, RZ, R17 ;  /* 0x000000ffff130224 */ /* 0x000fe200078e0211 */
[----:B012---:R-:W-:Y:S01]  /*15c0*/  SEL R14, R6, R4, P0 ;  /* 0x00000004060e7207 */ /* 0x007fe20000000000 */
        /* <DEDUP_REMOVED lines=20> */
.L_x_142:
[----:B------:R-:W-:Y:S05]  /*1710*/  BSYNC.RECONVERGENT B0 ;  /* 0x0000000000007941 */ /* 0x000fea0003800200 */
.L_x_141:
[----:B------:R-:W-:Y:S01]  /*1720*/  @!P0 IMAD.MOV R20, RZ, RZ, R18 ;  /* 0x000000ffff148224 */ /* 0x000fe200078e0212 */
[----:B------:R-:W-:Y:S01]  /*1730*/  BSSY.RECONVERGENT B0, `(.L_x_143) ;  /* 0x0000016000007945 */ /* 0x000fe20003800200 */
[----:B------:R-:W-:Y:S01]  /*1740*/  @P0 IMAD.MOV R21, RZ, RZ, R19 ;  /* 0x000000ffff150224 */ /* 0x000fe200078e0213 */
[----:B012---:R-:W-:Y:S02]  /*1750*/  SEL R16, R6, R4, P0 ;  /* 0x0000000406107207 */ /* 0x007fe40000000000 */
        /* <DEDUP_REMOVED lines=19> */
.L_x_144:
[----:B------:R-:W-:Y:S05]  /*1890*/  BSYNC.RECONVERGENT B0 ;  /* 0x0000000000007941 */ /* 0x000fea0003800200 */
.L_x_143:
[----:B------:R-:W-:Y:S01]  /*18a0*/  VIADD R22, R20, 0x1 ;  /* 0x0000000114167836 */ /* 0x000fe20000000000 */
[----:B------:R-:W-:Y:S01]  /*18b0*/  BSSY.RECONVERGENT B0, `(.L_x_145) ;  /* 0x0000016000007945 */ /* 0x000fe20003800200 */
[----:B------:R-:W-:Y:S01]  /*18c0*/  @!P0 IMAD.MOV R22, RZ, RZ, R20 ;  /* 0x000000ffff168224 */ /* 0x000fe200078e0214 */
[----:B012---:R-:W-:Y:S01]  /*18d0*/  SEL R18, R6, R4, P0 ;  /* 0x0000000406127207 */ /* 0x007fe20000000000 */
[----:B------:R-:W-:Y:S01]  /*18e0*/  @P0 IMAD.MOV R25, RZ, RZ, R21 ;  /* 0x000000ffff190224 */ /* 0x000fe200078e0215 */
[----:B------:R-:W-:Y:S02]  /*18f0*/  SEL R19, R7, R5, P0 ;  /* 0x0000000507137207 */ /* 0x000fe40000000000 */
[C---:B------:R-:W-:Y:S02]  /*1900*/  ISETP.GE.AND P1, PT, R22.reuse, R23, PT ;  /* 0x000000171600720c */ /* 0x040fe40003f26270 */
[----:B------:R-:W-:Y:S02]  /*1910*/  @!P0 LEA R20, R25, UR5, 0x3 ;  /* 0x0000000519148c11 */ /* 0x000fe4000f8e18ff */
[----:B------:R-:W-:-:S03]  /*1920*/  @P0 LEA R21, R22, UR5, 0x3 ;  /* 0x0000000516150c11 */ /* 0x000fc6000f8e18ff */
        /* <DEDUP_REMOVED lines=14> */
.L_x_146:
[----:B------:R-:W-:Y:S05]  /*1a10*/  BSYNC.RECONVERGENT B0 ;  /* 0x0000000000007941 */ /* 0x000fea0003800200 */
.L_x_145:
        /* <DEDUP_REMOVED lines=8> */
[C---:B------:R-:W-:Y:S01]  /*1aa0*/  ISETP.GE.AND P1, PT, R24.reuse, R23, PT ;  /* 0x000000171800720c */ /* 0x040fe20003f26270 */
[----:B------:R-:W0:Y:S01]  /*1ab0*/  @!P0 LDS.64 R4, [R25] ;  /* 0x0000000019048984 */ /* 0x000e220000000a00 */
[----:B------:R-:W-:-:S05]  /*1ac0*/  @P0 LEA R24, R24, UR5, 0x3 ;  /* 0x0000000518180c11 */ /* 0x000fca000f8e18ff */
[----:B------:R1:W2:Y:S01]  /*1ad0*/  @P0 LDS.64 R6, [R24] ;  /* 0x0000000018060984 */ /* 0x0002a20000000a00 */
[----:B0-----:R-:W-:Y:S02]  /*1ae0*/  IMAD.MOV.U32 R22, RZ, RZ, R4 ;  /* 0x000000ffff167224 */ /* 0x001fe400078e0004 */
[----:B------:R-:W-:-:S03]  /*1af0*/  IMAD.MOV.U32 R23, RZ, RZ, R5 ;  /* 0x000000ffff177224 */ /* 0x000fc600078e0005 */
        /* <DEDUP_REMOVED lines=14> */
.L_x_148:
[----:B------:R-:W-:Y:S05]  /*1be0*/  BSYNC.RECONVERGENT B0 ;  /* 0x0000000000007941 */ /* 0x000fea0003800200 */
.L_x_147:
[----:B------:R-:W-:Y:S01]  /*1bf0*/  BAR.SYNC.DEFER_BLOCKING 0x0 ;  /* 0x0000000000007b1d */ /* 0x000fe20000010000 */
[----:B------:R-:W-:Y:S01]  /*1c00*/  IMAD.MOV.U32 R4, RZ, RZ, R22 ;  /* 0x000000ffff047224 */ /* 0x000fe200078e0016 */
[----:B------:R-:W-:Y:S01]  /*1c10*/  USHF.L.U32 UR4, UR4, 0xb, URZ ;  /* 0x0000000b04047899 */ /* 0x000fe200080006ff */
[----:B------:R-:W-:-:S03]  /*1c20*/  IMAD.MOV.U32 R5, RZ, RZ, R23 ;  /* 0x000000ffff057224 */ /* 0x000fc600078e0017 */
[----:B------:R-:W-:Y:S08]  /*1c30*/  BRA.U !UP0, `(.L_x_149) ;  /* 0x0000000108f47547 */ /* 0x000ff0000b800000 */
[----:B------:R-:W0:Y:S01]  /*1c40*/  S2R R23, SR_LANEID ;  /* 0x0000000000177919 */ /* 0x000e220000000000 */
[----:B------:R-:W-:Y:S01]  /*1c50*/  LOP3.LUT R2, R2, 0x1f00, RZ, 0xc0, !PT ;  /* 0x00001f0002027812 */ /* 0x000fe200078ec0ff */
[----:B------:R-:W1:Y:S04]  /*1c60*/  LDCU.64 UR6, c[0x0][0x3a0] ;  /* 0x00007400ff0677ac */ /* 0x000e680008000a00 */
[----:B0-----:R-:W-:Y:S01]  /*1c70*/  IMAD R0, R23, 0x8, R2 ;  /* 0x0000000817007824 */ /* 0x001fe200078e0202 */
[----:B------:R-:W-:-:S04]  /*1c80*/  LOP3.LUT R2, R2, 0x1f, R3, 0xf8, !PT ;  /* 0x0000001f02027812 */ /* 0x000fc800078ef803 */
[----:B--2---:R-:W-:Y:S01]  /*1c90*/  LEA.HI.SX32 R6, R0, R0, 0x1b ;  /* 0x0000000000067211 */ /* 0x004fe200078fdaff */
        /* <DEDUP_REMOVED lines=11> */
[----:B0-----:R-:W-:Y:S01]  /*1d50*/  VIADD R9, R0, 0x60 ;  /* 0x0000006000097836 */ /* 0x001fe20000000000 */
[----:B------:R-:W-:-:S02]  /*1d60*/  LEA R8, R25, UR5, 0x3 ;  /* 0x0000000519087c11 */ /* 0x000fc4000f8e18ff */
        /* <DEDUP_REMOVED lines=11> */
[-C--:B------:R-:W-:Y:S01]  /*1e20*/  LEA.HI.SX32 R15, R15, R0.reuse, 0x1b ;  /* 0x000000000f0f7211 */ /* 0x080fe200078fdaff */
[----:B------:R-:W-:Y:S01]  /*1e30*/  STS.64 [R7+0x30], R20 ;  /* 0x0000301407007388 */ /* 0x000fe20000000a00 */
[----:B------:R-:W-:Y:S01]  /*1e40*/  LEA R12, R11, UR5, 0x3 ;  /* 0x000000050b0c7c11 */ /* 0x000fe2000f8e18ff */
[----:B------:R-:W-:Y:S01]  /*1e50*/  NOP ;  /* 0x0000000000007918 */ /* 0x000fe20000000000 */
[----:B------:R-:W-:Y:S01]  /*1e60*/  LEA.HI.SX32 R17, R17, R0, 0x1b ;  /* 0x0000000011117211 */ /* 0x000fe200078fdaff */
[----:B------:R-:W0:Y:S01]  /*1e70*/  LDS.64 R8, [R8+0x200] ;  /* 0x0002000008087984 */ /* 0x000e220000000a00 */
[----:B--2---:R-:W-:-:S02]  /*1e80*/  LEA R4, R6, UR5, 0x3 ;  /* 0x0000000506047c11 */ /* 0x004fc4000f8e18ff */
[----:B------:R-:W-:Y:S01]  /*1e90*/  LEA R6, R23, UR5, 0x3 ;  /* 0x0000000517067c11 */ /* 0x000fe2000f8e18ff */
[----:B------:R-:W2:Y:S01]  /*1ea0*/  LDS.64 R10, [R10+0x300] ;  /* 0x000300000a0a7984 */ /* 0x000ea20000000a00 */
[----:B------:R-:W-:Y:S02]  /*1eb0*/  LEA R14, R13, UR5, 0x3 ;  /* 0x000000050d0e7c11 */ /* 0x000fe4000f8e18ff */
[----:B------:R-:W-:Y:S01]  /*1ec0*/  LEA R16, R15, UR5, 0x3 ;  /* 0x000000050f107c11 */ /* 0x000fe2000f8e18ff */
[----:B------:R-:W4:Y:S01]  /*1ed0*/  LDS.64 R4, [R4] ;  /* 0x0000000004047984 */ /* 0x000f220000000a00 */
[----:B---3--:R-:W-:Y:S02]  /*1ee0*/  LEA R18, R17, UR5, 0x3 ;  /* 0x0000000511127c11 */ /* 0x008fe4000f8e18ff */
[----:B------:R-:W-:Y:S01]  /*1ef0*/  IADD3 R0, P0, PT, R2, UR4, RZ ;  /* 0x0000000402007c10 */ /* 0x000fe2000ff1e0ff */
[----:B------:R-:W3:Y:S04]  /*1f00*/  LDS.64 R6, [R6+0x100] ;  /* 0x0001000006067984 */ /* 0x000ee80000000a00 */
[----:B------:R-:W5:Y:S01]  /*1f10*/  LDS.64 R12, [R12+0x400] ;  /* 0x000400000c0c7984 */ /* 0x000f620000000a00 */
[----:B------:R-:W-:Y:S01]  /*1f20*/  IMAD.X R3, RZ, RZ, RZ, P0 ;  /* 0x000000ffff037224 */ /* 0x000fe200000e06ff */
[----:B-1----:R-:W-:-:S02]  /*1f30*/  LEA R2, P0, R0, UR6, 0x3 ;  /* 0x0000000600027c11 */ /* 0x002fc4000f8018ff */
[----:B------:R-:W1:Y:S02]  /*1f40*/  LDS.64 R14, [R14+0x500] ;  /* 0x000500000e0e7984 */ /* 0x000e640000000a00 */
[----:B------:R-:W-:Y:S02]  /*1f50*/  LEA.HI.X R3, R0, UR7, R3, 0x3, P0 ;  /* 0x0000000700037c11 */ /* 0x000fe400080f1c03 */
[----:B------:R-:W1:Y:S04]  /*1f60*/  LDS.64 R16, [R16+0x600] ;  /* 0x0006000010107984 */ /* 0x000e680000000a00 */
[----:B------:R-:W1:Y:S04]  /*1f70*/  LDS.64 R18, [R18+0x700] ;  /* 0x0007000012127984 */ /* 0x000e680000000a00 */
[----:B0-----:R-:W-:Y:S04]  /*1f80*/  STG.E.64 desc[UR14][R2.64+0x200], R8 ;  /* 0x0002000802007986 */ /* 0x001fe8000c101b0e */
[----:B--2---:R-:W-:Y:S04]  /*1f90*/  STG.E.64 desc[UR14][R2.64+0x300], R10 ;  /* 0x0003000a02007986 */ /* 0x004fe8000c101b0e */
[----:B----4-:R-:W-:Y:S04]  /*1fa0*/  STG.E.64 desc[UR14][R2.64], R4 ;  /* 0x0000000402007986 */ /* 0x010fe8000c101b0e */
[----:B---3--:R-:W-:Y:S04]  /*1fb0*/  STG.E.64 desc[UR14][R2.64+0x100], R6 ;  /* 0x0001000602007986 */ /* 0x008fe8000c101b0e */
[----:B-----5:R-:W-:Y:S04]  /*1fc0*/  STG.E.64 desc[UR14][R2.64+0x400], R12 ;  /* 0x0004000c02007986 */ /* 0x020fe8000c101b0e */
[----:B-1----:R-:W-:Y:S04]  /*1fd0*/  STG.E.64 desc[UR14][R2.64+0x500], R14 ;  /* 0x0005000e02007986 */ /* 0x002fe8000c101b0e */
[----:B------:R-:W-:Y:S04]  /*1fe0*/  STG.E.64 desc[UR14][R2.64+0x600], R16 ;  /* 0x0006001002007986 */ /* 0x000fe8000c101b0e */
[----:B------:R-:W-:Y:S01]  /*1ff0*/  STG.E.64 desc[UR14][R2.64+0x700], R18 ;  /* 0x0007001202007986 */ /* 0x000fe2000c101b0e */
[----:B------:R-:W-:Y:S05]  /*2000*/  EXIT ;  /* 0x000000000000794d */ /* 0x000fea0003800000 */
.L_x_149:
[----:B--2---:R-:W0:Y:S01]  /*2010*/  S2R R7, SR_LANEID ;  /* 0x0000000000077919 */ /* 0x004e220000000000 */
[----:B------:R-:W-:Y:S01]  /*2020*/  LOP3.LUT R2, R2, 0x1f00, RZ, 0xc0, !PT ;  /* 0x00001f0002027812 */ /* 0x000fe200078ec0ff */
[----:B------:R-:W1:Y:S01]  /*2030*/  LDCU.64 UR6, c[0x0][0x388] ;  /* 0x00007100ff0677ac */ /* 0x000e620008000a00 */
[----:B------:R-:W-:-:S05]  /*2040*/  LOP3.LUT R3, R3, 0x1f, RZ, 0xc0, !PT ;  /* 0x0000001f03037812 */ /* 0x000fca00078ec0ff */
[----:B------:R-:W-:-:S05]  /*2050*/  VIADD R3, R3, UR4 ;  /* 0x0000000403037c36 */ /* 0x000fca0008000000 */
[----:B------:R-:W-:Y:S01]  /*2060*/  IADD3 R3, P0, PT, R2, R3, RZ ;  /* 0x0000000302037210 */ /* 0x000fe20007f1e0ff */
[----:B0-----:R-:W-:-:S05]  /*2070*/  IMAD R0, R7, 0x8, R2 ;  /* 0x0000000807007824 */ /* 0x001fca00078e0202 */
[----:B------:R-:W-:Y:S01]  /*2080*/  LEA.HI.SX32 R6, R0, R0, 0x1b ;  /* 0x0000000000067211 */ /* 0x000fe200078fdaff */
[----:B------:R-:W-:-:S03]  /*2090*/  IMAD R0, R7, -0x7, R0 ;  /* 0xfffffff907007824 */ /* 0x000fc600078e0200 */
[----:B------:R-:W-:Y:S01]  /*20a0*/  LEA R23, R6, UR5, 0x3 ;  /* 0x0000000506177c11 */ /* 0x000fe2000f8e18ff */
[C---:B------:R-:W-:Y:S01]  /*20b0*/  VIADD R7, R0.reuse, 0x20 ;  /* 0x0000002000077836 */ /* 0x040fe20000000000 */
[CC--:B------:R-:W-:Y:S01]  /*20c0*/  LEA.HI.SX32 R6, R0.reuse, R0.reuse, 0x1b ;  /* 0x0000000000067211 */ /* 0x0c0fe200078fdaff */
[----:B------:R-:W-:Y:S02]  /*20d0*/  VIADD R25, R0, 0x40 ;  /* 0x0000004000197836 */ /* 0x000fe40000000000 */
[----:B------:R0:W-:Y:S01]  /*20e0*/  STS.64 [R23], R8 ;  /* 0x0000000817007388 */ /* 0x0001e20000000a00 */
[-C--:B------:R-:W-:Y:S02]  /*20f0*/  LEA.HI.SX32 R7, R7, R0.reuse, 0x1b ;  /* 0x0000000007077211 */ /* 0x080fe400078fdaff */
[----:B------:R-:W-:Y:S01]  /*2100*/  LEA.HI.SX32 R25, R25, R0, 0x1b ;  /* 0x0000000019197211 */ /* 0x000fe200078fdaff */
[----:B------:R2:W-:Y:S01]  /*2110*/  STS.64 [R23+0x8], R10 ;  /* 0x0000080a17007388 */ /* 0x0005e20000000a00 */
[----:B------:R-:W-:-:S03]  /*2120*/  LEA R7, R7, UR5, 0x3 ;  /* 0x0000000507077c11 */ /* 0x000fc6000f8e18ff */
[----:B------:R3:W-:Y:S04]  /*2130*/  STS.64 [R23+0x10], R12 ;  /* 0x0000100c17007388 */ /* 0x0007e80000000a00 */
[----:B------:R4:W-:Y:S01]  /*2140*/  STS.64 [R23+0x18], R14 ;  /* 0x0000180e17007388 */ /* 0x0009e20000000a00 */
[C---:B0-----:R-:W-:Y:S01]  /*2150*/  VIADD R9, R0.reuse, 0x60 ;  /* 0x0000006000097836 */ /* 0x041fe20000000000 */
[----:B------:R-:W-:Y:S02]  /*2160*/  LEA R8, R25, UR5, 0x3 ;  /* 0x0000000519087c11 */ /* 0x000fe4000f8e18ff */
[----:B------:R0:W-:Y:S01]  /*2170*/  STS.64 [R23+0x20], R16 ;  /* 0x0000201017007388 */ /* 0x0001e20000000a00 */
[C---:B--2---:R-:W-:Y:S01]  /*2180*/  VIADD R11, R0.reuse, 0x80 ;  /* 0x00000080000b7836 */ /* 0x044fe20000000000 */
[-C--:B------:R-:W-:Y:S01]  /*2190*/  LEA.HI.SX32 R9, R9, R0.reuse, 0x1b ;  /* 0x0000000009097211 */ /* 0x080fe200078fdaff */
[C---:B---3--:R-:W-:Y:S01]  /*21a0*/  VIADD R13, R0.reuse, 0xa0 ;  /* 0x000000a0000d7836 */ /* 0x048fe20000000000 */
[----:B------:R-:W-:Y:S02]  /*21b0*/  STS.64 [R23+0x28], R18 ;  /* 0x0000281217007388 */ /* 0x000fe40000000a00 */
        /* <DEDUP_REMOVED lines=12> */
[----:B--2---:R-:W-:Y:S01]  /*2280*/  LEA R4, R6, UR5, 0x3 ;  /* 0x0000000506047c11 */ /* 0x004fe2000f8e18ff */
[----:B------:R-:W-:Y:S01]  /*2290*/  IMAD.X R0, RZ, RZ, RZ, P0 ;  /* 0x000000ffff007224 */ /* 0x000fe200000e06ff */
[----:B------:R-:W-:Y:S01]  /*22a0*/  LEA R14, R13, UR5, 0x3 ;  /* 0x000000050d0e7c11 */ /* 0x000fe2000f8e18ff */
[----:B------:R-:W2:Y:S01]  /*22b0*/  LDS.64 R6, [R7+0x100] ;  /* 0x0001000007067984 */ /* 0x000ea20000000a00 */
[----:B------:R-:W-:-:S02]  /*22c0*/  LEA R16, R15, UR5, 0x3 ;  /* 0x000000050f107c11 */ /* 0x000fc4000f8e18ff */
[----:B------:R-:W-:Y:S01]  /*22d0*/  LEA R18, R17, UR5, 0x3 ;  /* 0x0000000511127c11 */ /* 0x000fe2000f8e18ff */
[----:B------:R-:W3:Y:S01]  /*22e0*/  LDS.64 R4, [R4] ;  /* 0x0000000004047984 */ /* 0x000ee20000000a00 */
[----:B-1----:R-:W-:-:S03]  /*22f0*/  LEA R2, P0, R3, UR6, 0x3 ;  /* 0x0000000603027c11 */ /* 0x002fc6000f8018ff */
[----:B------:R-:W1:Y:S01]  /*2300*/  LDS.64 R10, [R10+0x300] ;  /* 0x000300000a0a7984 */ /* 0x000e620000000a00 */
[----:B------:R-:W-:-:S03]  /*2310*/  LEA.HI.X R3, R3, UR7, R0, 0x3, P0 ;  /* 0x0000000703037c11 */ /* 0x000fc600080f1c00 */
[----:B------:R-:W4:Y:S04]  /*2320*/  LDS.64 R12, [R12+0x400] ;  /* 0x000400000c0c7984 */ /* 0x000f280000000a00 */
[----:B------:R-:W5:Y:S04]  /*2330*/  LDS.64 R14, [R14+0x500] ;  /* 0x000500000e0e7984 */ /* 0x000f680000000a00 */
[----:B------:R-:W5:Y:S04]  /*2340*/  LDS.64 R16, [R16+0x600] ;  /* 0x0006000010107984 */ /* 0x000f680000000a00 */
[----:B------:R-:W5:Y:S04]  /*2350*/  LDS.64 R18, [R18+0x700] ;  /* 0x0007000012127984 */ /* 0x000f680000000a00 */
[----:B0-----:R-:W-:Y:S04]  /*2360*/  STG.E.64 desc[UR14][R2.64+0x200], R8 ;  /* 0x0002000802007986 */ /* 0x001fe8000c101b0e */
[----:B--2---:R-:W-:Y:S04]  /*2370*/  STG.E.64 desc[UR14][R2.64+0x100], R6 ;  /* 0x0001000602007986 */ /* 0x004fe8000c101b0e */
[----:B---3--:R-:W-:Y:S04]  /*2380*/  STG.E.64 desc[UR14][R2.64], R4 ;  /* 0x0000000402007986 */ /* 0x008fe8000c101b0e */
[----:B-1----:R-:W-:Y:S04]  /*2390*/  STG.E.64 desc[UR14][R2.64+0x300], R10 ;  /* 0x0003000a02007986 */ /* 0x002fe8000c101b0e */
[----:B----4-:R-:W-:Y:S04]  /*23a0*/  STG.E.64 desc[UR14][R2.64+0x400], R12 ;  /* 0x0004000c02007986 */ /* 0x010fe8000c101b0e */
[----:B-----5:R-:W-:Y:S04]  /*23b0*/  STG.E.64 desc[UR14][R2.64+0x500], R14 ;  /* 0x0005000e02007986 */ /* 0x020fe8000c101b0e */
[----:B------:R-:W-:Y:S04]  /*23c0*/  STG.E.64 desc[UR14][R2.64+0x600], R16 ;  /* 0x0006001002007986 */ /* 0x000fe8000c101b0e */
[----:B------:R-:W-:Y:S01]  /*23d0*/  STG.E.64 desc[UR14][R2.64+0x700], R18 ;  /* 0x0007001202007986 */ /* 0x000fe2000c101b0e */
[----:B------:R-:W-:Y:S05]  /*23e0*/  EXIT ;  /* 0x000000000000794d */ /* 0x000fea0003800000 */
.L_x_127:
[----:B------:R-:W0:Y:S01]  /*23f0*/  LDCU.64 UR6, c[0x0][0x3b8] ;  /* 0x00007700ff0677ac */ /* 0x000e220008000a00 */
[----:B------:R-:W-:Y:S02]  /*2400*/  UIADD3 UR9, UPT, UPT, -UR9, URZ, URZ ;  /* 0x000000ff09097290 */ /* 0x000fe4000fffe1ff */
[----:B------:R-:W-:Y:S01]  /*2410*/  ULOP3.LUT UR11, UR8, 0xfffff800, URZ, 0xc0, !UPT ;  /* 0xfffff800080b7892 */ /* 0x000fe2000f8ec0ff */
[----:B------:R-:W1:Y:S01]  /*2420*/  LDCU.U8 UR16, c[0x0][0x380] ;  /* 0x00007000ff1077ac */ /* 0x000e620008000000 */
[----:B0-----:R-:W-:-:S06]  /*2430*/  UIMAD.WIDE.U32 UR6, UR4, 0x4, UR6 ;  /* 0x00000004040678a5 */ /* 0x001fcc000f8e0006 */
[----:B------:R-:W-:Y:S02]  /*2440*/  IMAD.U32 R4, RZ, RZ, UR6 ;  /* 0x00000006ff047e24 */ /* 0x000fe4000f8e00ff */
[----:B------:R-:W-:-:S03]  /*2450*/  IMAD.U32 R5, RZ, RZ, UR7 ;  /* 0x00000007ff057e24 */ /* 0x000fc6000f8e00ff */
[----:B------:R-:W0:Y:S02]  /*2460*/  LDCU UR7, c[0x0][0x398] ;  /* 0x00007300ff0777ac */ /* 0x000e240008000800 */
[----:B------:R-:W3:Y:S04]  /*2470*/  LDG.E R0, desc[UR14][R4.64+0x4] ;  /* 0x0000040e04007981 */ /* 0x000ee8000c1e1900 */
[----:B------:R4:W5:Y:S01]  /*2480*/  LDG.E R2, desc[UR14][R4.64] ;  /* 0x0000000e04027981 */ /* 0x000962000c1e1900 */
[----:B------:R-:W-:Y:S01]  /*2490*/  ULOP3.LUT UR5, UR4, UR9, URZ, 0xc0, !UPT ;  /* 0x0000000904057292 */ /* 0x000fe2000f8ec0ff */
[----:B------:R-:W-:Y:S01]  /*24a0*/  BSSY.RECONVERGENT B0, `(.L_x_150) ;  /* 0x00000f6000007945 */ /* 0x000fe20003800200 */
[----:B------:R-:W-:Y:S01]  /*24b0*/  ULOP3.LUT UR13, UR4, UR9, URZ, 0xfc, !UPT ;  /* 0x00000009040d7292 */ /* 0x000fe2000f8efcff */
[----:B------:R-:W-:Y:S01]  /*24c0*/  ACQBULK ;  /* 0x000000000000782e */ /* 0x000fe20000000000 */
[----:B------:R-:W-:-:S02]  /*24d0*/  UIADD3 UR6, UPT, UPT, -UR5, UR4, URZ ;  /* 0x0000000405067290 */ /* 0x000fc4000fffe1ff */
[----:B------:R-:W-:Y:S02]  /*24e0*/  USHF.L.U32 UR10, UR5, 0xb, URZ ;  /* 0x0000000b050a7899 */ /* 0x000fe400080006ff */
[----:B------:R-:W-:Y:S02]  /*24f0*/  USHF.L.U32 UR8, UR6, 0xb, URZ ;  /* 0x0000000b06087899 */ /* 0x000fe400080006ff */
[----:B0-----:R-:W-:Y:S02]  /*2500*/  UIADD3 UR12, UPT, UPT, -UR10, UR7, URZ ;  /* 0x000000070a0c7290 */ /* 0x001fe4000fffe1ff */
[----:B------:R-:W-:Y:S02]  /*2510*/  UISETP.NE.AND UP0, UPT, UR8, -0x800, UPT ;  /* 0xfffff8000800788c */ /* 0x000fe4000bf05270 */
[----:B------:R-:W-:-:S04]  /*2520*/  UISETP.LT.U32.AND UP1, UPT, UR11, UR12, UPT ;  /* 0x0000000c0b00728c */ /* 0x000fc8000bf21070 */
[----:B------:R-:W-:-:S04]  /*2530*/  USEL UR7, UR11, UR12, !UP1 ;  /* 0x0000000c0b077287 */ /* 0x000fc8000c800000 */
[----:B------:R-:W-:Y:S02]  /*2540*/  UIADD3 UR9, UPT, UPT, -UR11, UR7, URZ ;  /* 0x000000070b097290 */ /* 0x000fe4000fffe1ff */
[----:B------:R-:W-:Y:S02]  /*2550*/  UIADD3 UR7, UPT, UPT, UR8, 0x7ff, URZ ;  /* 0x000007ff08077890 */ /* 0x000fe4000fffe0ff */
[----:B------:R-:W-:Y:S02]  /*2560*/  @UP0 UIADD3 UR7, UPT, UPT, UR8, 0x800, URZ ;  /* 0x0000080008070890 */ /* 0x000fe4000fffe0ff */
[----:B----4-:R-:W-:Y:S01]  /*2570*/  IMAD.U32 R5, RZ, RZ, UR8 ;  /* 0x00000008ff057e24 */ /* 0x010fe2000f8e00ff */
[----:B------:R-:W-:Y:S02]  /*2580*/  UISETP.NE.AND UP0, UPT, UR13, -0x1, UPT ;  /* 0xffffffff0d00788c */ /* 0x000fe4000bf05270 */
[----:B-1----:R-:W-:Y:S02]  /*2590*/  UPRMT UR16, UR16, 0x8880, URZ ;  /* 0x0000888010107896 */ /* 0x002fe400080000ff */
[----:B------:R-:W-:Y:S01]  /*25a0*/  UISETP.LT.U32.AND UP1, UPT, UR11, UR12, UPT ;  /* 0x0000000c0b00728c */ /* 0x000fe2000bf21070 */
[----:B---3--:R-:W-:-:S02]  /*25b0*/  R2UR UR6, R0 ;  /* 0x00000000000672ca */ /* 0x008fc400000e0000 */
[----:B-----5:R-:W-:-:S11]  /*25c0*/  R2UR UR5, R2 ;  /* 0x00000000020572ca */ /* 0x020fd600000e0000 */
[----:B------:R-:W-:-:S04]  /*25d0*/  UIADD3 UR6, UPT, UPT, -UR10, UR6, URZ ;  /* 0x000000060a067290 */ /* 0x000fc8000fffe1ff */
[----:B------:R-:W-:Y:S01]  /*25e0*/  UIADD3 UR8, UPT, UPT, -UR6, UR7, URZ ;  /* 0x0000000706087290 */ /* 0x000fe2000fffe1ff */
[----:B------:R-:W-:Y:S01]  /*25f0*/  IMAD.U32 R0, RZ, RZ, UR9 ;  /* 0x00000009ff007e24 */ /* 0x000fe2000f8e00ff */
[----:B------:R-:W-:Y:S02]  /*2600*/  UIADD3 UR5, UPT, UPT, -UR10, UR5, URZ ;  /* 0x000000050a057290 */ /* 0x000fe4000fffe1ff */
[----:B------:R-:W-:-:S04]  /*2610*/  USEL UR8, UR11, UR8, !UP0 ;  /* 0x000000080b087287 */ /* 0x000fc8000c000000 */
[----:B------:R-:W-:Y:S01]  /*2620*/  UISETP.LT.U32.AND UP2, UPT, UR9, UR8, UPT ;  /* 0x000000080900728c */ /* 0x000fe2000bf41070 */
[----:B------:R-:W-:Y:S01]  /*2630*/  VIADDMNMX.U32 R0, R5, -UR5, R0, PT ;  /* 0x8000000505007c46 */ /* 0x000fe2000b800000 */
[----:B------:R-:W-:Y:S02]  /*2640*/  @!UP0 USEL UR6, UR11, UR12, UP1 ;  /* 0x0000000c0b068287 */ /* 0x000fe40008800000 */
[----:B------:R-:W-:-:S03]  /*2650*/  USEL UR8, UR9, UR8, UP2 ;  /* 0x0000000809087287 */ /* 0x000fc60009000000 */
[----:B------:R-:W-:Y:S01]  /*2660*/  UMOV UR9, UR16 ;  /* 0x0000001000097c82 */ /* 0x000fe20008000000 */
[----:B------:R-:W-:Y:S01]  /*2670*/  R2UR UR7, R0 ;  /* 0x00000000000772ca */ /* 0x000fe200000e0000 */
[----:B------:R-:W-:Y:S02]  /*2680*/  UISETP.NE.AND UP0, UPT, UR9, URZ, UPT ;  /* 0x000000ff0900728c */ /* 0x000fe4000bf05270 */
[----:B------:R-:W-:-:S10]  /*2690*/  UIADD3 UR6, UPT, UPT, -UR5, UR6, URZ ;  /* 0x0000000605067290 */ /* 0x000fd4000fffe1ff */
[----:B------:R-:W-:Y:S01]  /*26a0*/  UIADD3 UR8, UPT, UPT, -UR7, UR8, URZ ;  /* 0x0000000807087290 */ /* 0x000fe2000fffe1ff */
[----:B------:R-:W-:Y:S11]  /*26b0*/  BRA.U !UP0, `(.L_x_151) ;  /* 0x0000000508307547 */ /* 0x000ff6000b800000 */
[----:B------:R-:W0:Y:S01]  /*26c0*/  LDCU.64 UR16, c[0x0][0x388] ;  /* 0x00007100ff1077ac */ /* 0x000e220008000a00 */
[C---:B--2---:R-:W-:Y:S01]  /*26d0*/  VIADD R0, R3.reuse, -UR6 ;  /* 0x8000000603007c36 */ /* 0x044fe20008000000 */
[----:B------:R-:W-:Y:S01]  /*26e0*/  BSSY.RECONVERGENT B1, `(.L_x_152) ;  /* 0x0000018000017945 */ /* 0x000fe20003800200 */
[----:B------:R-:W-:Y:S01]  /*26f0*/  IMAD.U32 R4, RZ, RZ, UR10 ;  /* 0x0000000aff047e24 */ /* 0x000fe2000f8e00ff */
[----:B------:R-:W-:Y:S01]  /*2700*/  UIADD3 UR12, UPT, UPT, UR6, UR8, URZ ;  /* 0x00000008060c7290 */ /* 0x000fe2000fffe0ff */
[C---:B------:R-:W-:Y:S01]  /*2710*/  VIADD R6, R3.reuse, 0x100 ;  /* 0x0000010003067836 */ /* 0x040fe20000000000 */
[----:B------:R-:W-:Y:S01]  /*2720*/  UIADD3 UR7, UP1, UP2, UR7, UR10, UR11 ;  /* 0x0000000a07077290 */ /* 0x000fe2000fa3e00b */
[C---:B------:R-:W-:Y:S01]  /*2730*/  VIADD R8, R3.reuse, 0x200 ;  /* 0x0000020003087836 */ /* 0x040fe20000000000 */
[C---:B------:R-:W-:Y:S01]  /*2740*/  IADD3 R4, P0, P3, R3.reuse, UR5, R4 ;  /* 0x0000000503047c10 */ /* 0x040fe2000fb1e004 */
[C---:B------:R-:W-:Y:S01]  /*2750*/  VIADD R10, R3.reuse, 0x300 ;  /* 0x00000300030a7836 */ /* 0x040fe20000000000 */
[----:B------:R-:W-:Y:S01]  /*2760*/  ISETP.GE.AND P2, PT, R3, UR12, PT ;  /* 0x0000000c03007c0c */ /* 0x000fe2000bf46270 */
[----:B------:R-:W-:Y:S01]  /*2770*/  UIADD3.X UR9, UPT, UPT, URZ, URZ, URZ, UP1, UP2 ;  /* 0x000000ffff097290 */ /* 0x000fe20008fe44ff */
[----:B------:R-:W-:-:S02]  /*2780*/  IADD3 R2, P4, PT, R0, UR7, RZ ;  /* 0x0000000700027c10 */ /* 0x000fc4000ff9e0ff */
[----:B------:R-:W-:Y:S02]  /*2790*/  IADD3.X R7, PT, PT, RZ, RZ, RZ, P0, P3 ;  /* 0x000000ffff077210 */ /* 0x000fe400007e64ff */
[----:B------:R-:W-:Y:S02]  /*27a0*/  ISETP.GE.AND P1, PT, R6, UR12, PT ;  /* 0x0000000c06007c0c */ /* 0x000fe4000bf26270 */
[----:B------:R-:W-:Y:S02]  /*27b0*/  LEA.HI.X.SX32 R5, R0, UR9, 0x1, P4 ;  /* 0x0000000900057c11 */ /* 0x000fe4000a0f0eff */
[----:B0-----:R-:W-:Y:S02]  /*27c0*/  LEA R20, P4, R4, UR16, 0x3 ;  /* 0x0000001004147c11 */ /* 0x001fe4000f8818ff */
[----:B------:R-:W-:Y:S02]  /*27d0*/  LEA R22, P5, R2, UR16, 0x3 ;  /* 0x0000001002167c11 */ /* 0x000fe4000f8a18ff */
[----:B------:R-:W-:-:S02]  /*27e0*/  LEA.HI.X R21, R4, UR17, R7, 0x3, P4 ;  /* 0x0000001104157c11 */ /* 0x000fc4000a0f1c07 */
[----:B------:R-:W-:Y:S02]  /*27f0*/  LEA.HI.X R23, R2, UR17, R5, 0x3, P5 ;  /* 0x0000001102177c11 */ /* 0x000fe4000a8f1c05 */
[----:B------:R-:W-:Y:S02]  /*2800*/  ISETP.GE.AND P3, PT, R8, UR12, PT ;  /* 0x0000000c08007c0c */ /* 0x000fe4000bf66270 */
[----:B------:R-:W-:Y:S01]  /*2810*/  ISETP.GE.AND P0, PT, R10, UR12, PT ;  /* 0x0000000c0a007c0c */ /* 0x000fe2000bf06270 */
[----:B------:R-:W-:-:S12]  /*2820*/  @P2 BRA `(.L_x_153) ;  /* 0x00000000000c2947 */ /* 0x000fd80003800000 */
[----:B------:R-:W-:-:S13]  /*2830*/  ISETP.GE.AND P2, PT, R3, UR6, PT ;  /* 0x0000000603007c0c */ /* 0x000fda000bf46270 */
[----:B------:R0:W5:Y:S04]  /*2840*/  @!P2 LDG.E.64 R4, desc[UR14][R20.64] ;  /* 0x0000000e1404a981 */ /* 0x000168000c1e1b00 */
[----:B------:R0:W5:Y:S02]  /*2850*/  @P2 LDG.E.64 R4, desc[UR14][R22.64] ;  /* 0x0000000e16042981 */ /* 0x000164000c1e1b00 */
.L_x_153:
[----:B------:R-:W-:Y:S05]  /*2860*/  BSYNC.RECONVERGENT B1 ;  /* 0x0000000000017941 */ /* 0x000fea0003800200 */
.L_x_152:
[----:B------:R-:W-:Y:S04]  /*2870*/  BSSY.RECONVERGENT B1, `(.L_x_154) ;  /* 0x0000005000017945 */ /* 0x000fe80003800200 */
[----:B------:R-:W-:Y:S05]  /*2880*/  @P1 BRA `(.L_x_155) ;  /* 0x00000000000c1947 */ /* 0x000fea0003800000 */
[----:B------:R-:W-:-:S13]  /*2890*/  ISETP.GE.AND P1, PT, R6, UR6, PT ;  /* 0x0000000606007c0c */ /* 0x000fda000bf26270 */
[----:B------:R1:W5:Y:S04]  /*28a0*/  @P1 LDG.E.64 R6, desc[UR14][R22.64+0x800] ;  /* 0x0008000e16061981 */ /* 0x000368000c1e1b00 */
[----:B------:R1:W5:Y:S02]  /*28b0*/  @!P1 LDG.E.64 R6, desc[UR14][R20.64+0x800] ;  /* 0x0008000e14069981 */ /* 0x000364000c1e1b00 */
.L_x_155:
[----:B------:R-:W-:Y:S05]  /*28c0*/  BSYNC.RECONVERGENT B1 ;  /* 0x0000000000017941 */ /* 0x000fea0003800200 */
.L_x_154:
[----:B------:R-:W-:Y:S01]  /*28d0*/  BSSY.RECONVERGENT B1, `(.L_x_156) ;  /* 0x0000007000017945 */ /* 0x000fe20003800200 */
[C---:B------:R-:W-:Y:S01]  /*28e0*/  LOP3.LUT R0, R3.reuse, 0x400, RZ, 0xfc, !PT ;  /* 0x0000040003007812 */ /* 0x040fe200078efcff */
[----:B------:R-:W-:Y:S02]  /*28f0*/  VIADD R2, R3, 0x500 ;  /* 0x0000050003027836 */ /* 0x000fe40000000000 */
[----:B------:R-:W-:Y:S05]  /*2900*/  @P3 BRA `(.L_x_157) ;  /* 0x00000000000c3947 */ /* 0x000fea0003800000 */
[----:B------:R-:W-:-:S13]  /*2910*/  ISETP.GE.AND P1, PT, R8, UR6, PT ;  /* 0x0000000608007c0c */ /* 0x000fda000bf26270 */
[----:B------:R2:W5:Y:S04]  /*2920*/  @P1 LDG.E.64 R8, desc[UR14][R22.64+0x1000] ;  /* 0x0010000e16081981 */ /* 0x000568000c1e1b00 */
[----:B------:R2:W5:Y:S02]  /*2930*/  @!P1 LDG.E.64 R8, desc[UR14][R20.64+0x1000] ;  /* 0x0010000e14089981 */ /* 0x000564000c1e1b00 */
.L_x_157:
[----:B------:R-:W-:Y:S05]  /*2940*/  BSYNC.RECONVERGENT B1 ;  /* 0x0000000000017941 */ /* 0x000fea0003800200 */
.L_x_156:
[----:B------:R-:W-:Y:S04]  /*2950*/  BSSY.RECONVERGENT B1, `(.L_x_158) ;  /* 0x0000005000017945 */ /* 0x000fe80003800200 */
[----:B------:R-:W-:Y:S05]  /*2960*/  @P0 BRA `(.L_x_159) ;  /* 0x00000000000c0947 */ /* 0x000fea0003800000 */
[----:B------:R-:W-:-:S13]  /*2970*/  ISETP.GE.AND P0, PT, R10, UR6, PT ;  /* 0x000000060a007c0c */ /* 0x000fda000bf06270 */
[----:B------:R3:W5:Y:S04]  /*2980*/  @P0 LDG.E.64 R10, desc[UR14][R22.64+0x1800] ;  /* 0x0018000e160a0981 */ /* 0x000768000c1e1b00 */
[----:B------:R3:W5:Y:S02]  /*2990*/  @!P0 LDG.E.64 R10, desc[UR14][R20.64+0x1800] ;  /* 0x0018000e140a8981 */ /* 0x000764000c1e1b00 */
.L_x_159:
[----:B------:R-:W-:Y:S05]  /*29a0*/  BSYNC.RECONVERGENT B1 ;  /* 0x0000000000017941 */ /* 0x000fea0003800200 */
.L_x_158:
        /* <DEDUP_REMOVED lines=11> */
.L_x_161:
[----:B------:R-:W-:Y:S05]  /*2a60*/  BSYNC.RECONVERGENT B1 ;  /* 0x0000000000017941 */ /* 0x000fea0003800200 */
.L_x_160:
[----:B------:R-:W-:Y:S04]  /*2a70*/  BSSY.RECONVERGENT B1, `(.L_x_162) ;  /* 0x0000005000017945 */ /* 0x000fe80003800200 */
[----:B------:R-:W-:Y:S05]  /*2a80*/  @P1 BRA `(.L_x_163) ;  /* 0x00000000000c1947 */ /* 0x000fea0003800000 */
[----:B------:R-:W-:-:S13]  /*2a90*/  ISETP.GE.AND P0, PT, R2, UR6, PT ;  /* 0x0000000602007c0c */ /* 0x000fda000bf06270 */
[----:B------:R0:W5:Y:S04]  /*2aa0*/  @P0 LDG.E.64 R14, desc[UR14][R22.64+0x2800] ;  /* 0x0028000e160e0981 */ /* 0x000168000c1e1b00 */
[----:B------:R0:W5:Y:S02]  /*2ab0*/  @!P0 LDG.E.64 R14, desc[UR14][R20.64+0x2800] ;  /* 0x0028000e140e8981 */ /* 0x000164000c1e1b00 */
.L_x_163:
[----:B------:R-:W-:Y:S05]  /*2ac0*/  BSYNC.RECONVERGENT B1 ;  /* 0x0000000000017941 */ /* 0x000fea0003800200 */
.L_x_162:
[----:B------:R-:W-:Y:S04]  /*2ad0*/  BSSY.RECONVERGENT B1, `(.L_x_164) ;  /* 0x0000005000017945 */ /* 0x000fe80003800200 */
[----:B------:R-:W-:Y:S05]  /*2ae0*/  @P2 BRA `(.L_x_165) ;  /* 0x00000000000c2947 */ /* 0x000fea0003800000 */
[----:B------:R-:W-:-:S13]  /*2af0*/  ISETP.GE.AND P0, PT, R16, UR6, PT ;  /* 0x0000000610007c0c */ /* 0x000fda000bf06270 */
[----:B------:R0:W5:Y:S04]  /*2b00*/  @P0 LDG.E.64 R16, desc[UR14][R22.64+0x3000] ;  /* 0x0030000e16100981 */ /* 0x000168000c1e1b00 */
[----:B------:R0:W5:Y:S02]  /*2b10*/  @!P0 LDG.E.64 R16, desc[UR14][R20.64+0x3000] ;  /* 0x0030000e14108981 */ /* 0x000164000c1e1b00 */
.L_x_165:
[----:B------:R-:W-:Y:S05]  /*2b20*/  BSYNC.RECONVERGENT B1 ;  /* 0x0000000000017941 */ /* 0x000fea0003800200 */
.L_x_164:
[----:B------:R-:W-:Y:S05]  /*2b30*/  @P3 BRA `(.L_x_166) ;  /* 0x0000000800303947 */ /* 0x000fea0003800000 */
[----:B------:R-:W-:-:S13]  /*2b40*/  ISETP.GE.AND P0, PT, R18, UR6, PT ;  /* 0x0000000612007c0c */ /* 0x000fda000bf06270 */
[----:B------:R0:W5:Y:S04]  /*2b50*/  @P0 LDG.E.64 R18, desc[UR14][R22.64+0x3800] ;  /* 0x0038000e16120981 */ /* 0x000168000c1e1b00 */
[----:B------:R0:W5:Y:S01]  /*2b60*/  @!P0 LDG.E.64 R18, desc[UR14][R20.64+0x3800] ;  /* 0x0038000e14128981 */ /* 0x000162000c1e1b00 */
[----:B------:R-:W-:Y:S05]  /*2b70*/  BRA `(.L_x_166) ;  /* 0x0000000800207947 */ /* 0x000fea0003800000 */
.L_x_151:
[----:B------:R-:W-:Y:S01]  /*2b80*/  UIADD3 UR12, UPT, UPT, UR6, UR8, URZ ;  /* 0x00000008060c7290 */ /* 0x000fe2000fffe0ff */
[C---:B--2---:R-:W-:Y:S01]  /*2b90*/  VIADD R0, R3.reuse, 0x100 ;  /* 0x0000010003007836 */ /* 0x044fe20000000000 */
[----:B------:R-:W-:Y:S02]  /*2ba0*/  UIADD3 UR5, UP1, UPT, UR10, UR5, URZ ;  /* 0x000000050a057290 */ /* 0x000fe4000ff3e0ff */
[----:B------:R-:W-:Y:S02]  /*2bb0*/  UIADD3 UR7, UP2, UP3, UR7, UR10, UR11 ;  /* 0x0000000a07077290 */ /* 0x000fe4000fb5e00b */
[----:B------:R-:W-:Y:S01]  /*2bc0*/  ISETP.GE.AND P1, PT, R3, UR12, PT ;  /* 0x0000000c03007c0c */ /* 0x000fe2000bf26270 */
[----:B------:R-:W-:Y:S01]  /*2bd0*/  UIADD3.X UR9, UPT, UPT, URZ, URZ, URZ, UP1, !UPT ;  /* 0x000000ffff097290 */ /* 0x000fe20008ffe4ff */
[----:B------:R-:W-:Y:S01]  /*2be0*/  IMAD.U32 R21, RZ, RZ, UR5 ;  /* 0x00000005ff157e24 */ /* 0x000fe2000f8e00ff */
[----:B------:R-:W-:Y:S01]  /*2bf0*/  ISETP.GE.AND P0, PT, R0, UR12, PT ;  /* 0x0000000c00007c0c */ /* 0x000fe2000bf06270 */
[----:B------:R-:W-:Y:S01]  /*2c00*/  UIADD3.X UR10, UPT, UPT, URZ, URZ, URZ, UP2, UP3 ;  /* 0x000000ffff0a7290 */ /* 0x000fe200097e64ff */
[----:B------:R-:W-:-:S02]  /*2c10*/  IMAD.U32 R27, RZ, RZ, UR5 ;  /* 0x00000005ff1b7e24 */ /* 0x000fc4000f8e00ff */
[----:B------:R-:W-:-:S06]  /*2c20*/  IMAD.U32 R23, RZ, RZ, UR9 ;  /* 0x00000009ff177e24 */ /* 0x000fcc000f8e00ff */
        /* <DEDUP_REMOVED lines=9> */
[----:B------:R-:W-:Y:S01]  /*2cc0*/  @!P0 VIADD R23, R0, -UR6 ;  /* 0x8000000600178c36 */ /* 0x000fe20008000000 */
[----:B------:R-:W-:Y:S02]  /*2cd0*/  @!P1 SEL R22, R22, RZ, P2 ;  /* 0x000000ff16169207 */ /* 0x000fe40001000000 */
[----:B------:R-:W-:-:S03]  /*2ce0*/  @!P0 SEL R27, R27, UR7, !P4 ;  /* 0x000000071b1b8c07 */ /* 0x000fc6000e000000 */
[----:B------:R-:W-:Y:S02]  /*2cf0*/  @!P1 IMAD.X R22, R22, 0x1, R21, P3 ;  /* 0x0000000116169824 */ /* 0x000fe400018e0615 */
[----:B------:R-:W1:Y:S01]  /*2d00*/  @!P0 LDC.64 R20, c[0x0][0x3a0] ;  /* 0x0000e800ff148b82 */ /* 0x000e620000000a00 */
[----:B0-----:R-:W-:-:S04]  /*2d10*/  @!P1 LEA R24, P2, R2, R24, 0x3 ;  /* 0x0000001802189211 */ /* 0x001fc800078418ff */
[----:B------:R-:W-:Y:S02]  /*2d20*/  @!P1 LEA.HI.X R25, R2, R25, R22, 0x3, P2 ;  /* 0x0000001902199211 */ /* 0x000fe400010f1c16 */
[----:B------:R-:W-:Y:S01]  /*2d30*/  @!P0 SEL R2, R0, R23, !P4 ;  /* 0x0000001700028207 */ /* 0x000fe20006000000 */
[----:B------:R-:W-:Y:S01]  /*2d40*/  VIADD R0, R3, 0x200 ;  /* 0x0000020003007836 */ /* 0x000fe20000000000 */
[----:B------:R-:W-:Y:S01]  /*2d50*/  @!P0 SHF.R.S32.HI R23, RZ, 0x1f, R23 ;  /* 0x0000001fff178819 */ /* 0x000fe20000011417 */
[----:B------:R-:W-:Y:S01]  /*2d60*/  IMAD.U32 R29, RZ, RZ, UR5 ;  /* 0x00000005ff1d7e24 */ /* 0x000fe2000f8e00ff */
[----:B------:R-:W-:Y:S01]  /*2d70*/  @!P0 IADD3 R2, P3, PT, R2, R27, RZ ;  /* 0x0000001b02028210 */ /* 0x000fe20007f7e0ff */
[----:B------:R-:W-:Y:S01]  /*2d80*/  IMAD.U32 R27, RZ, RZ, UR9 ;  /* 0x00000009ff1b7e24 */ /* 0x000fe2000f8e00ff */
[----:B------:R-:W-:Y:S01]  /*2d90*/  ISETP.GE.AND P2, PT, R0, UR12, PT ;  /* 0x0000000c00007c0c */ /* 0x000fe2000bf46270 */
[----:B------:R-:W-:Y:S01]  /*2da0*/  IMAD.U32 R26, RZ, RZ, UR9 ;  /* 0x00000009ff1a7e24 */ /* 0x000fe2000f8e00ff */
[----:B------:R-:W-:Y:S01]  /*2db0*/  @!P0 SEL R22, R23, RZ, P4 ;  /* 0x000000ff17168207 */ /* 0x000fe20002000000 */
[----:B------:R0:W5:Y:S01]  /*2dc0*/  @!P1 LDG.E.64 R4, desc[UR14][R24.64] ;  /* 0x0000000e18049981 */ /* 0x000162000c1e1b00 */
[----:B------:R-:W-:-:S05]  /*2dd0*/  @!P0 SEL R27, R27, UR10, !P4 ;  /* 0x0000000a1b1b8c07 */ /* 0x000fca000e000000 */
[----:B------:R-:W-:Y:S01]  /*2de0*/  @!P0 IMAD.X R22, R22, 0x1, R27, P3 ;  /* 0x0000000116168824 */ /* 0x000fe200018e061b */
[----:B-1----:R-:W-:-:S04]  /*2df0*/  @!P0 LEA R20, P3, R2, R20, 0x3 ;  /* 0x0000001402148211 */ /* 0x002fc800078618ff */
[----:B------:R-:W-:Y:S02]  /*2e00*/  @!P0 LEA.HI.X R21, R2, R21, R22, 0x3, P3 ;  /* 0x0000001502158211 */ /* 0x000fe400018f1c16 */
[----:B------:R-:W1:Y:S01]  /*2e10*/  @!P2 LDC.64 R22, c[0x0][0x3a0] ;  /* 0x0000e800ff16ab82 */ /* 0x000e620000000a00 */
[C---:B------:R-:W-:Y:S01]  /*2e20*/  @!P2 VIADD R27, R0.reuse, -UR6 ;  /* 0x80000006001bac36 */ /* 0x040fe20008000000 */
[C---:B------:R-:W-:Y:S01]  /*2e30*/  @!P2 ISETP.GE.AND P4, PT, R0.reuse, UR6, PT ;  /* 0x000000060000ac0c */ /* 0x040fe2000bf86270 */
[----:B------:R2:W5:Y:S03]  /*2e40*/  @!P0 LDG.E.64 R6, desc[UR14][R20.64] ;  /* 0x0000000e14068981 */ /* 0x000566000c1e1b00 */
[----:B------:R-:W-:Y:S01]  /*2e50*/  @!P2 SEL R2, R0, R27, !P4 ;  /* 0x0000001b0002a207 */ /* 0x000fe20006000000 */
[----:B------:R-:W-:Y:S01]  /*2e60*/  VIADD R0, R3, 0x300 ;  /* 0x0000030003007836 */ /* 0x000fe20000000000 */
[----:B------:R-:W-:-:S02]  /*2e70*/  @!P2 SEL R29, R29, UR7, !P4 ;  /* 0x000000071d1dac07 */ /* 0x000fc4000e000000 */
[----:B------:R-:W-:Y:S02]  /*2e80*/  @!P2 SHF.R.S32.HI R27, RZ, 0x1f, R27 ;  /* 0x0000001fff1ba819 */ /* 0x000fe4000001141b */
[----:B------:R-:W-:Y:S02]  /*2e90*/  ISETP.GE.AND P1, PT, R0, UR12, PT ;  /* 0x0000000c00007c0c */ /* 0x000fe4000bf26270 */
[----:B------:R-:W-:Y:S02]  /*2ea0*/  @!P2 IADD3 R2, P3, PT, R2, R29, RZ ;  /* 0x0000001d0202a210 */ /* 0x000fe40007f7e0ff */
[----:B0-----:R-:W-:Y:S02]  /*2eb0*/  @!P2 SEL R25, R26, UR10, !P4 ;  /* 0x0000000a1a19ac07 */ /* 0x001fe4000e000000 */
[----:B------:R-:W-:-:S05]  /*2ec0*/  @!P2 SEL R24, R27, RZ, P4 ;  /* 0x000000ff1b18a207 */ /* 0x000fca0002000000 */
[----:B------:R-:W-:Y:S01]  /*2ed0*/  @!P2 IMAD.X R24, R24, 0x1, R25, P3 ;  /* 0x000000011818a824 */ /* 0x000fe200018e0619 */
[----:B-1----:R-:W-:-:S04]  /*2ee0*/  @!P2 LEA R22, P3, R2, R22, 0x3 ;  /* 0x000000160216a211 */ /* 0x002fc800078618ff */
[----:B------:R-:W-:Y:S02]  /*2ef0*/  @!P2 LEA.HI.X R23, R2, R23, R24, 0x3, P3 ;  /* 0x000000170217a211 */ /* 0x000fe400018f1c18 */
[----:B------:R-:W0:Y:S01]  /*2f00*/  @!P1 LDC.64 R24, c[0x0][0x3a0] ;  /* 0x0000e800ff189b82 */ /* 0x000e220000000a00 */
[C---:B------:R-:W-:Y:S01]  /*2f10*/  @!P1 VIADD R27, R0.reuse, -UR6 ;  /* 0x80000006001b9c36 */ /* 0x040fe20008000000 */
[C---:B------:R-:W-:Y:S01]  /*2f20*/  @!P1 ISETP.GE.AND P4, PT, R0.reuse, UR6, PT ;  /* 0x0000000600009c0c */ /* 0x040fe2000bf86270 */
[----:B------:R-:W-:Y:S01]  /*2f30*/  IMAD.U32 R29, RZ, RZ, UR5 ;  /* 0x00000005ff1d7e24 */ /* 0x000fe2000f8e00ff */
[----:B------:R1:W5:Y:S02]  /*2f40*/  @!P2 LDG.E.64 R8, desc[UR14][R22.64] ;  /* 0x0000000e1608a981 */ /* 0x000364000c1e1b00 */
[----:B------:R-:W-:Y:S02]  /*2f50*/  @!P1 SEL R2, R0, R27, !P4 ;  /* 0x0000001b00029207 */ /* 0x000fe40006000000 */
[----:B------:R-:W-:-:S02]  /*2f60*/  LOP3.LUT R0, R3, 0x400, RZ, 0xfc, !PT ;  /* 0x0000040003007812 */ /* 0x000fc400078efcff */
[----:B------:R-:W-:Y:S02]  /*2f70*/  @!P1 SEL R29, R29, UR7, !P4 ;  /* 0x000000071d1d9c07 */ /* 0x000fe4000e000000 */
[----:B------:R-:W-:Y:S02]  /*2f80*/  @!P1 SHF.R.S32.HI R27, RZ, 0x1f, R27 ;  /* 0x0000001fff1b9819 */ /* 0x000fe4000001141b */
[----:B------:R-:W-:Y:S02]  /*2f90*/  ISETP.GE.AND P0, PT, R0, UR12, PT ;  /* 0x0000000c00007c0c */ /* 0x000fe4000bf06270 */
[----:B------:R-:W-:Y:S02]  /*2fa0*/  @!P1 IADD3 R2, P3, PT, R2, R29, RZ ;  /* 0x0000001d02029210 */ /* 0x000fe40007f7e0ff */
[----:B--2---:R-:W-:Y:S02]  /*2fb0*/  @!P1 SEL R20, R26, UR10, !P4 ;  /* 0x0000000a1a149c07 */ /* 0x004fe4000e000000 */
        /* <DEDUP_REMOVED lines=8> */
[----:B------:R2:W5:Y:S02]  /*3040*/  @!P1 LDG.E.64 R10, desc[UR14][R20.64] ;  /* 0x0000000e140a9981 */ /* 0x000564000c1e1b00 */
[----:B------:R-:W-:Y:S01]  /*3050*/  @!P0 SEL R2, R0, R27, !P4 ;  /* 0x0000001b00028207 */ /* 0x000fe20006000000 */
[----:B------:R-:W-:Y:S01]  /*3060*/  VIADD R0, R3, 0x500 ;  /* 0x0000050003007836 */ /* 0x000fe20000000000 */
[----:B------:R-:W-:-:S02]  /*3070*/  @!P0 SEL R29, R29, UR7, !P4 ;  /* 0x000000071d1d8c07 */ /* 0x000fc4000e000000 */
[----:B------:R-:W-:Y:S02]  /*3080*/  @!P0 SHF.R.S32.HI R27, RZ, 0x1f, R27 ;  /* 0x0000001fff1b8819 */ /* 0x000fe4000001141b */
[----:B------:R-:W-:Y:S02]  /*3090*/  ISETP.GE.AND P2, PT, R0, UR12, PT ;  /* 0x0000000c00007c0c */ /* 0x000fe4000bf46270 */
[----:B------:R-:W-:Y:S02]  /*30a0*/  @!P0 IADD3 R2, P3, PT, R2, R29, RZ ;  /* 0x0000001d02028210 */ /* 0x000fe40007f7e0ff */
[----:B-1----:R-:W-:Y:S02]  /*30b0*/  @!P0 SEL R22, R26, UR10, !P4 ;  /* 0x0000000a1a168c07 */ /* 0x002fe4000e000000 */
        /* <DEDUP_REMOVED lines=41> */
[----:B------:R-:W-:Y:S02]  /*3350*/  @!P0 SEL R0, R0, R27, !P4 ;  /* 0x0000001b00008207 */ /* 0x000fe40006000000 */
[----:B------:R-:W-:-:S02]  /*3360*/  @!P0 SEL R29, R29, UR7, !P4 ;  /* 0x000000071d1d8c07 */ /* 0x000fc4000e000000 */
[----:B------:R-:W-:Y:S02]  /*3370*/  @!P0 SHF.R.S32.HI R27, RZ, 0x1f, R27 ;  /* 0x0000001fff1b8819 */ /* 0x000fe4000001141b */
[----:B------:R-:W-:Y:S01]  /*3380*/  @!P0 IADD3 R0, P3, PT, R0, R29, RZ ;  /* 0x0000001d00008210 */ /* 0x000fe20007f7e0ff */
[----:B------:R-:W-:Y:S01]  /*3390*/  IMAD.U32 R29, RZ, RZ, UR9 ;  /* 0x00000009ff1d7e24 */ /* 0x000fe2000f8e00ff */
[----:B------:R-:W-:-:S04]  /*33a0*/  @!P0 SEL R2, R27, RZ, P4 ;  /* 0x000000ff1b028207 */ /* 0x000fc80002000000 */
[----:B------:R-:W-:-:S05]  /*33b0*/  @!P0 SEL R29, R29, UR10, !P4 ;  /* 0x0000000a1d1d8c07 */ /* 0x000fca000e000000 */
[----:B------:R-:W-:Y:S01]  /*33c0*/  @!P0 IMAD.X R2, R2, 0x1, R29, P3 ;  /* 0x0000000102028824 */ /* 0x000fe200018e061d */
[----:B0-----:R-:W-:-:S04]  /*33d0*/  @!P0 LEA R24, P3, R0, R24, 0x3 ;  /* 0x0000001800188211 */ /* 0x001fc800078618ff */
[----:B------:R-:W-:-:S05]  /*33e0*/  @!P0 LEA.HI.X R25, R0, R25, R2, 0x3, P3 ;  /* 0x0000001900198211 */ /* 0x000fca00018f1c02 */
[----:B------:R2:W5:Y:S04]  /*33f0*/  @!P0 LDG.E.64 R18, desc[UR14][R24.64] ;  /* 0x0000000e18128981 */ /* 0x000568000c1e1b00 */
.L_x_166:
[----:B------:R-:W-:Y:S05]  /*3400*/  BSYNC.RECONVERGENT B0 ;  /* 0x0000000000007941 */ /* 0x000fea0003800200 */
.L_x_150:
[----:B------:R-:W0:Y:S01]  /*3410*/  S2UR UR7, SR_CgaCtaId ;  /* 0x00000000000779c3 */ /* 0x000e220000008800 */
[----:B------:R-:W-:Y:S01]  /*3420*/  UMOV UR5, 0x400 ;  /* 0x0000040000057882 */ /* 0x000fe20000000000 */
[----:B01234-:R-:W-:Y:S01]  /*3430*/  IMAD.SHL.U32 R21, R3, 0x8, RZ ;  /* 0x0000000803157824 */ /* 0x01ffe200078e00ff */
[----:B------:R-:W-:-:S09]  /*3440*/  ULEA UR5, UR7, UR5, 0x18 ;  /* 0x0000000507057291 */ /* 0x000fd2000f8ec0ff */
[----:B-----5:R-:W-:Y:S04]  /*3450*/  STS.64 [R21+UR5], R4 ;  /* 0x0000000415007988 */ /* 0x020fe80008000a05 */
[----:B------:R-:W-:Y:S04]  /*3460*/  STS.64 [R21+UR5+0x800], R6 ;  /* 0x0008000615007988 */ /* 0x000fe80008000a05 */
[----:B------:R-:W-:Y:S04]  /*3470*/  STS.64 [R21+UR5+0x1000], R8 ;  /* 0x0010000815007988 */ /* 0x000fe80008000a05 */
[----:B------:R-:W-:Y:S04]  /*3480*/  STS.64 [R21+UR5+0x1800], R10 ;  /* 0x0018000a15007988 */ /* 0x000fe80008000a05 */
[----:B------:R0:W-:Y:S04]  /*3490*/  STS.64 [R21+UR5+0x2000], R12 ;  /* 0x0020000c15007988 */ /* 0x0001e80008000a05 */
[----:B------:R1:W-:Y:S04]  /*34a0*/  STS.64 [R21+UR5+0x2800], R14 ;  /* 0x0028000e15007988 */ /* 0x0003e80008000a05 */
[----:B------:R1:W-:Y:S04]  /*34b0*/  STS.64 [R21+UR5+0x3000], R16 ;  /* 0x0030001015007988 */ /* 0x0003e80008000a05 */
[----:B------:R1:W-:Y:S01]  /*34c0*/  STS.64 [R21+UR5+0x3800], R18 ;  /* 0x0038001215007988 */ /* 0x0003e20008000a05 */
[----:B------:R-:W-:Y:S01]  /*34d0*/  BAR.SYNC.DEFER_BLOCKING 0x0 ;  /* 0x0000000000007b1d */ /* 0x000fe20000010000 */
[----:B0-----:R-:W-:-:S07]  /*34e0*/  VIMNMX R13, PT, PT, R21, UR12, PT ;  /* 0x0000000c150d7c48 */ /* 0x001fce000bfe0100 */
[----:B------:R-:W-:Y:S01]  /*34f0*/  PREEXIT ;  /* 0x000000000000782d */ /* 0x000fe20000000000 */
[----:B------:R-:W-:Y:S01]  /*3500*/  BSSY.RECONVERGENT B0, `(.L_x_167) ;  /* 0x000001d000007945 */ /* 0x000fe20003800200 */
[C---:B------:R-:W-:Y:S01]  /*3510*/  ISETP.GE.AND P0, PT, R13.reuse, UR8, PT ;  /* 0x000000080d007c0c */ /* 0x040fe2000bf06270 */
[C---:B------:R-:W-:Y:S01]  /*3520*/  VIADD R0, R13.reuse, -UR8 ;  /* 0x800000080d007c36 */ /* 0x040fe20008000000 */
[----:B------:R-:W-:Y:S01]  /*3530*/  VIMNMX R5, PT, PT, R13, UR6, PT ;  /* 0x000000060d057c48 */ /* 0x000fe2000bfe0100 */
[----:B------:R-:W0:Y:S03]  /*3540*/  LDCU.64 UR8, c[0x0][0x3b0] ;  /* 0x00007600ff0877ac */ /* 0x000e260008000a00 */
[----:B------:R-:W-:-:S04]  /*3550*/  SEL R0, R0, RZ, P0 ;  /* 0x000000ff00007207 */ /* 0x000fc80000000000 */
[----:B------:R-:W-:-:S13]  /*3560*/  ISETP.GE.AND P0, PT, R0, R5, PT ;  /* 0x000000050000720c */ /* 0x000fda0003f06270 */
[----:B01----:R-:W-:Y:S05]  /*3570*/  @P0 BRA `(.L_x_168) ;  /* 0x0000000000540947 */ /* 0x003fea0003800000 */
[----:B------:R-:W-:Y:S02]  /*3580*/  IMAD.MOV.U32 R9, RZ, RZ, R5 ;  /* 0x000000ffff097224 */ /* 0x000fe400078e0005 */
[----:B------:R-:W-:-:S07]  /*3590*/  VIADD R15, R13, UR6 ;  /* 0x000000060d0f7c36 */ /* 0x000fce0008000000 */
.L_x_169:
        /* <DEDUP_REMOVED lines=19> */
.L_x_168:
[----:B------:R-:W-:Y:S05]  /*36d0*/  BSYNC.RECONVERGENT B0 ;  /* 0x0000000000007941 */ /* 0x000fea0003800200 */
.L_x_167:
[----:B------:R-:W-:Y:S01]  /*36e0*/  IADD3 R13, PT, PT, R13, UR6, -R0 ;  /* 0x000000060d0d7c10 */ /* 0x000fe2000fffe800 */
[----:B------:R-:W-:Y:S01]  /*36f0*/  BSSY.RECONVERGENT B0, `(.L_x_170) ;  /* 0x0000012000007945 */ /* 0x000fe20003800200 */
[----:B------:R-:W-:Y:S02]  /*3700*/  LEA R8, R0, UR5, 0x3 ;  /* 0x0000000500087c11 */ /* 0x000fe4000f8e18ff */
[C---:B------:R-:W-:Y:S02]  /*3710*/  LEA R6, R13.reuse, UR5, 0x3 ;  /* 0x000000050d067c11 */ /* 0x040fe4000f8e18ff */
[----:B------:R-:W-:Y:S01]  /*3720*/  ISETP.GE.AND P1, PT, R13, UR12, PT ;  /* 0x0000000c0d007c0c */ /* 0x000fe2000bf26270 */
[----:B------:R0:W1:Y:S01]  /*3730*/  LDS.64 R22, [R8] ;  /* 0x0000000008167984 */ /* 0x0000620000000a00 */
[----:B------:R-:W-:-:S03]  /*3740*/  PLOP3.LUT P0, PT, PT, PT, PT, 0x8, 0x80 ;  /* 0x000000000080781c */ /* 0x000fc60003f0e170 */
[----:B------:R0:W2:Y:S08]  /*3750*/  LDS.64 R18, [R6] ;  /* 0x0000000006127984 */ /* 0x0000b00000000a00 */
        /* <DEDUP_REMOVED lines=11> */
.L_x_171:
[----:B------:R-:W-:Y:S05]  /*3810*/  BSYNC.RECONVERGENT B0 ;  /* 0x0000000000007941 */ /* 0x000fea0003800200 */
.L_x_170:
        /* <DEDUP_REMOVED lines=24> */
.L_x_173:
[----:B------:R-:W-:Y:S05]  /*39a0*/  BSYNC.RECONVERGENT B0 ;  /* 0x0000000000007941 */ /* 0x000fea0003800200 */
.L_x_172:
[----:B------:R-:W-:Y:S01]  /*39b0*/  @!P0 IMAD.MOV R0, RZ, RZ, R4 ;  /* 0x000000ffff008224 */ /* 0x000fe200078e0204 */
[----:B------:R-:W-:Y:S01]  /*39c0*/  BSSY.RECONVERGENT B0, `(.L_x_174) ;  /* 0x0000017000007945 */ /* 0x000fe20003800200 */
[----:B------:R-:W-:Y:S01]  /*39d0*/  @P0 IMAD.MOV R2, RZ, RZ, R5 ;  /* 0x000000ffff020224 */ /* 0x000fe200078e0205 */
[----:B-12---:R-:W-:Y:S01]  /*39e0*/  SEL R12, R18, R22, P0 ;  /* 0x00000016120c7207 */ /* 0x006fe20000000000 */
[C---:B------:R-:W-:Y:S01]  /*39f0*/  VIADD R4, R0.reuse, 0x1 ;  /* 0x0000000100047836 */ /* 0x040fe20000000000 */
[----:B------:R-:W-:Y:S01]  /*3a00*/  ISETP.GE.AND P1, PT, R0, UR12, PT ;  /* 0x0000000c00007c0c */ /* 0x000fe2000bf26270 */
        /* <DEDUP_REMOVED lines=18> */
.L_x_175:
[----:B------:R-:W-:Y:S05]  /*3b30*/  BSYNC.RECONVERGENT B0 ;  /* 0x0000000000007941 */ /* 0x000fea0003800200 */
.L_x_174:
        /* <DEDUP_REMOVED lines=24> */
.L_x_177:
[----:B------:R-:W-:Y:S05]  /*3cc0*/  BSYNC.RECONVERGENT B0 ;  /* 0x0000000000007941 */ /* 0x000fea0003800200 */
.L_x_176:
[----:B------:R-:W-:Y:S01]  /*3cd0*/  @!P0 IMAD.MOV R0, RZ, RZ, R4 ;  /* 0x000000ffff008224 */ /* 0x000fe200078e0204 */
[----:B------:R-:W-:Y:S01]  /*3ce0*/  BSSY.RECONVERGENT B0, `(.L_x_178) ;  /* 0x0000017000007945 */ /* 0x000fe20003800200 */
[----:B------:R-:W-:Y:S01]  /*3cf0*/  @P0 IMAD.MOV R2, RZ, RZ, R5 ;  /* 0x000000ffff020224 */ /* 0x000fe200078e0205 */
[----:B-12---:R-:W-:Y:S01]  /*3d00*/  SEL R8, R18, R22, P0 ;  /* 0x0000001612087207 */ /* 0x006fe20000000000 */
[C---:B------:R-:W-:Y:S01]  /*3d10*/  VIADD R4, R0.reuse, 0x1 ;  /* 0x0000000100047836 */ /* 0x040fe20000000000 */
[----:B------:R-:W-:Y:S01]  /*3d20*/  ISETP.GE.AND P1, PT, R0, UR12, PT ;  /* 0x0000000c00007c0c */ /* 0x000fe2000bf26270 */
        /* <DEDUP_REMOVED lines=18> */
.L_x_179:
[----:B------:R-:W-:Y:S05]  /*3e50*/  BSYNC.RECONVERGENT B0 ;  /* 0x0000000000007941 */ /* 0x000fea0003800200 */
.L_x_178:
        /* <DEDUP_REMOVED lines=17> */
[----:B-1----:R-:W-:Y:S02]  /*3f70*/  @!P2 LOP3.LUT R27, R22, R24, RZ, 0xc0, !PT ;  /* 0x00000018161ba212 */ /* 0x002fe400078ec0ff */
[-C--:B------:R-:W-:Y:S02]  /*3f80*/  @!P2 LOP3.LUT R17, R19, R25.reuse, RZ, 0xc0, !PT ;  /* 0x000000191311a212 */ /* 0x080fe400078ec0ff */
[----:B------:R-:W-:Y:S02]  /*3f90*/  @!P2 LOP3.LUT R20, R23, R25, RZ, 0xc0, !PT ;  /* 0x000000191714a212 */ /* 0x000fe400078ec0ff */
[----:B------:R-:W-:-:S04]  /*3fa0*/  @!P2 ISETP.GE.U32.AND P0, PT, R2, R27, PT ;  /* 0x0000001b0200a20c */ /* 0x000fc80003f06070 */
[----:B------:R-:W-:Y:S02]  /*3fb0*/  @!P2 ISETP.GE.U32.AND.EX P1, PT, R17, R20, PT, P0 ;  /* 0x000000141100a20c */ /* 0x000fe40003f26100 */
[----:B------:R-:W-:Y:S02]  /*3fc0*/  PLOP3.LUT P0, PT, PT, PT, PT, 0x80, 0x8 ;  /* 0x000000000008781c */ /* 0x000fe40003f0f070 */
[----:B------:R-:W-:-:S13]  /*3fd0*/  @!P2 PLOP3.LUT P0, PT, P1, PT, PT, 0x8, 0x80 ;  /* 0x000000000080a81c */ /* 0x000fda0000f0e170 */
.L_x_181:
[----:B------:R-:W-:Y:S05]  /*3fe0*/  BSYNC.RECONVERGENT B0 ;  /* 0x0000000000007941 */ /* 0x000fea0003800200 */
.L_x_180:
        /* <DEDUP_REMOVED lines=18> */
[----:B------:R-:W-:Y:S02]  /*4110*/  @!P2 ISETP.GE.U32.AND P0, PT, R17, R24, PT ;  /* 0x000000181100a20c */ /* 0x000fe40003f06070 */
[----:B------:R-:W-:-:S04]  /*4120*/  @!P2 LOP3.LUT R17, R19, R25, RZ, 0xc0, !PT ;  /* 0x000000191311a212 */ /* 0x000fc800078ec0ff */
[----:B------:R-:W-:Y:S02]  /*4130*/  @!P2 ISETP.GE.U32.AND.EX P1, PT, R17, R20, PT, P0 ;  /* 0x000000141100a20c */ /* 0x000fe40003f26100 */
[----:B------:R-:W-:Y:S02]  /*4140*/  PLOP3.LUT P0, PT, PT, PT, PT, 0x80, 0x8 ;  /* 0x000000000008781c */ /* 0x000fe40003f0f070 */
[----:B------:R-:W-:-:S13]  /*4150*/  @!P2 PLOP3.LUT P0, PT, P1, PT, PT, 0x8, 0x80 ;  /* 0x000000000080a81c */ /* 0x000fda0000f0e170 */
.L_x_183:
[----:B------:R-:W-:Y:S05]  /*4160*/  BSYNC.RECONVERGENT B0 ;  /* 0x0000000000007941 */ /* 0x000fea0003800200 */
.L_x_182:
        /* <DEDUP_REMOVED lines=27> */
.L_x_185:
[----:B------:R-:W-:Y:S05]  /*4320*/  BSYNC.RECONVERGENT B0 ;  /* 0x0000000000007941 */ /* 0x000fea0003800200 */
.L_x_184:
[----:B------:R-:W-:Y:S01]  /*4330*/  BAR.SYNC.DEFER_BLOCKING 0x0 ;  /* 0x0000000000007b1d */ /* 0x000fe20000010000 */
[----:B--2---:R-:W-:Y:S01]  /*4340*/  IMAD.MOV.U32 R18, RZ, RZ, R20 ;  /* 0x000000ffff127224 */ /* 0x004fe200078e0014 */
[----:B------:R-:W-:Y:S01]  /*4350*/  USHF.L.U32 UR4, UR4, 0xb, URZ ;  /* 0x0000000b04047899 */ /* 0x000fe200080006ff */
[----:B------:R-:W-:-:S03]  /*4360*/  IMAD.MOV.U32 R19, RZ, RZ, R25 ;  /* 0x000000ffff137224 */ /* 0x000fc600078e0019 */
[----:B------:R-:W-:Y:S08]  /*4370*/  BRA.U !UP0, `(.L_x_186) ;  /* 0x00000005084c7547 */ /* 0x000ff0000b800000 */
[----:B------:R-:W0:Y:S01]  /*4380*/  S2R R0, SR_LANEID ;  /* 0x0000000000007919 */ /* 0x000e220000000000 */
[----:B------:R-:W-:Y:S01]  /*4390*/  LOP3.LUT R21, R21, 0x1f00, RZ, 0xc0, !PT ;  /* 0x00001f0015157812 */ /* 0x000fe200078ec0ff */
[----:B------:R-:W-:Y:S01]  /*43a0*/  IMAD.U32 R20, RZ, RZ, UR12 ;  /* 0x0000000cff147e24 */ /* 0x000fe2000f8e00ff */
[----:B------:R-:W-:Y:S01]  /*43b0*/  ISETP.NE.AND P0, PT, R3, RZ, PT ;  /* 0x000000ff0300720c */ /* 0x000fe20003f05270 */
[----:B------:R-:W1:Y:S02]  /*43c0*/  LDCU.64 UR6, c[0x0][0x3a0] ;  /* 0x00007400ff0677ac */ /* 0x000e640008000a00 */
[----:B0-----:R-:W-:-:S04]  /*43d0*/  IMAD R23, R0, 0x8, R21 ;  /* 0x0000000800177824 */ /* 0x001fc800078e0215 */
[----:B------:R-:W-:Y:S01]  /*43e0*/  IMAD R0, R0, -0x7, R23 ;  /* 0xfffffff900007824 */ /* 0x000fe200078e0217 */
[----:B------:R-:W-:-:S03]  /*43f0*/  LEA.HI.SX32 R2, R23, R23, 0x1b ;  /* 0x0000001717027211 */ /* 0x000fc600078fdaff */
[----:B------:R-:W-:Y:S01]  /*4400*/  VIADD R23, R0, 0x20 ;  /* 0x0000002000177836 */ /* 0x000fe20000000000 */
[----:B------:R-:W-:Y:S01]  /*4410*/  LEA R25, R2, UR5, 0x3 ;  /* 0x0000000502197c11 */ /* 0x000fe2000f8e18ff */
[C---:B------:R-:W-:Y:S01]  /*4420*/  VIADD R27, R0.reuse, 0x40 ;  /* 0x00000040001b7836 */ /* 0x040fe20000000000 */
[CC--:B------:R-:W-:Y:S01]  /*4430*/  LEA.HI.SX32 R2, R0.reuse, R0.reuse, 0x1b ;  /* 0x0000000000027211 */ /* 0x0c0fe200078fdaff */
[----:B------:R-:W-:Y:S01]  /*4440*/  VIADD R29, R0, 0x60 ;  /* 0x00000060001d7836 */ /* 0x000fe20000000000 */
[-C--:B------:R-:W-:Y:S01]  /*4450*/  LEA.HI.SX32 R23, R23, R0.reuse, 0x1b ;  /* 0x0000000017177211 */ /* 0x080fe200078fdaff */
        /* <DEDUP_REMOVED lines=8> */
[----:B------:R-:W-:Y:S01]  /*44e0*/  LEA R14, R27, UR5, 0x3 ;  /* 0x000000051b0e7c11 */ /* 0x000fe2000f8e18ff */
[C---:B--2---:R-:W-:Y:S01]  /*44f0*/  VIADD R13, R0.reuse, 0xa0 ;  /* 0x000000a0000d7836 */ /* 0x044fe20000000000 */
[----:B------:R0:W-:Y:S02]  /*4500*/  STS.64 [R25+0x18], R8 ;  /* 0x0000180819007388 */ /* 0x0001e40000000a00 */
[-C--:B------:R-:W-:Y:S01]  /*4510*/  LEA.HI.SX32 R15, R15, R0.reuse, 0x1b ;  /* 0x000000000f0f7211 */ /* 0x080fe200078fdaff */
[C---:B---3--:R-:W-:Y:S01]  /*4520*/  VIADD R11, R0.reuse, 0xc0 ;  /* 0x000000c0000b7836 */ /* 0x048fe20000000000 */
[-C--:B------:R-:W-:Y:S01]  /*4530*/  LEA.HI.SX32 R13, R13, R0.reuse, 0x1b ;  /* 0x000000000d0d7211 */ /* 0x080fe200078fdaff */
[----:B------:R-:W-:Y:S01]  /*4540*/  STS.64 [R25+0x28], R4 ;  /* 0x0000280419007388 */ /* 0x000fe20000000a00 */
[----:B------:R-:W-:Y:S01]  /*4550*/  LEA R12, R29, UR5, 0x3 ;  /* 0x000000051d0c7c11 */ /* 0x000fe2000f8e18ff */
[----:B----4-:R-:W-:Y:S01]  /*4560*/  VIADD R7, R0, 0xe0 ;  /* 0x000000e000077836 */ /* 0x010fe20000000000 */
[----:B------:R-:W-:Y:S01]  /*4570*/  LEA.HI.SX32 R11, R11, R0, 0x1b ;  /* 0x000000000b0b7211 */ /* 0x000fe200078fdaff */
[----:B------:R2:W-:Y:S01]  /*4580*/  STS.64 [R25+0x30], R16 ;  /* 0x0000301019007388 */ /* 0x0005e20000000a00 */
[----:B------:R-:W-:-:S02]  /*4590*/  LEA R10, R15, UR5, 0x3 ;  /* 0x000000050f0a7c11 */ /* 0x000fc4000f8e18ff */
[----:B------:R-:W-:Y:S01]  /*45a0*/  LEA.HI.SX32 R7, R7, R0, 0x1b ;  /* 0x0000000007077211 */ /* 0x000fe200078fdaff */
[----:B------:R-:W-:Y:S01]  /*45b0*/  STS.64 [R25+0x38], R18 ;  /* 0x0000381219007388 */ /* 0x000fe20000000a00 */
[----:B0-----:R-:W-:Y:S01]  /*45c0*/  LEA R8, R13, UR5, 0x3 ;  /* 0x000000050d087c11 */ /* 0x001fe2000f8e18ff */
[----:B------:R-:W-:Y:S01]  /*45d0*/  NOP ;  /* 0x0000000000007918 */ /* 0x000fe20000000000 */
[----:B--2---:R-:W-:Y:S01]  /*45e0*/  LEA R16, R23, UR5, 0x3 ;  /* 0x0000000517107c11 */ /* 0x004fe2000f8e18ff */
[----:B------:R0:W-:Y:S01]  /*45f0*/  LDS.64 R18, [R2] ;  /* 0x0000000002127984 */ /* 0x0001e20000000a00 */
[----:B------:R-:W-:Y:S02]  /*4600*/  LEA R6, R11, UR5, 0x3 ;  /* 0x000000050b067c11 */ /* 0x000fe4000f8e18ff */
[----:B------:R-:W-:Y:S01]  /*4610*/  LEA R4, R7, UR5, 0x3 ;  /* 0x0000000507047c11 */ /* 0x000fe2000f8e18ff */
[----:B------:R-:W-:Y:S04]  /*4620*/  LDS.64 R14, [R14+0x200] ;  /* 0x000200000e0e7984 */ /* 0x000fe80000000a00 */
[----:B------:R-:W-:Y:S01]  /*4630*/  LDS.64 R16, [R16+0x100] ;  /* 0x0001000010107984 */ /* 0x000fe20000000a00 */
[----:B0-----:R-:W-:-:S03]  /*4640*/  LOP3.LUT R2, R3, 0x1f, RZ, 0xc0, !PT ;  /* 0x0000001f03027812 */ /* 0x001fc600078ec0ff */
[----:B------:R-:W-:Y:S02]  /*4650*/  LDS.64 R12, [R12+0x300] ;  /* 0x000300000c0c7984 */ /* 0x000fe40000000a00 */
[----:B------:R-:W-:Y:S02]  /*4660*/  IMAD.IADD R21, R21, 0x1, R2 ;  /* 0x0000000115157824 */ /* 0x000fe400078e0202 */
[----:B------:R-:W-:Y:S02]  /*4670*/  LDS.64 R10, [R10+0x400] ;  /* 0x000400000a0a7984 */ /* 0x000fe40000000a00 */
[C---:B------:R-:W-:Y:S02]  /*4680*/  VIADD R23, R21.reuse, 0x20 ;  /* 0x0000002015177836 */ /* 0x040fe40000000000 */
[----:B------:R-:W-:Y:S01]  /*4690*/  LDS.64 R8, [R8+0x500] ;  /* 0x0005000008087984 */ /* 0x000fe20000000a00 */
[C---:B------:R-:W-:Y:S02]  /*46a0*/  VIADD R25, R21.reuse, 0x40 ;  /* 0x0000004015197836 */ /* 0x040fe40000000000 */
[C---:B------:R-:W-:Y:S01]  /*46b0*/  VIADD R27, R21.reuse, 0xa0 ;  /* 0x000000a0151b7836 */ /* 0x040fe20000000000 */
[----:B------:R-:W-:Y:S01]  /*46c0*/  LDS.64 R6, [R6+0x600] ;  /* 0x0006000006067984 */ /* 0x000fe20000000a00 */
[----:B------:R-:W-:-:S03]  /*46d0*/  VIADD R29, R21, 0xc0 ;  /* 0x000000c0151d7836 */ /* 0x000fc60000000000 */
[----:B------:R-:W-:Y:S04]  /*46e0*/  LDS.64 R4, [R4+0x700] ;  /* 0x0007000004047984 */ /* 0x000fe80000000a00 */
[----:B------:R-:W-:Y:S01]  /*46f0*/  @!P0 STS [UR5+0x4200], R20 ;  /* 0x00420014ff008988 */ /* 0x000fe20008000805 */
[----:B------:R-:W-:Y:S01]  /*4700*/  BAR.SYNC.DEFER_BLOCKING 0x0 ;  /* 0x0000000000007b1d */ /* 0x000fe20000010000 */
[----:B------:R-:W-:-:S05]  /*4710*/  IADD3 R3, P0, PT, R21, UR4, RZ ;  /* 0x0000000415037c10 */ /* 0x000fca000ff1e0ff */
[----:B------:R-:W-:Y:S01]  /*4720*/  IMAD.X R22, RZ, RZ, RZ, P0 ;  /* 0x000000ffff167224 */ /* 0x000fe200000e06ff */
[----:B-1----:R-:W-:-:S04]  /*4730*/  LEA R2, P0, R3, UR6, 0x3 ;  /* 0x0000000603027c11 */ /* 0x002fc8000f8018ff */
[----:B------:R-:W-:Y:S01]  /*4740*/  LEA.HI.X R3, R3, UR7, R22, 0x3, P0 ;  /* 0x0000000703037c11 */ /* 0x000fe200080f1c16 */
        /* <DEDUP_REMOVED lines=22> */
.L_x_186:
[----:B------:R-:W0:Y:S01]  /*48b0*/  S2R R0, SR_LANEID ;  /* 0x0000000000007919 */ /* 0x000e220000000000 */
[----:B------:R-:W-:Y:S01]  /*48c0*/  LOP3.LUT R21, R21, 0x1f00, RZ, 0xc0, !PT ;  /* 0x00001f0015157812 */ /* 0x000fe200078ec0ff */
[----:B------:R-:W1:Y:S01]  /*48d0*/  LDCU.64 UR6, c[0x0][0x388] ;  /* 0x00007100ff0677ac */ /* 0x000e620008000a00 */
[----:B------:R-:W-:-:S03]  /*48e0*/  ISETP.NE.AND P0, PT, R3, RZ, PT ;  /* 0x000000ff0300720c */ /* 0x000fc60003f05270 */
        /* <DEDUP_REMOVED lines=16> */
[C---:B0-----:R-:W-:Y:S02]  /*49f0*/  VIADD R15, R0.reuse, 0x80 ;  /* 0x00000080000f7836 */ /* 0x041fe40000000000 */
[C---:B--2---:R-:W-:Y:S01]  /*4a00*/  VIADD R13, R0.reuse, 0xa0 ;  /* 0x000000a0000d7836 */ /* 0x044fe20000000000 */
[----:B------:R0:W-:Y:S02]  /*4a10*/  STS.64 [R25+0x18], R8 ;  /* 0x0000180819007388 */ /* 0x0001e40000000a00 */
[-C--:B------:R-:W-:Y:S01]  /*4a20*/  LEA.HI.SX32 R15, R15, R0.reuse, 0x1b ;  /* 0x000000000f0f7211 */ /* 0x080fe200078fdaff */
[C---:B---3--:R-:W-:Y:S01]  /*4a30*/  VIADD R11, R0.reuse, 0xc0 ;  /* 0x000000c0000b7836 */ /* 0x048fe20000000000 */
[-C--:B------:R-:W-:Y:S01]  /*4a40*/  LEA.HI.SX32 R13, R13, R0.reuse, 0x1b ;  /* 0x000000000d0d7211 */ /* 0x080fe200078fdaff */
[----:B------:R2:W-:Y:S01]  /*4a50*/  STS.64 [R25+0x30], R16 ;  /* 0x0000301019007388 */ /* 0x0005e20000000a00 */
[----:B------:R-:W-:Y:S01]  /*4a60*/  LEA R10, R29, UR5, 0x3 ;  /* 0x000000051d0a7c11 */ /* 0x000fe2000f8e18ff */
[----:B----4-:R-:W-:Y:S01]  /*4a70*/  VIADD R7, R0, 0xe0 ;  /* 0x000000e000077836 */ /* 0x010fe20000000000 */
[----:B------:R-:W-:Y:S01]  /*4a80*/  LEA.HI.SX32 R11, R11, R0, 0x1b ;  /* 0x000000000b0b7211 */ /* 0x000fe200078fdaff */
[----:B------:R3:W-:Y:S01]  /*4a90*/  STS.64 [R25+0x38], R18 ;  /* 0x0000381219007388 */ /* 0x0007e20000000a00 */
[----:B------:R-:W-:-:S02]  /*4aa0*/  LEA R6, R23, UR5, 0x3 ;  /* 0x0000000517067c11 */ /* 0x000fc4000f8e18ff */
[----:B------:R-:W-:Y:S01]  /*4ab0*/  LEA.HI.SX32 R7, R7, R0, 0x1b ;  /* 0x0000000007077211 */ /* 0x000fe200078fdaff */
[----:B------:R-:W-:Y:S01]  /*4ac0*/  IMAD.U32 R0, RZ, RZ, UR12 ;  /* 0x0000000cff007e24 */ /* 0x000fe2000f8e00ff */
[----:B0-----:R-:W-:Y:S01]  /*4ad0*/  LEA R8, R27, UR5, 0x3 ;  /* 0x000000051b087c11 */ /* 0x001fe2000f8e18ff */
[----:B------:R-:W-:Y:S01]  /*4ae0*/  STS.64 [R25+0x28], R4 ;  /* 0x0000280419007388 */ /* 0x000fe20000000a00 */
[----:B------:R-:W-:Y:S01]  /*4af0*/  LEA R12, R15, UR5, 0x3 ;  /* 0x000000050f0c7c11 */ /* 0x000fe2000f8e18ff */
[----:B------:R-:W-:Y:S01]  /*4b00*/  NOP ;  /* 0x0000000000007918 */ /* 0x000fe20000000000 */
[----:B------:R-:W-:Y:S01]  /*4b10*/  LEA R14, R13, UR5, 0x3 ;  /* 0x000000050d0e7c11 */ /* 0x000fe2000f8e18ff */
[----:B------:R0:W-:Y:S01]  /*4b20*/  LDS.64 R4, [R2] ;  /* 0x0000000002047984 */ /* 0x0001e20000000a00 */
[----:B--2---:R-:W-:Y:S02]  /*4b30*/  LEA R16, R11, UR5, 0x3 ;  /* 0x000000050b107c11 */ /* 0x004fe4000f8e18ff */
[----:B---3--:R-:W-:Y:S01]  /*4b40*/  LEA R18, R7, UR5, 0x3 ;  /* 0x0000000507127c11 */ /* 0x008fe2000f8e18ff */
[----:B------:R-:W-:Y:S04]  /*4b50*/  LDS.64 R8, [R8+0x200] ;  /* 0x0002000008087984 */ /* 0x000fe80000000a00 */
[----:B------:R-:W-:Y:S01]  /*4b60*/  LDS.64 R6, [R6+0x100] ;  /* 0x0001000006067984 */ /* 0x000fe20000000a00 */
[----:B0-----:R-:W-:-:S03]  /*4b70*/  LOP3.LUT R2, R3, 0x1f, RZ, 0xc0, !PT ;  /* 0x0000001f03027812 */ /* 0x001fc600078ec0ff */
[----:B------:R-:W-:Y:S02]  /*4b80*/  LDS.64 R10, [R10+0x300] ;  /* 0x000300000a0a7984 */ /* 0x000fe40000000a00 */
[----:B------:R-:W-:Y:S02]  /*4b90*/  VIADD R22, R2, UR4 ;  /* 0x0000000402167c36 */ /* 0x000fe40008000000 */
[----:B------:R-:W-:Y:S04]  /*4ba0*/  LDS.64 R12, [R12+0x400] ;  /* 0x000400000c0c7984 */ /* 0x000fe80000000a00 */
[----:B------:R-:W-:Y:S04]  /*4bb0*/  LDS.64 R14, [R14+0x500] ;  /* 0x000500000e0e7984 */ /* 0x000fe80000000a00 */
[----:B------:R-:W-:Y:S04]  /*4bc0*/  LDS.64 R16, [R16+0x600] ;  /* 0x0006000010107984 */ /* 0x000fe80000000a00 */
[----:B------:R-:W-:Y:S04]  /*4bd0*/  LDS.64 R18, [R18+0x700] ;  /* 0x0007000012127984 */ /* 0x000fe80000000a00 */
[----:B------:R-:W-:Y:S01]  /*4be0*/  @!P0 STS [UR5+0x4200], R0 ;  /* 0x00420000ff008988 */ /* 0x000fe20008000805 */
[----:B------:R-:W-:Y:S01]  /*4bf0*/  BAR.SYNC.DEFER_BLOCKING 0x0 ;  /* 0x0000000000007b1d */ /* 0x000fe20000010000 */
[C---:B------:R-:W-:Y:S01]  /*4c00*/  IADD3 R22, P0, PT, R21.reuse, R22, RZ ;  /* 0x0000001615167210 */ /* 0x040fe20007f1e0ff */
[----:B------:R-:W-:-:S04]  /*4c10*/  IMAD.IADD R21, R21, 0x1, R2 ;  /* 0x0000000115157824 */ /* 0x000fc800078e0202 */
[C---:B------:R-:W-:Y:S02]  /*4c20*/  VIADD R23, R21.reuse, 0x20 ;  /* 0x0000002015177836 */ /* 0x040fe40000000000 */
[C---:B------:R-:W-:Y:S02]  /*4c30*/  VIADD R25, R21.reuse, 0x40 ;  /* 0x0000004015197836 */ /* 0x040fe40000000000 */
[----:B------:R-:W-:Y:S01]  /*4c40*/  IMAD.X R3, RZ, RZ, RZ, P0 ;  /* 0x000000ffff037224 */ /* 0x000fe200000e06ff */
[C---:B-1----:R-:W-:Y:S01]  /*4c50*/  LEA R2, P0, R22.reuse, UR6, 0x3 ;  /* 0x0000000616027c11 */ /* 0x042fe2000f8018ff */
[C---:B------:R-:W-:Y:S02]  /*4c60*/  VIADD R27, R21.reuse, 0xa0 ;  /* 0x000000a0151b7836 */ /* 0x040fe40000000000 */
[C---:B------:R-:W-:Y:S01]  /*4c70*/  VIADD R29, R21.reuse, 0xc0 ;  /* 0x000000c0151d7836 */ /* 0x040fe20000000000 */
[----:B------:R-:W-:Y:S01]  /*4c80*/  LEA.HI.X R3, R22, UR7, R3, 0x3, P0 ;  /* 0x0000000716037c11 */ /* 0x000fe200080f1c03 */
[----:B------:R-:W0:Y:S02]  /*4c90*/  LDS R20, [UR5+0x4200] ;  /* 0x00420005ff147984 */ /* 0x000e240008000800 */
[----:B0-----:R-:W-:-:S02]  /*4ca0*/  ISETP.GE.AND P6, PT, R21, R20, PT ;  /* 0x000000141500720c */ /* 0x001fc40003fc6270 */
[-C--:B------:R-:W-:Y:S01]  /*4cb0*/  ISETP.GE.AND P5, PT, R23, R20.reuse, PT ;  /* 0x000000141700720c */ /* 0x080fe20003fa6270 */
[----:B------:R-:W-:Y:S01]  /*4cc0*/  VIADD R23, R21, 0x60 ;  /* 0x0000006015177836 */ /* 0x000fe20000000000 */
[-C--:B------:R-:W-:Y:S01]  /*4cd0*/  ISETP.GE.AND P4, PT, R25, R20.reuse, PT ;  /* 0x000000141900720c */ /* 0x080fe20003f86270 */
[----:B------:R-:W-:Y:S01]  /*4ce0*/  VIADD R25, R21, 0x80 ;  /* 0x0000008015197836 */ /* 0x000fe20000000000 */
[-C--:B------:R-:W-:Y:S01]  /*4cf0*/  ISETP.GE.AND P1, PT, R27, R20.reuse, PT ;  /* 0x000000141b00720c */ /* 0x080fe20003f26270 */
[----:B------:R-:W-:Y:S01]  /*4d00*/  VIADD R21, R21, 0xe0 ;  /* 0x000000e015157836 */ /* 0x000fe20000000000 */
        /* <DEDUP_REMOVED lines=14> */
.L_x_187:
        /* <DEDUP_REMOVED lines=9> */
.L_x_671:


//--------------------- .text._ZN3cub18CUB_300001_SM_10006detail10merge_sort30DeviceMergeSortPartitionKernelIN6thrust24THRUST_300001_SM_1000_NS6detail15normal_iteratorINS5_10device_ptrIyEEEEj3CmpyEEvbT_PT2_T0_SF_PSF_T1_SF_i --------------------------
	.section	.text._ZN3cub18CUB_300001_SM_10006detail10merge_sort30DeviceMergeSortPartitionKernelIN6thrust24THRUST_300001_SM_1000_NS6detail15normal_iteratorINS5_10device_ptrIyEEEEj3CmpyEEvbT_PT2_T0_SF_PSF_T1_SF_i,"ax",@progbits
	.align	128
        .global         _ZN3cub18CUB_300001_SM_10006detail10merge_sort30DeviceMergeSortPartitionKernelIN6thrust24THRUST_300001_SM_1000_NS6detail15normal_iteratorINS5_10device_ptrIyEEEEj3CmpyEEvbT_PT2_T0_SF_PSF_T1_SF_i
        .type           _ZN3cub18CUB_300001_SM_10006detail10merge_sort30DeviceMergeSortPartitionKernelIN6thrust24THRUST_300001_SM_1000_NS6detail15normal_iteratorINS5_10device_ptrIyEEEEj3CmpyEEvbT_PT2_T0_SF_PSF_T1_SF_i,@function
        .size           _ZN3cub18CUB_300001_SM_10006detail10merge_sort30DeviceMergeSortPartitionKernelIN6thrust24THRUST_300001_SM_1000_NS6detail15normal_iteratorINS5_10device_ptrIyEEEEj3CmpyEEvbT_PT2_T0_SF_PSF_T1_SF_i,(.L_x_672 - _ZN3cub18CUB_300001_SM_10006detail10merge_sort30DeviceMergeSortPartitionKernelIN6thrust24THRUST_300001_SM_1000_NS6detail15normal_iteratorINS5_10device_ptrIyEEEEj3CmpyEEvbT_PT2_T0_SF_PSF_T1_SF_i)
        .other          _ZN3cub18CUB_300001_SM_10006detail10merge_sort30DeviceMergeSortPartitionKernelIN6thrust24THRUST_300001_SM_1000_NS6detail15normal_iteratorINS5_10device_ptrIyEEEEj3CmpyEEvbT_PT2_T0_SF_PSF_T1_SF_i,@"STO_CUDA_ENTRY STV_DEFAULT"
_ZN3cub18CUB_300001_SM_10006detail10merge_sort30DeviceMergeSortPartitionKernelIN6thrust24THRUST_300001_SM_1000_NS6detail15normal_iteratorINS5_10device_ptrIyEEEEj3CmpyEEvbT_PT2_T0_SF_PSF_T1_SF_i:
.text._ZN3cub18CUB_300001_SM_10006detail10merge_sort30DeviceMergeSortPartitionKernelIN6thrust24THRUST_300001_SM_1000_NS6detail15normal_iteratorINS5_10device_ptrIyEEEEj3CmpyEEvbT_PT2_T0_SF_PSF_T1_SF_i:
[----:B------:R-:W-:Y:S01]  /*0000*/  LDC R1, c[0x0][0x37c] ;  /* 0x0000df00ff017b82 */ /* 0x000fe20000000800 */
[----:B------:R-:W0:Y:S01]  /*0010*/  S2R R0, SR_CTAID.X ;  /* 0x0000000000007919 */ /* 0x000e220000002500 */
[----:B------:R-:W0:Y:S01]  /*0020*/  LDCU UR4, c[0x0][0x360] ;  /* 0x00006c00ff0477ac */ /* 0x000e220008000800 */
[----:B------:R-:W0:Y:S01]  /*0030*/  S2R R3, SR_TID.X ;  /* 0x0000000000037919 */ /* 0x000e220000002100 */
[----:B------:R-:W1:Y:S01]  /*0040*/  LDCU UR5, c[0x0][0x39c] ;  /* 0x00007380ff0577ac */ /* 0x000e620008000800 */
[----:B0-----:R-:W-:-:S05]  /*0050*/  IMAD R0, R0, UR4, R3 ;  /* 0x0000000400007c24 */ /* 0x001fca000f8e0203 */
[----:B-1----:R-:W-:-:S13]  /*0060*/  ISETP.GE.U32.AND P0, PT, R0, UR5, PT ;  /* 0x0000000500007c0c */ /* 0x002fda000bf06070 */
[----:B------:R-:W-:Y:S05]  /*0070*/  @P0 EXIT ;  /* 0x000000000000094d */ /* 0x000fea0003800000 */
[----:B------:R-:W0:Y:S01]  /*0080*/  LDCU.64 UR6, c[0x0][0x3b0] ;  /* 0x00007600ff0677ac */ /* 0x000e220008000a00 */
[----:B------:R-:W-:Y:S01]  /*0090*/  VIADD R2, R0, 0x1 ;  /* 0x0000000100027836 */ /* 0x000fe20000000000 */
[----:B------:R-:W-:Y:S01]  /*00a0*/  ACQBULK ;  /* 0x000000000000782e */ /* 0x000fe20000000000 */
[----:B------:R-:W1:Y:S03]  /*00b0*/  LDCU UR10, c[0x0][0x398] ;  /* 0x00007300ff0a77ac */ /* 0x000e660008000800 */
[----:B------:R-:W-:Y:S01]  /*00c0*/  ISETP.NE.AND P0, PT, R2, UR5, PT ;  /* 0x0000000502007c0c */ /* 0x000fe2000bf05270 */
[----:B------:R-:W2:Y:S01]  /*00d0*/  LDCU.64 UR8, c[0x0][0x358] ;  /* 0x00006b00ff0877ac */ /* 0x000ea20008000a00 */
[----:B0-----:R-:W-:-:S11]  /*00e0*/  UIADD3 UR4, UPT, UPT, -UR6, URZ, URZ ;  /* 0x000000ff06047290 */ /* 0x001fd6000fffe1ff */
[----:B------:R-:W0:Y:S01]  /*00f0*/  @!P0 LDC.64 R4, c[0x0][0x3a0] ;  /* 0x0000e800ff048b82 */ /* 0x000e220000000a00 */
[----:B------:R-:W-:Y:S01]  /*0100*/  LOP3.LUT R2, R0, UR4, RZ, 0xc0, !PT ;  /* 0x0000000400027c12 */ /* 0x000fe2000f8ec0ff */
[----:B------:R-:W-:-:S04]  /*0110*/  USHF.R.U32.HI UR4, URZ, 0x1, UR6 ;  /* 0x00000001ff047899 */ /* 0x000fc80008011606 */
[----:B------:R-:W-:Y:S01]  /*0120*/  IMAD R3, R2, UR7, RZ ;  /* 0x0000000702037c24 */ /* 0x000fe2000f8e02ff */
[----:B------:R-:W-:-:S04]  /*0130*/  UIMAD UR4, UR4, UR7, URZ ;  /* 0x00000007040472a4 */ /* 0x000fc8000f8e02ff */
[----:B------:R-:W-:-:S04]  /*0140*/  LOP3.LUT R2, RZ, R3, RZ, 0x33, !PT ;  /* 0x00000003ff027212 */ /* 0x000fc800078e33ff */
[----:B------:R-:W-:-:S04]  /*0150*/  VIMNMX.U32 R2, PT, PT, R2, UR4, PT ;  /* 0x0000000402027c48 */ /* 0x000fc8000bfe0000 */
[----:B-1----:R-:W-:Y:S01]  /*0160*/  VIADDMNMX.U32 R2, R2, R3, UR10, PT ;  /* 0x0000000a02027e46 */ /* 0x002fe2000b800003 */
[----:B0-----:R-:W-:Y:S01]  /*0170*/  @!P0 IMAD.WIDE.U32 R4, R0, 0x4, R4 ;  /* 0x0000000400048825 */ /* 0x001fe200078e0004 */
[----:B------:R-:W-:Y:S02]  /*0180*/  VIMNMX.U32 R3, PT, PT, R3, UR10, PT ;  /* 0x0000000a03037c48 */ /* 0x000fe4000bfe0000 */
[----:B------:R-:W-:Y:S02]  /*0190*/  LOP3.LUT R6, RZ, R2, RZ, 0x33, !PT ;  /* 0x00000002ff067212 */ /* 0x000fe400078e33ff */
[----:B--2---:R0:W-:Y:S02]  /*01a0*/  @!P0 STG.E desc[UR8][R4.64], R2 ;  /* 0x0000000204008986 */ /* 0x0041e4000c101908 */
[----:B------:R-:W-:-:S04]  /*01b0*/  VIMNMX.U32 R7, PT, PT, R6, UR4, PT ;  /* 0x0000000406077c48 */ /* 0x000fc8000bfe0000 */
[----:B------:R-:W-:Y:S01]  /*01c0*/  VIADDMNMX.U32 R7, R7, R2, UR10, PT ;  /* 0x0000000a07077e46 */ /* 0x000fe2000b800002 */
[----:B------:R-:W-:Y:S06]  /*01d0*/  @!P0 EXIT ;  /* 0x000000000000894d */ /* 0x000fec0003800000 */
[----:B------:R-:W1:Y:S01]  /*01e0*/  LDCU.U8 UR5, c[0x0][0x380] ;  /* 0x00007000ff0577ac */ /* 0x000e620008000000 */
[----:B------:R-:W-:Y:S01]  /*01f0*/  BSSY.RECONVERGENT B0, `(.L_x_188) ;  /* 0x000004c000007945 */ /* 0x000fe20003800200 */
[----:B------:R-:W-:-:S06]  /*0200*/  UIADD3 UR4, UPT, UPT, UR6, -0x1, URZ ;  /* 0xffffffff06047890 */ /* 0x000fcc000fffe0ff */
[----:B0-----:R-:W-:-:S05]  /*0210*/  LOP3.LUT R4, R0, UR4, RZ, 0xc0, !PT ;  /* 0x0000000400047c12 */ /* 0x001fca000f8ec0ff */
[----:B------:R-:W-:Y:S01]  /*0220*/  IMAD R4, R4, UR7, RZ ;  /* 0x0000000704047c24 */ /* 0x000fe2000f8e02ff */
[----:B-1----:R-:W-:-:S04]  /*0230*/  UPRMT UR5, UR5, 0x8880, URZ ;  /* 0x0000888005057896 */ /* 0x002fc800080000ff */
[----:B------:R-:W-:-:S03]  /*0240*/  VIADDMNMX.U32 R4, R7, -R3, R4, PT ;  /* 0x8000000307047246 */ /* 0x000fc60003800004 */
[----:B------:R-:W-:Y:S02]  /*0250*/  UMOV UR4, UR5 ;  /* 0x0000000500047c82 */ /* 0x000fe40008000000 */
[----:B------:R-:W-:-:S09]  /*0260*/  UISETP.NE.AND UP0, UPT, UR4, URZ, UPT ;  /* 0x000000ff0400728c */ /* 0x000fd2000bf05270 */
[----:B------:R-:W-:Y:S05]  /*0270*/  BRA.U !UP0, `(.L_x_189) ;  /* 0x00000001088c7547 */ /* 0x000fea000b800000 */
[----:B------:R-:W-:Y:S01]  /*0280*/  IMAD.IADD R7, R7, 0x1, -R2 ;  /* 0x0000000107077824 */ /* 0x000fe200078e0a02 */
[----:B------:R-:W-:Y:S01]  /*0290*/  VIADDMNMX.U32 R5, R2, -R3, R4, PT ;  /* 0x8000000302057246 */ /* 0x000fe20003800004 */
[----:B------:R-:W0:Y:S01]  /*02a0*/  LDCU.64 UR6, c[0x0][0x3a8] ;  /* 0x00007500ff0677ac */ /* 0x000e220008000a00 */
[----:B------:R-:W-:Y:S02]  /*02b0*/  BSSY.RECONVERGENT B1, `(.L_x_190) ;  /* 0x000001e000017945 */ /* 0x000fe40003800200 */
[----:B------:R-:W-:Y:S01]  /*02c0*/  VIMNMX.U32 R6, PT, PT, R4, R7, !PT ;  /* 0x0000000704067248 */ /* 0x000fe20007fe0000 */
[----:B------:R-:W1:Y:S04]  /*02d0*/  LDCU.64 UR4, c[0x0][0x388] ;  /* 0x00007100ff0477ac */ /* 0x000e680008000a00 */
[----:B------:R-:W-:-:S05]  /*02e0*/  IMAD.IADD R6, R6, 0x1, -R7 ;  /* 0x0000000106067824 */ /* 0x000fca00078e0a07 */
[----:B------:R-:W-:-:S13]  /*02f0*/  ISETP.GE.U32.AND P0, PT, R6, R5, PT ;  /* 0x000000050600720c */ /* 0x000fda0003f06070 */
[----:B01----:R-:W-:Y:S05]  /*0300*/  @P0 BRA `(.L_x_191) ;  /* 0x0000000000600947 */ /* 0x003fea0003800000 */
.L_x_192:
[----:B------:R-:W-:-:S05]  /*0310*/  IMAD.IADD R7, R5, 0x1, -R6 ;  /* 0x0000000105077824 */ /* 0x000fca00078e0a06 */
[----:B------:R-:W-:-:S04]  /*0320*/  LEA.HI R12, R7, R6, RZ, 0x1f ;  /* 0x00000006070c7211 */ /* 0x000fc800078ff8ff */
[-C--:B------:R-:W-:Y:S02]  /*0330*/  LOP3.LUT R7, RZ, R12.reuse, RZ, 0x33, !PT ;  /* 0x0000000cff077212 */ /* 0x080fe400078e33ff */
[----:B------:R-:W-:-:S03]  /*0340*/  IADD3 R9, P1, PT, R3, R12, RZ ;  /* 0x0000000c03097210 */ /* 0x000fc60007f3e0ff */
[----:B------:R-:W-:Y:S02]  /*0350*/  IMAD.IADD R7, R4, 0x1, R7 ;  /* 0x0000000104077824 */ /* 0x000fe400078e0207 */
[----:B------:R-:W-:Y:S01]  /*0360*/  IMAD.X R16, RZ, RZ, RZ, P1 ;  /* 0x000000ffff107224 */ /* 0x000fe200008e06ff */
[C---:B------:R-:W-:Y:S02]  /*0370*/  LEA R8, P1, R9.reuse, UR4, 0x3 ;  /* 0x0000000409087c11 */ /* 0x040fe4000f8218ff */
[----:B------:R-:W-:Y:S02]  /*0380*/  IADD3 R7, P0, PT, R2, R7, RZ ;  /* 0x0000000702077210 */ /* 0x000fe40007f1e0ff */
[----:B------:R-:W-:-:S03]  /*0390*/  LEA.HI.X R9, R9, UR5, R16, 0x3, P1 ;  /* 0x0000000509097c11 */ /* 0x000fc600088f1c10 */
[----:B------:R-:W-:Y:S01]  /*03a0*/  IMAD.X R14, RZ, RZ, RZ, P0 ;  /* 0x000000ffff0e7224 */ /* 0x000fe200000e06ff */
[C---:B------:R-:W-:Y:S02]  /*03b0*/  LEA R10, P0, R7.reuse, UR4, 0x3 ;  /* 0x00000004070a7c11 */ /* 0x040fe4000f8018ff */
[----:B------:R-:W2:Y:S02]  /*03c0*/  LDG.E.64 R8, desc[UR8][R8.64] ;  /* 0x0000000808087981 */ /* 0x000ea4000c1e1b00 */
[----:B------:R-:W-:-:S06]  /*03d0*/  LEA.HI.X R11, R7, UR5, R14, 0x3, P0 ;  /* 0x00000005070b7c11 */ /* 0x000fcc00080f1c0e */
[----:B------:R-:W3:Y:S01]  /*03e0*/  LDG.E.64 R10, desc[UR8][R10.64] ;  /* 0x000000080a0a7981 */ /* 0x000ee2000c1e1b00 */
[----:B--2---:R-:W-:Y:S02]  /*03f0*/  LOP3.LUT R7, R8, UR6, RZ, 0xc0, !PT ;  /* 0x0000000608077c12 */ /* 0x004fe4000f8ec0ff */
[----:B------:R-:W-:Y:S02]  /*0400*/  LOP3.LUT R13, R9, UR7, RZ, 0xc0, !PT ;  /* 0x00000007090d7c12 */ /* 0x000fe4000f8ec0ff */
[----:B---3--:R-:W-:Y:S02]  /*0410*/  LOP3.LUT R14, R10, UR6, RZ, 0xc0, !PT ;  /* 0x000000060a0e7c12 */ /* 0x008fe4000f8ec0ff */
[----:B------:R-:W-:Y:S02]  /*0420*/  LOP3.LUT R16, R11, UR7, RZ, 0xc0, !PT ;  /* 0x000000070b107c12 */ /* 0x000fe4000f8ec0ff */
[----:B------:R-:W-:-:S04]  /*0430*/  ISETP.GE.U32.AND P0, PT, R14, R7, PT ;  /* 0x000000070e00720c */ /* 0x000fc80003f06070 */
[----:B------:R-:W-:-:S04]  /*0440*/  ISETP.GE.U32.AND.EX P0, PT, R16, R13, PT, P0 ;  /* 0x0000000d1000720c */ /* 0x000fc80003f06100 */
[----:B------:R-:W-:-:S09]  /*0450*/  SEL R5, R12, R5, !P0 ;  /* 0x000000050c057207 */ /* 0x000fd20004000000 */
[----:B------:R-:W-:-:S05]  /*0460*/  @P0 VIADD R6, R12, 0x1 ;  /* 0x000000010c060836 */ /* 0x000fca0000000000 */
[----:B------:R-:W-:-:S13]  /*0470*/  ISETP.GE.U32.AND P0, PT, R6, R5, PT ;  /* 0x000000050600720c */ /* 0x000fda0003f06070 */
[----:B------:R-:W-:Y:S05]  /*0480*/  @!P0 BRA `(.L_x_192) ;  /* 0xfffffffc00a08947 */ /* 0x000fea000383ffff */
.L_x_191:
[----:B------:R-:W-:Y:S05]  /*0490*/  BSYNC.RECONVERGENT B1 ;  /* 0x0000000000017941 */ /* 0x000fea0003800200 */
.L_x_190:
[----:B------:R-:W-:Y:S05]  /*04a0*/  BRA `(.L_x_193) ;  /* 0x0000000000807947 */ /* 0x000fea0003800000 */
.L_x_189:
[----:B------:R-:W-:Y:S01]  /*04b0*/  IMAD.IADD R7, R7, 0x1, -R2 ;  /* 0x0000000107077824 */ /* 0x000fe200078e0a02 */
[----:B------:R-:W-:Y:S01]  /*04c0*/  VIADDMNMX.U32 R5, R2, -R3, R4, PT ;  /* 0x8000000302057246 */ /* 0x000fe20003800004 */
[----:B------:R-:W0:Y:S03]  /*04d0*/  LDCU.64 UR6, c[0x0][0x3a8] ;  /* 0x00007500ff0677ac */ /* 0x000e260008000a00 */
[----:B------:R-:W-:Y:S01]  /*04e0*/  VIMNMX.U32 R6, PT, PT, R4, R7, !PT ;  /* 0x0000000704067248 */ /* 0x000fe20007fe0000 */
[----:B------:R-:W1:Y:S04]  /*04f0*/  LDCU.64 UR4, c[0x0][0x390] ;  /* 0x00007200ff0477ac */ /* 0x000e680008000a00 */
[----:B------:R-:W-:-:S05]  /*0500*/  IMAD.IADD R6, R6, 0x1, -R7 ;  /* 0x0000000106067824 */ /* 0x000fca00078e0a07 */
[----:B------:R-:W-:-:S13]  /*0510*/  ISETP.GE.U32.AND P0, PT, R6, R5, PT ;  /* 0x000000050600720c */ /* 0x000fda0003f06070 */
[----:B01----:R-:W-:Y:S05]  /*0520*/  @P0 BRA `(.L_x_193) ;  /* 0x0000000000600947 */ /* 0x003fea0003800000 */
.L_x_194:
        /* <DEDUP_REMOVED lines=24> */
.L_x_193:
[----:B------:R-:W-:Y:S05]  /*06b0*/  BSYNC.RECONVERGENT B0 ;  /* 0x0000000000007941 */ /* 0x000fea0003800200 */
.L_x_188:
[----:B------:R-:W0:Y:S01]  /*06c0*/  LDC.64 R4, c[0x0][0x3a0] ;  /* 0x0000e800ff047b82 */ /* 0x000e220000000a00 */
[----:B------:R-:W-:Y:S02]  /*06d0*/  IMAD.IADD R3, R3, 0x1, R6 ;  /* 0x0000000103037824 */ /* 0x000fe400078e0206 */
[----:B0-----:R-:W-:-:S05]  /*06e0*/  IMAD.WIDE.U32 R4, R0, 0x4, R4 ;  /* 0x0000000400047825 */ /* 0x001fca00078e0004 */
[----:B------:R-:W-:Y:S01]  /*06f0*/  STG.E desc[UR8][R4.64], R3 ;  /* 0x0000000304007986 */ /* 0x000fe2000c101908 */
[----:B------:R-:W-:Y:S05]  /*0700*/  EXIT ;  /* 0x000000000000794d */ /* 0x000fea0003800000 */
.L_x_195:
        /* <DEDUP_REMOVED lines=15> */
.L_x_672:


//--------------------- .text._ZN3cub18CUB_300001_SM_10006detail10merge_sort30DeviceMergeSortBlockSortKernelINS2_10policy_hubIN6thrust24THRUST_300001_SM_1000_NS6detail15normal_iteratorINS6_10device_ptrIyEEEEE9Policy600ESB_PNS0_8NullTypeESB_SF_j3CmpySE_EEvbT0_T1_T2_T3_T4_PT6_PT7_T5_NS1_7vsmem_tE --------------------------
	.section	.text._ZN3cub18CUB_300001_SM_10006detail10merge_sort30DeviceMergeSortBlockSortKernelINS2_10policy_hubIN6thrust24THRUST_300001_SM_1000_NS6detail15normal_iteratorINS6_10device_ptrIyEEEEE9Policy600ESB_PNS0_8NullTypeESB_SF_j3CmpySE_EEvbT0_T1_T2_T3_T4_PT6_PT7_T5_NS1_7vsmem_tE,"ax",@progbits
	.align	128
        .global         _ZN3cub18CUB_300001_SM_10006detail10merge_sort30DeviceMergeSortBlockSortKernelINS2_10policy_hubIN6thrust24THRUST_300001_SM_1000_NS6detail15normal_iteratorINS6_10device_ptrIyEEEEE9Policy600ESB_PNS0_8NullTypeESB_SF_j3CmpySE_EEvbT0_T1_T2_T3_T4_PT6_PT7_T5_NS1_7vsmem_tE
        .type           _ZN3cub18CUB_300001_SM_10006detail10merge_sort30DeviceMergeSortBlockSortKernelINS2_10policy_hubIN6thrust24THRUST_300001_SM_1000_NS6detail15normal_iteratorINS6_10device_ptrIyEEEEE9Policy600ESB_PNS0_8NullTypeESB_SF_j3CmpySE_EEvbT0_T1_T2_T3_T4_PT6_PT7_T5_NS1_7vsmem_tE,@function
        .size           _ZN3cub18CUB_300001_SM_10006detail10merge_sort30DeviceMergeSortBlockSortKernelINS2_10policy_hubIN6thrust24THRUST_300001_SM_1000_NS6detail15normal_iteratorINS6_10device_ptrIyEEEEE9Policy600ESB_PNS0_8NullTypeESB_SF_j3CmpySE_EEvbT0_T1_T2_T3_T4_PT6_PT7_T5_NS1_7vsmem_tE,(.L_x_673 - _ZN3cub18CUB_300001_SM_10006detail10merge_sort30DeviceMergeSortBlockSortKernelINS2_10policy_hubIN6thrust24THRUST_300001_SM_1000_NS6detail15normal_iteratorINS6_10device_ptrIyEEEEE9Policy600ESB_PNS0_8NullTypeESB_SF_j3CmpySE_EEvbT0_T1_T2_T3_T4_PT6_PT7_T5_NS1_7vsmem_tE)
        .other          _ZN3cub18CUB_300001_SM_10006detail10merge_sort30DeviceMergeSortBlockSortKernelINS2_10policy_hubIN6thrust24THRUST_300001_SM_1000_NS6detail15normal_iteratorINS6_10device_ptrIyEEEEE9Policy600ESB_PNS0_8NullTypeESB_SF_j3CmpySE_EEvbT0_T1_T2_T3_T4_PT6_PT7_T5_NS1_7vsmem_tE,@"STO_CUDA_ENTRY STV_DEFAULT"
_ZN3cub18CUB_300001_SM_10006detail10merge_sort30DeviceMergeSortBlockSortKernelINS2_10policy_hubIN6thrust24THRUST_300001_SM_1000_NS6detail15normal_iteratorINS6_10device_ptrIyEEEEE9Policy600ESB_PNS0_8NullTypeESB_SF_j3CmpySE_EEvbT0_T1_T2_T3_T4_PT6_PT7_T5_NS1_7vsmem_tE:
.text._ZN3cub18CUB_300001_SM_10006detail10merge_sort30DeviceMergeSortBlockSortKernelINS2_10policy_hubIN6thrust24THRUST_300001_SM_1000_NS6detail15normal_iteratorINS6_10device_ptrIyEEEEE9Policy600ESB_PNS0_8NullTypeESB_SF_j3CmpySE_EEvbT0_T1_T2_T3_T4_PT6_PT7_T5_NS1_7vsmem_tE:
[----:B------:R-:W-:Y:S01]  /*0000*/  LDC R1, c[0x0][0x37c] ;  /* 0x0000df00ff017b82 */ /* 0x000fe20000000800 */
[----:B------:R-:W0:Y:S01]  /*0010*/  S2R R7, SR_CTAID.X ;  /* 0x0000000000077919 */ /* 0x000e220000002500 */
[----:B------:R-:W1:Y:S01]  /*0020*/  LDCU UR4, c[0x0][0x370] ;  /* 0x00006e00ff0477ac */ /* 0x000e620008000800 */
[----:B------:R-:W2:Y:S01]  /*0030*/  LDCU.64 UR8, c[0x0][0x358] ;  /* 0x00006b00ff0877ac */ /* 0x000ea20008000a00 */
[----:B-1----:R-:W-:-:S06]  /*0040*/  UIADD3 UR4, UPT, UPT, UR4, -0x1, URZ ;  /* 0xffffffff04047890 */ /* 0x002fcc000fffe0ff */
[C---:B0-----:R-:W-:Y:S01]  /*0050*/  ISETP.GE.U32.AND P0, PT, R7.reuse, UR4, PT ;  /* 0x0000000407007c0c */ /* 0x041fe2000bf06070 */
[----:B------:R-:W-:-:S12]  /*0060*/  IMAD.SHL.U32 R7, R7, 0x800, RZ ;  /* 0x0000080007077824 */ /* 0x000fd800078e00ff */
[----:B--2---:R-:W-:Y:S05]  /*0070*/  @P0 BRA `(.L_x_196) ;  /* 0x0000002c007c0947 */ /* 0x004fea0003800000 */
[----:B------:R-:W0:Y:S01]  /*0080*/  S2R R3, SR_TID.X ;  /* 0x0000000000037919 */ /* 0x000e220000002100 */
[----:B------:R-:W1:Y:S01]  /*0090*/  LDCU.64 UR4, c[0x0][0x388] ;  /* 0x00007100ff0477ac */ /* 0x000e620008000a00 */
[----:B------:R-:W-:Y:S01]  /*00a0*/  ACQBULK ;  /* 0x000000000000782e */ /* 0x000fe20000000000 */
[----:B0-----:R-:W-:-:S05]  /*00b0*/  IMAD.SHL.U32 R0, R3, 0x8, RZ ;  /* 0x0000000803007824 */ /* 0x001fca00078e00ff */
[----:B------:R-:W-:-:S04]  /*00c0*/  LOP3.LUT R0, R0, 0x1f00, RZ, 0xc0, !PT ;  /* 0x00001f0000007812 */ /* 0x000fc800078ec0ff */
[----:B------:R-:W-:-:S04]  /*00d0*/  LOP3.LUT R2, R0, 0x1f, R3, 0xf8, !PT ;  /* 0x0000001f00027812 */ /* 0x000fc800078ef803 */
[----:B------:R-:W-:-:S05]  /*00e0*/  IADD3 R2, P0, PT, R7, R2, RZ ;  /* 0x0000000207027210 */ /* 0x000fca0007f1e0ff */
[----:B------:R-:W-:Y:S02]  /*00f0*/  IMAD.X R3, RZ, RZ, RZ, P0 ;  /* 0x000000ffff037224 */ /* 0x000fe400000e06ff */
[----:B------:R-:W-:-:S03]  /*0100*/  IMAD.SHL.U32 R17, R2, 0x8, RZ ;  /* 0x0000000802117824 */ /* 0x000fc600078e00ff */
[----:B------:R-:W-:Y:S02]  /*0110*/  SHF.L.U64.HI R16, R2, 0x3, R3 ;  /* 0x0000000302107819 */ /* 0x000fe40000010203 */
        /* <DEDUP_REMOVED lines=363> */
.L_x_216:
        /* <DEDUP_REMOVED lines=49> */
.L_x_199:
        /* <DEDUP_REMOVED lines=20> */
.L_x_198:
[----:B------:R-:W-:Y:S05]  /*1c20*/  BSYNC.RECONVERGENT B0 ;  /* 0x0000000000007941 */ /* 0x000fea0003800200 */
.L_x_197:
        /* <DEDUP_REMOVED lines=20> */
.L_x_201:
[----:B------:R-:W-:Y:S05]  /*1d70*/  BSYNC.RECONVERGENT B0 ;  /* 0x0000000000007941 */ /* 0x000fea0003800200 */
.L_x_200:
        /* <DEDUP_REMOVED lines=24> */
.L_x_203:
[----:B------:R-:W-:Y:S05]  /*1f00*/  BSYNC.RECONVERGENT B0 ;  /* 0x0000000000007941 */ /* 0x000fea0003800200 */
.L_x_202:
        /* <DEDUP_REMOVED lines=24> */
.L_x_205:
[----:B------:R-:W-:Y:S05]  /*2090*/  BSYNC.RECONVERGENT B0 ;  /* 0x0000000000007941 */ /* 0x000fea0003800200 */
.L_x_204:
        /* <DEDUP_REMOVED lines=24> */
.L_x_207:
[----:B------:R-:W-:Y:S05]  /*2220*/  BSYNC.RECONVERGENT B0 ;  /* 0x0000000000007941 */ /* 0x000fea0003800200 */
.L_x_206:
        /* <DEDUP_REMOVED lines=24> */
.L_x_209:
[----:B------:R-:W-:Y:S05]  /*23b0*/  BSYNC.RECONVERGENT B0 ;  /* 0x0000000000007941 */ /* 0x000fea0003800200 */
.L_x_208:
        /* <DEDUP_REMOVED lines=24> */
.L_x_211:
[----:B------:R-:W-:Y:S05]  /*2540*/  BSYNC.RECONVERGENT B0 ;  /* 0x0000000000007941 */ /* 0x000fea0003800200 */
.L_x_210:
        /* <DEDUP_REMOVED lines=23> */
.L_x_213:
[----:B------:R-:W-:Y:S05]  /*26c0*/  BSYNC.RECONVERGENT B0 ;  /* 0x0000000000007941 */ /* 0x000fea0003800200 */
.L_x_212:
        /* <DEDUP_REMOVED lines=27> */
.L_x_215:
[----:B------:R-:W-:Y:S05]  /*2880*/  BSYNC.RECONVERGENT B0 ;  /* 0x0000000000007941 */ /* 0x000fea0003800200 */
.L_x_214:
[C---:B------:R-:W-:Y:S01]  /*2890*/  ISETP.GE.U32.AND P0, PT, R18.reuse, 0x81, PT ;  /* 0x000000811200780c */ /* 0x040fe20003f06070 */
[----:B------:R-:W-:-:S12]  /*28a0*/  IMAD.SHL.U32 R18, R18, 0x2, RZ ;  /* 0x0000000212127824 */ /* 0x000fd800078e00ff */
[----:B------:R-:W-:Y:S05]  /*28b0*/  @!P0 BRA `(.L_x_216) ;  /* 0xffffffec00c48947 */ /* 0x000fea000383ffff */
[----:B------:R-:W0:Y:S01]  /*28c0*/  S2R R12, SR_TID.X ;  /* 0x00000000000c7919 */ /* 0x000e220000002100 */
[----:B------:R-:W1:Y:S01]  /*28d0*/  LDCU.U8 UR4, c[0x0][0x380] ;  /* 0x00007000ff0477ac */ /* 0x000e620008000000 */
[----:B------:R-:W3:Y:S01]  /*28e0*/  S2UR UR6, SR_CgaCtaId ;  /* 0x00000000000679c3 */ /* 0x000ee20000008800 */
[----:B--2---:R-:W2:Y:S01]  /*28f0*/  S2R R14, SR_LANEID ;  /* 0x00000000000e7919 */ /* 0x004ea20000000000 */
[----:B------:R-:W-:Y:S01]  /*2900*/  UMOV UR5, 0x400 ;  /* 0x0000040000057882 */ /* 0x000fe20000000000 */
[----:B-1----:R-:W-:-:S04]  /*2910*/  UPRMT UR4, UR4, 0x8880, URZ ;  /* 0x0000888004047896 */ /* 0x002fc800080000ff */
[----:B------:R-:W-:Y:S02]  /*2920*/  UISETP.NE.AND UP0, UPT, UR4, URZ, UPT ;  /* 0x000000ff0400728c */ /* 0x000fe4000bf05270 */
[----:B---3--:R-:W-:Y:S01]  /*2930*/  ULEA UR5, UR6, UR5, 0x18 ;  /* 0x0000000506057291 */ /* 0x008fe2000f8ec0ff */
[----:B0-----:R-:W-:-:S05]  /*2940*/  IMAD.SHL.U32 R12, R12, 0x8, RZ ;  /* 0x000000080c0c7824 */ /* 0x001fca00078e00ff */
[----:B------:R-:W-:-:S05]  /*2950*/  LOP3.LUT R19, R12, 0x1f00, RZ, 0xc0, !PT ;  /* 0x00001f000c137812 */ /* 0x000fca00078ec0ff */
[----:B--2---:R-:W-:-:S04]  /*2960*/  IMAD.IADD R14, R19, 0x1, R14 ;  /* 0x00000001130e7824 */ /* 0x004fc800078e020e */
[C---:B------:R-:W-:Y:S01]  /*2970*/  VIADD R15, R14.reuse, 0x20 ;  /* 0x000000200e0f7836 */ /* 0x040fe20000000000 */
[CC--:B------:R-:W-:Y:S01]  /*2980*/  LEA.HI.SX32 R18, R14.reuse, R14.reuse, 0x1b ;  /* 0x0000000e0e127211 */ /* 0x0c0fe200078fdaff */
[C---:B------:R-:W-:Y:S02]  /*2990*/  VIADD R13, R14.reuse, 0x80 ;  /* 0x000000800e0d7836 */ /* 0x040fe40000000000 */
        /* <DEDUP_REMOVED lines=21> */
[----:B------:R-:W-:Y:S04]  /*2af0*/  STS.64 [R3+0x28], R28 ;  /* 0x0000281c03007388 */ /* 0x000fe80000000a00 */
[----:B------:R-:W-:Y:S04]  /*2b00*/  STS.64 [R2+0x30], R24 ;  /* 0x0000301802007388 */ /* 0x000fe80000000a00 */
[----:B------:R0:W-:Y:S01]  /*2b10*/  STS.64 [R0+0x38], R26 ;  /* 0x0000381a00007388 */ /* 0x0001e20000000a00 */
[----:B------:R-:W-:-:S03]  /*2b20*/  NOP ;  /* 0x0000000000007918 */ /* 0x000fc60000000000 */
[----:B------:R-:W3:Y:S04]  /*2b30*/  LDS.64 R6, [R18] ;  /* 0x0000000012067984 */ /* 0x000ee80000000a00 */
[----:B------:R-:W4:Y:S01]  /*2b40*/  LDS.64 R20, [R12+0x100] ;  /* 0x000100000c147984 */ /* 0x000f220000000a00 */
[----:B0-----:R-:W-:-:S03]  /*2b50*/  LOP3.LUT R0, R16, 0x1f, RZ, 0xc0, !PT ;  /* 0x0000001f10007812 */ /* 0x001fc600078ec0ff */
[----:B------:R-:W0:Y:S02]  /*2b60*/  LDS.64 R22, [R15+0x200] ;  /* 0x000200000f167984 */ /* 0x000e240000000a00 */
[----:B--2---:R-:W-:Y:S02]  /*2b70*/  IMAD R0, R17, 0x800, R0 ;  /* 0x0000080011007824 */ /* 0x004fe400078e0200 */
[----:B------:R-:W2:Y:S03]  /*2b80*/  LDS.64 R4, [R14+0x300] ;  /* 0x000300000e047984 */ /* 0x000ea60000000a00 */
[----:B------:R-:W-:Y:S01]  /*2b90*/  IADD3 R0, P0, PT, R19, R0, RZ ;  /* 0x0000000013007210 */ /* 0x000fe20007f1e0ff */
[----:B------:R-:W5:Y:S04]  /*2ba0*/  LDS.64 R24, [R13+0x400] ;  /* 0x000400000d187984 */ /* 0x000f680000000a00 */
[----:B------:R-:W5:Y:S01]  /*2bb0*/  LDS.64 R26, [R11+0x500] ;  /* 0x000500000b1a7984 */ /* 0x000f620000000a00 */
[----:B------:R-:W-:Y:S01]  /*2bc0*/  IMAD.X R17, RZ, RZ, RZ, P0 ;  /* 0x000000ffff117224 */ /* 0x000fe200000e06ff */
[----:B-1----:R-:W-:-:S02]  /*2bd0*/  LEA R16, P0, R0, UR4, 0x3 ;  /* 0x0000000400107c11 */ /* 0x002fc4000f8018ff */
[----:B------:R-:W1:Y:S02]  /*2be0*/  LDS.64 R28, [R10+0x600] ;  /* 0x000600000a1c7984 */ /* 0x000e640000000a00 */
[----:B------:R-:W-:Y:S02]  /*2bf0*/  LEA.HI.X R17, R0, UR5, R17, 0x3, P0 ;  /* 0x0000000500117c11 */ /* 0x000fe400080f1c11 */
[----:B------:R-:W1:Y:S04]  /*2c00*/  LDS.64 R2, [R9+0x700] ;  /* 0x0007000009027984 */ /* 0x000e680000000a00 */
[----:B---3--:R-:W-:Y:S04]  /*2c10*/  STG.E.64 desc[UR8][R16.64], R6 ;  /* 0x0000000610007986 */ /* 0x008fe8000c101b08 */
[----:B----4-:R-:W-:Y:S04]  /*2c20*/  STG.E.64 desc[UR8][R16.64+0x100], R20 ;  /* 0x0001001410007986 */ /* 0x010fe8000c101b08 */
[----:B0-----:R-:W-:Y:S04]  /*2c30*/  STG.E.64 desc[UR8][R16.64+0x200], R22 ;  /* 0x0002001610007986 */ /* 0x001fe8000c101b08 */
[----:B--2---:R-:W-:Y:S04]  /*2c40*/  STG.E.64 desc[UR8][R16.64+0x300], R4 ;  /* 0x0003000410007986 */ /* 0x004fe8000c101b08 */
[----:B-----5:R-:W-:Y:S04]  /*2c50*/  STG.E.64 desc[UR8][R16.64+0x400], R24 ;  /* 0x0004001810007986 */ /* 0x020fe8000c101b08 */
[----:B------:R-:W-:Y:S04]  /*2c60*/  STG.E.64 desc[UR8][R16.64+0x500], R26 ;  /* 0x0005001a10007986 */ /* 0x000fe8000c101b08 */
[----:B-1----:R-:W-:Y:S04]  /*2c70*/  STG.E.64 desc[UR8][R16.64+0x600], R28 ;  /* 0x0006001c10007986 */ /* 0x002fe8000c101b08 */
[----:B------:R-:W-:Y:S01]  /*2c80*/  STG.E.64 desc[UR8][R16.64+0x700], R2 ;  /* 0x0007000210007986 */ /* 0x000fe2000c101b08 */
[----:B------:R-:W-:Y:S05]  /*2c90*/  EXIT ;  /* 0x000000000000794d */ /* 0x000fea0003800000 */
.L_x_217:
        /* <DEDUP_REMOVED lines=29> */
.L_x_196:
[----:B------:R-:W0:Y:S01]  /*2e70*/  LDC.64 R2, c[0x0][0x388] ;  /* 0x0000e200ff027b82 */ /* 0x000e220000000a00 */
[----:B------:R-:W-:Y:S01]  /*2e80*/  ACQBULK ;  /* 0x000000000000782e */ /* 0x000fe20000000000 */
[----:B------:R-:W1:Y:S06]  /*2e90*/  S2R R0, SR_TID.X ;  /* 0x0000000000007919 */ /* 0x000e6c0000002100 */
[----:B------:R-:W2:Y:S01]  /*2ea0*/  LDC R9, c[0x0][0x3a8] ;  /* 0x0000ea00ff097b82 */ /* 0x000ea20000000800 */
[----:B0-----:R-:W-:-:S05]  /*2eb0*/  IMAD.WIDE.U32 R2, R7, 0x8, R2 ;  /* 0x0000000807027825 */ /* 0x001fca00078e0002 */
[----:B------:R0:W3:Y:S01]  /*2ec0*/  LDG.E.64 R4, desc[UR8][R2.64] ;  /* 0x0000000802047981 */ /* 0x0000e2000c1e1b00 */
[----:B------:R-:W-:Y:S02]  /*2ed0*/  IMAD.MOV R22, RZ, RZ, -R7 ;  /* 0x000000ffff167224 */ /* 0x000fe400078e0a07 */
        /* <DEDUP_REMOVED lines=146> */
.L_x_219:
[----:B------:R-:W-:Y:S05]  /*3800*/  BSYNC.RECONVERGENT B0 ;  /* 0x0000000000007941 */ /* 0x000fea0003800200 */
.L_x_218:
        /* <DEDUP_REMOVED lines=16> */
.L_x_221:
[----:B------:R-:W-:Y:S05]  /*3910*/  BSYNC.RECONVERGENT B0 ;  /* 0x0000000000007941 */ /* 0x000fea0003800200 */
.L_x_220:
        /* <DEDUP_REMOVED lines=15> */
.L_x_223:
[----:B------:R-:W-:Y:S05]  /*3a10*/  BSYNC.RECONVERGENT B0 ;  /* 0x0000000000007941 */ /* 0x000fea0003800200 */
.L_x_222:
        /* <DEDUP_REMOVED lines=15> */
.L_x_225:
[----:B------:R-:W-:Y:S05]  /*3b10*/  BSYNC.RECONVERGENT B0 ;  /* 0x0000000000007941 */ /* 0x000fea0003800200 */
.L_x_224:
        /* <DEDUP_REMOVED lines=15> */
.L_x_227:
[----:B------:R-:W-:Y:S05]  /*3c10*/  BSYNC.RECONVERGENT B0 ;  /* 0x0000000000007941 */ /* 0x000fea0003800200 */
.L_x_226:
        /* <DEDUP_REMOVED lines=15> */
.L_x_229:
[----:B------:R-:W-:Y:S05]  /*3d10*/  BSYNC.RECONVERGENT B0 ;  /* 0x0000000000007941 */ /* 0x000fea0003800200 */
.L_x_228:
        /* <DEDUP_REMOVED lines=285> */
.L_x_231:
[----:B------:R-:W-:Y:S05]  /*4ef0*/  BSYNC.RECONVERGENT B0 ;  /* 0x0000000000007941 */ /* 0x000fea0003800200 */
.L_x_230:
[----:B------:R-:W0:Y:S01]  /*4f00*/  S2UR UR5, SR_CgaCtaId ;  /* 0x00000000000579c3 */ /* 0x000e220000008800 */
[----:B------:R-:W-:Y:S01]  /*4f10*/  UMOV UR4, 0x400 ;  /* 0x0000040000047882 */ /* 0x000fe20000000000 */
[----:B------:R-:W-:Y:S01]  /*4f20*/  IMAD.MOV.U32 R19, RZ, RZ, 0x2 ;  /* 0x00000002ff137424 */ /* 0x000fe200078e00ff */
[----:B0-----:R-:W-:-:S06]  /*4f30*/  ULEA UR4, UR5, UR4, 0x18 ;  /* 0x0000000405047291 */ /* 0x001fcc000f8ec0ff */
[----:B------:R-:W-:-:S07]  /*4f40*/  LEA R21, R0, UR4, 0x6 ;  /* 0x0000000400157c11 */ /* 0x000fce000f8e30ff */
.L_x_251:
        /* <DEDUP_REMOVED lines=45> */
.L_x_234:
        /* <DEDUP_REMOVED lines=20> */
.L_x_233:
[----:B------:R-:W-:Y:S05]  /*5360*/  BSYNC.RECONVERGENT B0 ;  /* 0x0000000000007941 */ /* 0x000fea0003800200 */
.L_x_232:
        /* <DEDUP_REMOVED lines=23> */
.L_x_236:
[----:B------:R-:W-:Y:S05]  /*54e0*/  BSYNC.RECONVERGENT B0 ;  /* 0x0000000000007941 */ /* 0x000fea0003800200 */
.L_x_235:
        /* <DEDUP_REMOVED lines=24> */
.L_x_238:
[----:B------:R-:W-:Y:S05]  /*5670*/  BSYNC.RECONVERGENT B0 ;  /* 0x0000000000007941 */ /* 0x000fea0003800200 */
.L_x_237:
        /* <DEDUP_REMOVED lines=24> */
.L_x_240:
[----:B------:R-:W-:Y:S05]  /*5800*/  BSYNC.RECONVERGENT B0 ;  /* 0x0000000000007941 */ /* 0x000fea0003800200 */
.L_x_239:
        /* <DEDUP_REMOVED lines=24> */
.L_x_242:
[----:B------:R-:W-:Y:S05]  /*5990*/  BSYNC.RECONVERGENT B0 ;  /* 0x0000000000007941 */ /* 0x000fea0003800200 */
.L_x_241:
        /* <DEDUP_REMOVED lines=24> */
.L_x_244:
[----:B------:R-:W-:Y:S05]  /*5b20*/  BSYNC.RECONVERGENT B0 ;  /* 0x0000000000007941 */ /* 0x000fea0003800200 */
.L_x_243:
        /* <DEDUP_REMOVED lines=24> */
.L_x_246:
[----:B------:R-:W-:Y:S05]  /*5cb0*/  BSYNC.RECONVERGENT B0 ;  /* 0x0000000000007941 */ /* 0x000fea0003800200 */
.L_x_245:
        /* <DEDUP_REMOVED lines=22> */
.L_x_248:
[----:B------:R-:W-:Y:S05]  /*5e20*/  BSYNC.RECONVERGENT B0 ;  /* 0x0000000000007941 */ /* 0x000fea0003800200 */
.L_x_247:
        /* <DEDUP_REMOVED lines=28> */
.L_x_250:
[----:B------:R-:W-:Y:S05]  /*5ff0*/  BSYNC.RECONVERGENT B0 ;  /* 0x0000000000007941 */ /* 0x000fea0003800200 */
.L_x_249:
        /* <DEDUP_REMOVED lines=33> */
[----:B------:R-:W2:Y:S01]  /*6210*/  S2R R33, SR_CTAID.X ;  /* 0x0000000000217919 */ /* 0x000ea20000002500 */
[C---:B0-----:R-:W-:Y:S01]  /*6220*/  IMAD.IADD R41, R14.reuse, 0x1, R41 ;  /* 0x000000010e297824 */ /* 0x041fe200078e0229 */
[----:B------:R-:W-:Y:S01]  /*6230*/  LOP3.LUT R14, R14, 0x1f, R25, 0xf8, !PT ;  /* 0x0000001f0e0e7812 */ /* 0x000fe200078ef819 */
[----:B---3--:R-:W-:Y:S02]  /*6240*/  IMAD.MOV.U32 R9, RZ, RZ, R30 ;  /* 0x000000ffff097224 */ /* 0x008fe400078e001e */
        /* <DEDUP_REMOVED lines=19> */
[----:B------:R-:W-:Y:S01]  /*6380*/  LDS.64 R12, [R3+0x400] ;  /* 0x00040000030c7984 */ /* 0x000fe20000000a00 */
[----:B----4-:R-:W-:-:S03]  /*6390*/  LOP3.LUT R32, R0, 0x1f, RZ, 0xc0, !PT ;  /* 0x0000001f00207812 */ /* 0x010fc600078ec0ff */
[----:B------:R-:W-:Y:S01]  /*63a0*/  LDS.64 R8, [R8] ;  /* 0x0000000008087984 */ /* 0x000fe20000000a00 */
[----:B0-----:R-:W-:Y:S02]  /*63b0*/  IMAD.SHL.U32 R2, R0, 0x8, RZ ;  /* 0x0000000800027824 */ /* 0x001fe400078e00ff */
[----:B--2---:R-:W-:Y:S01]  /*63c0*/  IMAD R32, R33, 0x800, R32 ;  /* 0x0000080021207824 */ /* 0x004fe200078e0220 */
[----:B------:R-:W-:Y:S04]  /*63d0*/  LDS.64 R16, [R4+0x500] ;  /* 0x0005000004107984 */ /* 0x000fe80000000a00 */
[----:B------:R0:W-:Y:S04]  /*63e0*/  LDS.64 R26, [R5+0x600] ;  /* 0x00060000051a7984 */ /* 0x0001e80000000a00 */
[----:B------:R-:W-:Y:S04]  /*63f0*/  LDS.64 R6, [R6+0x700] ;  /* 0x0007000006067984 */ /* 0x000fe80000000a00 */
[----:B------:R-:W-:Y:S01]  /*6400*/  LDS.64 R30, [R30+0x100] ;  /* 0x000100001e1e7984 */ /* 0x000fe20000000a00 */
[----:B0-----:R-:W-:-:S03]  /*6410*/  LOP3.LUT R5, R2, 0x1f00, RZ, 0xc0, !PT ;  /* 0x00001f0002057812 */ /* 0x001fc600078ec0ff */
[----:B------:R-:W-:Y:S04]  /*6420*/  LDS.64 R28, [R28+0x200] ;  /* 0x000200001c1c7984 */ /* 0x000fe80000000a00 */
[----:B------:R-:W-:Y:S01]  /*6430*/  @!P0 STS [UR4+0x4200], R22 ;  /* 0x00420016ff008988 */ /* 0x000fe20008000804 */
[----:B------:R-:W-:Y:S01]  /*6440*/  BAR.SYNC.DEFER_BLOCKING 0x0 ;  /* 0x0000000000007b1d */ /* 0x000fe20000010000 */
[C---:B------:R-:W-:Y:S02]  /*6450*/  IADD3 R32, P0, PT, R5.reuse, R32, RZ ;  /* 0x0000002005207210 */ /* 0x040fe40007f1e0ff */
[----:B------:R-:W-:-:S03]  /*6460*/  LOP3.LUT R5, R5, 0x1f, R0, 0xf8, !PT ;  /* 0x0000001f05057812 */ /* 0x000fc600078ef800 */
[----:B------:R-:W-:Y:S01]  /*6470*/  IMAD.X R3, RZ, RZ, RZ, P0 ;  /* 0x000000ffff037224 */ /* 0x000fe200000e06ff */
[C---:B-1----:R-:W-:Y:S02]  /*6480*/  LEA R2, P0, R32.reuse, UR6, 0x3 ;  /* 0x0000000620027c11 */ /* 0x042fe4000f8018ff */
[----:B------:R-:W-:Y:S02]  /*6490*/  LOP3.LUT R5, R5, 0xe0, RZ, 0xfc, !PT ;  /* 0x000000e005057812 */ /* 0x000fe400078efcff */
[----:B------:R-:W-:Y:S01]  /*64a0*/  LEA.HI.X R3, R32, UR7, R3, 0x3, P0 ;  /* 0x0000000720037c11 */ /* 0x000fe200080f1c03 */
[----:B------:R-:W0:Y:S02]  /*64b0*/  LDS R18, [UR4+0x4200] ;  /* 0x00420004ff127984 */ /* 0x000e240008000800 */
[-C--:B0-----:R-:W-:Y:S02]  /*64c0*/  ISETP.GE.AND P0, PT, R24, R18.reuse, PT ;  /* 0x000000121800720c */ /* 0x081fe40003f06270 */
[----:B------:R-:W-:-:S02]  /*64d0*/  ISETP.GE.AND P1, PT, R15, R18, PT ;  /* 0x000000120f00720c */ /* 0x000fc40003f26270 */
[-C--:B------:R-:W-:Y:S02]  /*64e0*/  ISETP.GE.AND P2, PT, R25, R18.reuse, PT ;  /* 0x000000121900720c */ /* 0x080fe40003f46270 */
[-C--:B------:R-:W-:Y:S02]  /*64f0*/  ISETP.GE.AND P3, PT, R23, R18.reuse, PT ;  /* 0x000000121700720c */ /* 0x080fe40003f66270 */
        /* <DEDUP_REMOVED lines=14> */
.L_x_252:
[----:B------:R-:W0:Y:S01]  /*65e0*/  S2R R41, SR_LANEID ;  /* 0x0000000000297919 */ /* 0x000e220000000000 */
[----:B------:R-:W1:Y:S01]  /*65f0*/  S2UR UR6, SR_CgaCtaId ;  /* 0x00000000000679c3 */ /* 0x000e620000008800 */
[-C--:B------:R-:W-:Y:S01]  /*6600*/  LOP3.LUT R33, R33, R32.reuse, RZ, 0x3c, !PT ;  /* 0x0000002021217212 */ /* 0x080fe200078e3cff */
[----:B------:R-:W-:Y:S01]  /*6610*/  UMOV UR5, 0x400 ;  /* 0x0000040000057882 */ /* 0x000fe20000000000 */
[----:B------:R-:W-:Y:S01]  /*6620*/  STS.64 [R7], R12 ;  /* 0x0000000c07007388 */ /* 0x000fe20000000a00 */
[----:B------:R-:W-:Y:S02]  /*6630*/  ISETP.NE.AND P0, PT, R0, RZ, PT ;  /* 0x000000ff0000720c */ /* 0x000fe40003f05270 */
[----:B------:R-:W-:Y:S01]  /*6640*/  LOP3.LUT R32, R33, R32, RZ, 0x3c, !PT ;  /* 0x0000002021207212 */ /* 0x000fe200078e3cff */
[----:B------:R-:W2:Y:S01]  /*6650*/  S2R R24, SR_CTAID.X ;  /* 0x0000000000187919 */ /* 0x000ea20000002500 */
[----:B------:R-:W-:Y:S02]  /*6660*/  LOP3.LUT R39, R39, R38, RZ, 0x3c, !PT ;  /* 0x0000002627277212 */ /* 0x000fe400078e3cff */
[----:B------:R-:W-:-:S02]  /*6670*/  LOP3.LUT R33, R33, R32, RZ, 0x3c, !PT ;  /* 0x0000002021217212 */ /* 0x000fc400078e3cff */
[C---:B------:R-:W-:Y:S02]  /*6680*/  LOP3.LUT R38, R39.reuse, R38, RZ, 0x3c, !PT ;  /* 0x0000002627267212 */ /* 0x040fe400078e3cff */
[----:B------:R-:W-:Y:S01]  /*6690*/  LOP3.LUT R25, R14, 0x1f, R25, 0xf8, !PT ;  /* 0x0000001f0e197812 */ /* 0x000fe200078ef819 */
[----:B------:R3:W-:Y:S01]  /*66a0*/  STS.64 [R8+0x8], R32 ;  /* 0x0000082008007388 */ /* 0x0007e20000000a00 */
[----:B------:R-:W-:-:S03]  /*66b0*/  LOP3.LUT R39, R39, R38, RZ, 0x3c, !PT ;  /* 0x0000002627277212 */ /* 0x000fc600078e3cff */
[----:B------:R4:W-:Y:S01]  /*66c0*/  STS.64 [R9+0x10], R34 ;  /* 0x0000102209007388 */ /* 0x0009e20000000a00 */
[----:B-1----:R-:W-:Y:S01]  /*66d0*/  ULEA UR5, UR6, UR5, 0x18 ;  /* 0x0000000506057291 */ /* 0x002fe2000f8ec0ff */
[----:B------:R-:W1:Y:S01]  /*66e0*/  LDCU.64 UR6, c[0x0][0x3b0] ;  /* 0x00007600ff0677ac */ /* 0x000e620008000a00 */
[----:B---3--:R-:W-:Y:S02]  /*66f0*/  IMAD.MOV.U32 R8, RZ, RZ, R31 ;  /* 0x000000ffff087224 */ /* 0x008fe400078e001f */
[----:B------:R-:W-:Y:S02]  /*6700*/  VIADD R33, R25, 0x40 ;  /* 0x0000004019217836 */ /* 0x000fe40000000000 */
[----:B0-----:R-:W-:Y:S02]  /*6710*/  IMAD.IADD R41, R14, 0x1, R41 ;  /* 0x000000010e297824 */ /* 0x001fe400078e0229 */
[----:B----4-:R-:W-:Y:S02]  /*6720*/  IMAD.MOV.U32 R9, RZ, RZ, R30 ;  /* 0x000000ffff097224 */ /* 0x010fe400078e001e */
[----:B------:R-:W-:-:S02]  /*6730*/  VIADD R0, R41, 0x20 ;  /* 0x0000002029007836 */ /* 0x000fc40000000000 */
[C---:B------:R-:W-:Y:S01]  /*6740*/  VIADD R12, R41.reuse, 0x40 ;  /* 0x00000040290c7836 */ /* 0x040fe20000000000 */
[----:B------:R0:W-:Y:S02]  /*6750*/  STS.64 [R10+0x18], R8 ;  /* 0x000018080a007388 */ /* 0x0001e40000000a00 */
[-C--:B------:R-:W-:Y:S02]  /*6760*/  LEA.HI.SX32 R7, R0, R41.reuse, 0x1b ;  /* 0x0000002900077211 */ /* 0x080fe400078fdaff */
[-C--:B------:R-:W-:Y:S01]  /*6770*/  LEA.HI.SX32 R12, R12, R41.reuse, 0x1b ;  /* 0x000000290c0c7211 */ /* 0x080fe200078fdaff */
[----:B------:R3:W-:Y:S01]  /*6780*/  STS.64 [R11+0x20], R28 ;  /* 0x0000201c0b007388 */ /* 0x0007e20000000a00 */
[----:B------:R-:W-:Y:S02]  /*6790*/  LEA.HI.SX32 R41, R41, R41, 0x1b ;  /* 0x0000002929297211 */ /* 0x000fe400078fdaff */
[----:B------:R-:W-:Y:S01]  /*67a0*/  LEA R30, R7, UR5, 0x3 ;  /* 0x00000005071e7c11 */ /* 0x000fe2000f8e18ff */
[----:B------:R-:W4:Y:S01]  /*67b0*/  S2R R0, SR_TID.X ;  /* 0x0000000000007919 */ /* 0x000f220000002100 */
[----:B0-----:R-:W-:-:S02]  /*67c0*/  IMAD.MOV.U32 R8, RZ, RZ, R37 ;  /* 0x000000ffff087224 */ /* 0x001fc400078e0025 */
[----:B------:R-:W-:Y:S01]  /*67d0*/  IMAD.MOV.U32 R9, RZ, RZ, R36 ;  /* 0x000000ffff097224 */ /* 0x000fe200078e0024 */
[----:B---3--:R-:W-:-:S04]  /*67e0*/  LEA R28, R12, UR5, 0x3 ;  /* 0x000000050c1c7c11 */ /* 0x008fc8000f8e18ff */
[----:B------:R0:W-:Y:S04]  /*67f0*/  STS.64 [R16+0x28], R8 ;  /* 0x0000280810007388 */ /* 0x0001e80000000a00 */
[----:B------:R-:W-:Y:S04]  /*6800*/  STS.64 [R17+0x30], R26 ;  /* 0x0000301a11007388 */ /* 0x000fe80000000a00 */
[----:B------:R-:W-:Y:S01]  /*6810*/  STS.64 [R18+0x38], R38 ;  /* 0x0000382612007388 */ /* 0x000fe20000000a00 */
[----:B------:R-:W-:Y:S01]  /*6820*/  NOP ;  /* 0x0000000000007918 */ /* 0x000fe20000000000 */
[----:B0-----:R-:W-:-:S02]  /*6830*/  LEA R8, R41, UR5, 0x3 ;  /* 0x0000000529087c11 */ /* 0x001fc4000f8e18ff */
[----:B------:R-:W-:Y:S04]  /*6840*/  LDS.64 R10, [R2+0x300] ;  /* 0x00030000020a7984 */ /* 0x000fe80000000a00 */
[----:B------:R-:W-:Y:S04]  /*6850*/  LDS.64 R12, [R3+0x400] ;  /* 0x00040000030c7984 */ /* 0x000fe80000000a00 */
[----:B------:R-:W-:Y:S04]  /*6860*/  LDS.64 R8, [R8] ;  /* 0x0000000008087984 */ /* 0x000fe80000000a00 */
[----:B------:R4:W-:Y:S04]  /*6870*/  LDS.64 R16, [R4+0x500] ;  /* 0x0005000004107984 */ /* 0x0009e80000000a00 */
[----:B------:R0:W-:Y:S04]  /*6880*/  LDS.64 R26, [R5+0x600] ;  /* 0x00060000051a7984 */ /* 0x0001e80000000a00 */
[----:B------:R-:W-:Y:S01]  /*6890*/  LDS.64 R6, [R6+0x700] ;  /* 0x0007000006067984 */ /* 0x000fe20000000a00 */
[----:B----4-:R-:W-:-:S03]  /*68a0*/  IMAD.SHL.U32 R4, R0, 0x8, RZ ;  /* 0x0000000800047824 */ /* 0x010fc600078e00ff */
[----:B------:R-:W-:Y:S02]  /*68b0*/  LDS.64 R30, [R30+0x100] ;  /* 0x000100001e1e7984 */ /* 0x000fe40000000a00 */
[----:B0-----:R-:W-:Y:S02]  /*68c0*/  LOP3.LUT R5, R4, 0x1f00, RZ, 0xc0, !PT ;  /* 0x00001f0004057812 */ /* 0x001fe400078ec0ff */
[----:B------:R-:W-:Y:S02]  /*68d0*/  LDS.64 R28, [R28+0x200] ;  /* 0x000200001c1c7984 */ /* 0x000fe40000000a00 */
[----:B------:R-:W-:Y:S02]  /*68e0*/  LOP3.LUT R5, R5, 0x1f, R0, 0xf8, !PT ;  /* 0x0000001f05057812 */ /* 0x000fe400078ef800 */
[----:B------:R-:W-:Y:S01]  /*68f0*/  @!P0 STS [UR4+0x4200], R22 ;  /* 0x00420016ff008988 */ /* 0x000fe20008000804 */
[----:B------:R-:W-:Y:S01]  /*6900*/  BAR.SYNC.DEFER_BLOCKING 0x0 ;  /* 0x0000000000007b1d */ /* 0x000fe20000010000 */
[----:B--2---:R-:W-:-:S02]  /*6910*/  LEA R24, P0, R24, R25, 0xb ;  /* 0x0000001918187211 */ /* 0x004fc400078058ff */
[----:B------:R-:W-:-:S03]  /*6920*/  LOP3.LUT R5, R5, 0xe0, RZ, 0xfc, !PT ;  /* 0x000000e005057812 */ /* 0x000fc600078efcff */
[----:B------:R-:W-:Y:S01]  /*6930*/  IMAD.X R3, RZ, RZ, RZ, P0 ;  /* 0x000000ffff037224 */ /* 0x000fe200000e06ff */
[----:B-1----:R-:W-:-:S04]  /*6940*/  LEA R2, P0, R24, UR6, 0x3 ;  /* 0x0000000618027c11 */ /* 0x002fc8000f8018ff */
[----:B------:R-:W-:Y:S01]  /*6950*/  LEA.HI.X R3, R24, UR7, R3, 0x3, P0 ;  /* 0x0000000718037c11 */ /* 0x000fe200080f1c03 */
        /* <DEDUP_REMOVED lines=19> */
.L_x_253:
        /* <DEDUP_REMOVED lines=15> */
.L_x_673:


//--------------------- .text._ZN3cub18CUB_300001_SM_10006detail4scan16DeviceScanKernelINS2_10policy_hubIyyymN4cuda3std3__44plusIvEEE10Policy1000EN6thrust24THRUST_300001_SM_1000_NS6detail15normal_iteratorINSD_10device_ptrIyEEEESI_NS0_13ScanTileStateIyLb1EEES9_NS1_10InputValueIyPyEEmyLb0EyEEvT0_T1_T2_iT3_T4_T5_ --------------------------
	.section	.text._ZN3cub18CUB_300001_SM_10006detail4scan16DeviceScanKernelINS2_10policy_hubIyyymN4cuda3std3__44plusIvEEE10Policy1000EN6thrust24THRUST_300001_SM_1000_NS6detail15normal_iteratorINSD_10device_ptrIyEEEESI_NS0_13ScanTileStateIyLb1EEES9_NS1_10InputValueIyPyEEmyLb0EyEEvT0_T1_T2_iT3_T4_T5_,"ax",@progbits
	.align	128
        .global         _ZN3cub18CUB_300001_SM_10006detail4scan16DeviceScanKernelINS2_10policy_hubIyyymN4cuda3std3__44plusIvEEE10Policy1000EN6thrust24THRUST_300001_SM_1000_NS6detail15normal_iteratorINSD_10device_ptrIyEEEESI_NS0_13ScanTileStateIyLb1EEES9_NS1_10InputValueIyPyEEmyLb0EyEEvT0_T1_T2_iT3_T4_T5_
        .type           _ZN3cub18CUB_300001_SM_10006detail4scan16DeviceScanKernelINS2_10policy_hubIyyymN4cuda3std3__44plusIvEEE10Policy1000EN6thrust24THRUST_300001_SM_1000_NS6detail15normal_iteratorINSD_10device_ptrIyEEEESI_NS0_13ScanTileStateIyLb1EEES9_NS1_10InputValueIyPyEEmyLb0EyEEvT0_T1_T2_iT3_T4_T5_,@function
        .size           _ZN3cub18CUB_300001_SM_10006detail4scan16DeviceScanKernelINS2_10policy_hubIyyymN4cuda3std3__44plusIvEEE10Policy1000EN6thrust24THRUST_300001_SM_1000_NS6detail15normal_iteratorINSD_10device_ptrIyEEEESI_NS0_13ScanTileStateIyLb1EEES9_NS1_10InputValueIyPyEEmyLb0EyEEvT0_T1_T2_iT3_T4_T5_,(.L_x_674 - _ZN3cub18CUB_300001_SM_10006detail4scan16DeviceScanKernelINS2_10policy_hubIyyymN4cuda3std3__44plusIvEEE10Policy1000EN6thrust24THRUST_300001_SM_1000_NS6detail15normal_iteratorINSD_10device_ptrIyEEEESI_NS0_13ScanTileStateIyLb1EEES9_NS1_10InputValueIyPyEEmyLb0EyEEvT0_T1_T2_iT3_T4_T5_)
        .other          _ZN3cub18CUB_300001_SM_10006detail4scan16DeviceScanKernelINS2_10policy_hubIyyymN4cuda3std3__44plusIvEEE10Policy1000EN6thrust24THRUST_300001_SM_1000_NS6detail15normal_iteratorINSD_10device_ptrIyEEEESI_NS0_13ScanTileStateIyLb1EEES9_NS1_10InputValueIyPyEEmyLb0EyEEvT0_T1_T2_iT3_T4_T5_,@"STO_CUDA_ENTRY STV_DEFAULT"
_ZN3cub18CUB_300001_SM_10006detail4scan16DeviceScanKernelINS2_10policy_hubIyyymN4cuda3std3__44plusIvEEE10Policy1000EN6thrust24THRUST_300001_SM_1000_NS6detail15normal_iteratorINSD_10device_ptrIyEEEESI_NS0_13ScanTileStateIyLb1EEES9_NS1_10InputValueIyPyEEmyLb0EyEEvT0_T1_T2_iT3_T4_T5_:
.text._ZN3cub18CUB_300001_SM_10006detail4scan16DeviceScanKernelINS2_10policy_hubIyyymN4cuda3std3__44plusIvEEE10Policy1000EN6thrust24THRUST_300001_SM_1000_NS6detail15normal_iteratorINSD_10device_ptrIyEEEESI_NS0_13ScanTileStateIyLb1EEES9_NS1_10InputValueIyPyEEmyLb0EyEEvT0_T1_T2_iT3_T4_T5_:
[----:B------:R-:W-:Y:S01]  /*0000*/  LDC R1, c[0x0][0x37c] ;  /* 0x0000df00ff017b82 */ /* 0x000fe20000000800 */
[----:B------:R-:W0:Y:S01]  /*0010*/  LDCU UR4, c[0x0][0x3a0] ;  /* 0x00007400ff0477ac */ /* 0x000e220008000800 */
[----:B------:R-:W1:Y:S01]  /*0020*/  LDCU.64 UR6, c[0x0][0x3a8] ;  /* 0x00007500ff0677ac */ /* 0x000e620008000a00 */
[----:B------:R-:W2:Y:S01]  /*0030*/  LDCU.64 UR10, c[0x0][0x358] ;  /* 0x00006b00ff0a77ac */ /* 0x000ea20008000a00 */
[----:B0-----:R-:W-:Y:S01]  /*0040*/  UPRMT UR4, UR4, 0x7770, URZ ;  /* 0x0000777004047896 */ /* 0x001fe200080000ff */
[----:B-1----:R-:W-:-:S03]  /*0050*/  IMAD.U32 R24, RZ, RZ, UR6 ;  /* 0x00000006ff187e24 */ /* 0x002fc6000f8e00ff */
[----:B------:R-:W0:Y:S02]  /*0060*/  S2UR UR8, SR_CTAID.X ;  /* 0x00000000000879c3 */ /* 0x000e240000002500 */
[----:B------:R-:W-:Y:S01]  /*0070*/  ISETP.NE.AND P0, PT, RZ, UR4, PT ;  /* 0x00000004ff007c0c */ /* 0x000fe2000bf05270 */
[----:B------:R-:W-:Y:S01]  /*0080*/  IMAD.U32 R25, RZ, RZ, UR7 ;  /* 0x00000007ff197e24 */ /* 0x000fe2000f8e00ff */
[----:B------:R-:W0:Y:S03]  /*0090*/  LDCU UR6, c[0x0][0x398] ;  /* 0x00007300ff0677ac */ /* 0x000e260008000800 */
[----:B------:R-:W1:Y:S08]  /*00a0*/  LDCU.64 UR4, c[0x0][0x3b0] ;  /* 0x00007600ff0477ac */ /* 0x000e700008000a00 */
[----:B--2---:R-:W5:Y:S01]  /*00b0*/  @P0 LDG.E.64 R24, desc[UR10][R24.64] ;  /* 0x0000000a18180981 */ /* 0x004f62000c1e1b00 */
[----:B0-----:R-:W-:-:S04]  /*00c0*/  UIADD3 UR6, UPT, UPT, UR8, UR6, URZ ;  /* 0x0000000608067290 */ /* 0x001fc8000fffe0ff */
[----:B------:R-:W-:-:S04]  /*00d0*/  UIMAD.WIDE UR12, UR6, 0xdc0, URZ ;  /* 0x00000dc0060c78a5 */ /* 0x000fc8000f8e02ff */
[----:B-1----:R-:W-:-:S04]  /*00e0*/  UIADD3 UR4, UP0, UPT, -UR12, UR4, URZ ;  /* 0x000000040c047290 */ /* 0x002fc8000ff1e1ff */
[----:B------:R-:W-:Y:S02]  /*00f0*/  UIADD3.X UR5, UPT, UPT, ~UR13, UR5, URZ, UP0, !UPT ;  /* 0x000000050d057290 */ /* 0x000fe400087fe5ff */
[----:B------:R-:W-:-:S04]  /*0100*/  UISETP.GE.U32.AND UP0, UPT, UR4, 0xdc1, UPT ;  /* 0x00000dc10400788c */ /* 0x000fc8000bf06070 */
[----:B------:R-:W-:-:S09]  /*0110*/  UISETP.GE.U32.AND.EX UP0, UPT, UR5, URZ, UPT, UP0 ;  /* 0x000000ff0500728c */ /* 0x000fd2000bf06100 */
[----:B------:R-:W-:Y:S05]  /*0120*/  BRA.U !UP0, `(.L_x_254) ;  /* 0x0000002108747547 */ /* 0x000fea000b800000 */
[----:B------:R-:W0:Y:S01]  /*0130*/  S2R R38, SR_TID.X ;  /* 0x0000000000267919 */ /* 0x000e220000002100 */
[----:B------:R-:W1:Y:S01]  /*0140*/  LDCU.64 UR4, c[0x0][0x380] ;  /* 0x00007000ff0477ac */ /* 0x000e620008000a00 */
[C---:B0-----:R-:W-:Y:S02]  /*0150*/  LOP3.LUT R0, R38.reuse, 0x1f, RZ, 0xc0, !PT ;  /* 0x0000001f26007812 */ /* 0x041fe400078ec0ff */
[----:B------:R-:W-:-:S05]  /*0160*/  LOP3.LUT R3, R38, 0x3e0, RZ, 0xc0, !PT ;  /* 0x000003e026037812 */ /* 0x000fca00078ec0ff */
[----:B------:R-:W-:-:S05]  /*0170*/  IMAD R0, R3, 0xb, R0 ;  /* 0x0000000b03007824 */ /* 0x000fca00078e0200 */
[----:B------:R-:W-:-:S05]  /*0180*/  IADD3 R0, P0, PT, R0, UR12, RZ ;  /* 0x0000000c00007c10 */ /* 0x000fca000ff1e0ff */
[----:B------:R-:W-:Y:S02]  /*0190*/  IMAD.X R43, RZ, RZ, UR13, P0 ;  /* 0x0000000dff2b7e24 */ /* 0x000fe400080e06ff */
[----:B------:R-:W-:-:S03]  /*01a0*/  IMAD.SHL.U32 R45, R0, 0x8, RZ ;  /* 0x00000008002d7824 */ /* 0x000fc600078e00ff */
[----:B------:R-:W-:Y:S02]  /*01b0*/  SHF.L.U64.HI R43, R0, 0x3, R43 ;  /* 0x00000003002b7819 */ /* 0x000fe4000001022b */
[----:B-1----:R-:W-:-:S04]  /*01c0*/  IADD3 R2, P0, PT, R45, UR4, RZ ;  /* 0x000000042d027c10 */ /* 0x002fc8000ff1e0ff */
[----:B------:R-:W-:-:S05]  /*01d0*/  IADD3.X R3, PT, PT, R43, UR5, RZ, P0, !PT ;  /* 0x000000052b037c10 */ /* 0x000fca00087fe4ff */
[----:B------:R-:W2:Y:S04]  /*01e0*/  LDG.E.64 R4, desc[UR10][R2.64] ;  /* 0x0000000a02047981 */ /* 0x000ea8000c1e1b00 */
[----:B------:R-:W3:Y:S04]  /*01f0*/  LDG.E.64 R6, desc[UR10][R2.64+0x100] ;  /* 0x0001000a02067981 */ /* 0x000ee8000c1e1b00 */
[----:B------:R-:W4:Y:S04]  /*0200*/  LDG.E.64 R8, desc[UR10][R2.64+0x200] ;  /* 0x0002000a02087981 */ /* 0x000f28000c1e1b00 */
[----:B------:R-:W4:Y:S04]  /*0210*/  LDG.E.64 R10, desc[UR10][R2.64+0x300] ;  /* 0x0003000a020a7981 */ /* 0x000f28000c1e1b00 */
[----:B------:R-:W4:Y:S04]  /*0220*/  LDG.E.64 R12, desc[UR10][R2.64+0x400] ;  /* 0x0004000a020c7981 */ /* 0x000f28000c1e1b00 */
[----:B------:R-:W4:Y:S04]  /*0230*/  LDG.E.64 R14, desc[UR10][R2.64+0x500] ;  /* 0x0005000a020e7981 */ /* 0x000f28000c1e1b00 */
[----:B------:R-:W4:Y:S04]  /*0240*/  LDG.E.64 R16, desc[UR10][R2.64+0x600] ;  /* 0x0006000a02107981 */ /* 0x000f28000c1e1b00 */
[----:B------:R-:W4:Y:S04]  /*0250*/  LDG.E.64 R20, desc[UR10][R2.64+0x700] ;  /* 0x0007000a02147981 */ /* 0x000f28000c1e1b00 */
[----:B------:R-:W4:Y:S04]  /*0260*/  LDG.E.64 R22, desc[UR10][R2.64+0x800] ;  /* 0x0008000a02167981 */ /* 0x000f28000c1e1b00 */
[----:B------:R-:W4:Y:S04]  /*0270*/  LDG.E.64 R26, desc[UR10][R2.64+0x900] ;  /* 0x0009000a021a7981 */ /* 0x000f28000c1e1b00 */
[----:B------:R-:W4:Y:S01]  /*0280*/  LDG.E.64 R36, desc[UR10][R2.64+0xa00] ;  /* 0x000a000a02247981 */ /* 0x000f22000c1e1b00 */
[----:B------:R-:W0:Y:S01]  /*0290*/  S2UR UR5, SR_CgaCtaId ;  /* 0x00000000000579c3 */ /* 0x000e220000008800 */
[----:B------:R-:W-:Y:S01]  /*02a0*/  SHF.R.U32.HI R35, RZ, 0x5, R38 ;  /* 0x00000005ff237819 */ /* 0x000fe20000011626 */
[----:B------:R-:W-:Y:S01]  /*02b0*/  UMOV UR4, 0x400 ;  /* 0x0000040000047882 */ /* 0x000fe20000000000 */
[----:B------:R-:W1:Y:S01]  /*02c0*/  S2R R42, SR_LANEID ;  /* 0x00000000002a7919 */ /* 0x000e620000000000 */
[----:B------:R-:W-:Y:S01]  /*02d0*/  UISETP.NE.AND UP0, UPT, UR6, URZ, UPT ;  /* 0x000000ff0600728c */ /* 0x000fe2000bf05270 */
[----:B------:R-:W-:Y:S01]  /*02e0*/  BSSY.RECONVERGENT B0, `(.L_x_255) ;  /* 0x00001be000007945 */ /* 0x000fe20003800200 */
[----:B0-----:R-:W-:Y:S01]  /*02f0*/  ULEA UR4, UR5, UR4, 0x18 ;  /* 0x0000000405047291 */ /* 0x001fe2000f8ec0ff */
[----:B-1----:R-:W-:-:S05]  /*0300*/  IMAD R0, R35, 0x160, R42 ;  /* 0x0000016023007824 */ /* 0x002fca00078e022a */
[----:B------:R-:W-:-:S05]  /*0310*/  LEA R39, R0, UR4, 0x3 ;  /* 0x0000000400277c11 */ /* 0x000fca000f8e18ff */
[----:B------:R-:W-:Y:S01]  /*0320*/  IMAD R0, R42, 0x50, R39 ;  /* 0x000000502a007824 */ /* 0x000fe200078e0227 */
[----:B--2---:R0:W-:Y:S04]  /*0330*/  STS.64 [R39], R4 ;  /* 0x0000000427007388 */ /* 0x0041e80000000a00 */
[----:B---3--:R0:W-:Y:S04]  /*0340*/  STS.64 [R39+0x100], R6 ;  /* 0x0001000627007388 */ /* 0x0081e80000000a00 */
[----:B----4-:R0:W-:Y:S04]  /*0350*/  STS.64 [R39+0x200], R8 ;  /* 0x0002000827007388 */ /* 0x0101e80000000a00 */
[----:B------:R0:W-:Y:S04]  /*0360*/  STS.64 [R39+0x300], R10 ;  /* 0x0003000a27007388 */ /* 0x0001e80000000a00 */
[----:B------:R0:W-:Y:S04]  /*0370*/  STS.64 [R39+0x400], R12 ;  /* 0x0004000c27007388 */ /* 0x0001e80000000a00 */
[----:B------:R0:W-:Y:S04]  /*0380*/  STS.64 [R39+0x500], R14 ;  /* 0x0005000e27007388 */ /* 0x0001e80000000a00 */
[----:B------:R0:W-:Y:S04]  /*0390*/  STS.64 [R39+0x600], R16 ;  /* 0x0006001027007388 */ /* 0x0001e80000000a00 */
[----:B------:R0:W-:Y:S04]  /*03a0*/  STS.64 [R39+0x700], R20 ;  /* 0x0007001427007388 */ /* 0x0001e80000000a00 */
[----:B------:R0:W-:Y:S04]  /*03b0*/  STS.64 [R39+0x800], R22 ;  /* 0x0008001627007388 */ /* 0x0001e80000000a00 */
[----:B------:R0:W-:Y:S04]  /*03c0*/  STS.64 [R39+0x900], R26 ;  /* 0x0009001a27007388 */ /* 0x0001e80000000a00 */
[----:B------:R0:W-:Y:S01]  /*03d0*/  STS.64 [R39+0xa00], R36 ;  /* 0x000a002427007388 */ /* 0x0001e20000000a00 */
[----:B------:R-:W-:-:S03]  /*03e0*/  NOP ;  /* 0x0000000000007918 */ /* 0x000fc60000000000 */
[----:B------:R0:W1:Y:S04]  /*03f0*/  LDS.64 R18, [R0] ;  /* 0x0000000000127984 */ /* 0x0000680000000a00 */
[----:B------:R0:W2:Y:S04]  /*0400*/  LDS.64 R32, [R0+0x8] ;  /* 0x0000080000207984 */ /* 0x0000a80000000a00 */
[----:B------:R0:W3:Y:S04]  /*0410*/  LDS.64 R30, [R0+0x10] ;  /* 0x00001000001e7984 */ /* 0x0000e80000000a00 */
[----:B------:R0:W4:Y:S04]  /*0420*/  LDS.64 R28, [R0+0x18] ;  /* 0x00001800001c7984 */ /* 0x0001280000000a00 */
[----:B------:R0:W0:Y:S04]  /*0430*/  LDS.64 R2, [R0+0x20] ;  /* 0x0000200000027984 */ /* 0x0000280000000a00 */
[----:B------:R0:W0:Y:S04]  /*0440*/  LDS.64 R4, [R0+0x28] ;  /* 0x0000280000047984 */ /* 0x0000280000000a00 */
[----:B------:R0:W0:Y:S04]  /*0450*/  LDS.64 R6, [R0+0x30] ;  /* 0x0000300000067984 */ /* 0x0000280000000a00 */
[----:B------:R0:W0:Y:S04]  /*0460*/  LDS.64 R8, [R0+0x38] ;  /* 0x0000380000087984 */ /* 0x0000280000000a00 */
[----:B------:R0:W0:Y:S04]  /*0470*/  LDS.64 R10, [R0+0x40] ;  /* 0x00004000000a7984 */ /* 0x0000280000000a00 */
[----:B------:R0:W0:Y:S04]  /*0480*/  LDS.64 R16, [R0+0x48] ;  /* 0x0000480000107984 */ /* 0x0000280000000a00 */
[----:B------:R0:W0:Y:S01]  /*0490*/  LDS.64 R12, [R0+0x50] ;  /* 0x00005000000c7984 */ /* 0x0000220000000a00 */
[----:B------:R-:W-:Y:S06]  /*04a0*/  BAR.SYNC.DEFER_BLOCKING 0x0 ;  /* 0x0000000000007b1d */ /* 0x000fec0000010000 */
[----:B-1----:R-:W-:Y:S05]  /*04b0*/  BRA.U UP0, `(.L_x_256) ;  /* 0x0000000500b87547 */ /* 0x002fea000b800000 */
[----:B0-23--:R-:W-:Y:S02]  /*04c0*/  IADD3 R15, P0, P1, R30, R32, R18 ;  /* 0x000000201e0f7210 */ /* 0x00dfe4000791e012 */
[----:B------:R-:W-:Y:S02]  /*04d0*/  ISETP.NE.AND P4, PT, R35, 0x6, PT ;  /* 0x000000062300780c */ /* 0x000fe40003f85270 */
[----:B----4-:R-:W-:Y:S02]  /*04e0*/  IADD3 R15, P2, P3, R2, R28, R15 ;  /* 0x0000001c020f7210 */ /* 0x010fe40007b5e00f */
[----:B------:R-:W-:Y:S02]  /*04f0*/  IADD3.X R21, PT, PT, R31, R33, R19, P0, P1 ;  /* 0x000000211f157210 */ /* 0x000fe400007e2413 */
[----:B------:R-:W-:Y:S02]  /*0500*/  IADD3 R15, P0, P1, R6, R4, R15 ;  /* 0x00000004060f7210 */ /* 0x000fe4000791e00f */
[----:B------:R-:W-:-:S04]  /*0510*/  IADD3.X R21, PT, PT, R3, R29, R21, P2, P3 ;  /* 0x0000001d03157210 */ /* 0x000fc800017e6415 */
[----:B------:R-:W-:Y:S02]  /*0520*/  IADD3.X R21, PT, PT, R7, R5, R21, P0, P1 ;  /* 0x0000000507157210 */ /* 0x000fe400007e2415 */
[----:B------:R-:W-:-:S04]  /*0530*/  IADD3 R15, P0, P1, R10, R8, R15 ;  /* 0x000000080a0f7210 */ /* 0x000fc8000791e00f */
[----:B------:R-:W-:Y:S02]  /*0540*/  IADD3.X R21, PT, PT, R11, R9, R21, P0, P1 ;  /* 0x000000090b157210 */ /* 0x000fe400007e2415 */
[----:B------:R-:W-:-:S04]  /*0550*/  IADD3 R34, P0, P1, R12, R16, R15 ;  /* 0x000000100c227210 */ /* 0x000fc8000791e00f */
[----:B------:R-:W-:Y:S02]  /*0560*/  IADD3.X R0, PT, PT, R13, R17, R21, P0, P1 ;  /* 0x000000110d007210 */ /* 0x000fe400007e2415 */
[----:B------:R-:W0:Y:S06]  /*0570*/  SHFL.UP PT, R13, R34, 0x1, RZ ;  /* 0x04200000220d7989 */ /* 0x000e2c00000e00ff */
[----:B------:R-:W1:Y:S01]  /*0580*/  SHFL.UP P0, R15, R0, 0x1, RZ ;  /* 0x04200000000f7989 */ /* 0x000e6200000000ff */
[----:B0-----:R-:W-:-:S04]  /*0590*/  IADD3 R12, P1, PT, R13, R34, RZ ;  /* 0x000000220d0c7210 */ /* 0x001fc80007f3e0ff */
[----:B-1----:R-:W-:Y:S01]  /*05a0*/  SEL R21, R12, R13, P0 ;  /* 0x0000000d0c157207 */ /* 0x002fe20000000000 */
[----:B------:R-:W-:-:S04]  /*05b0*/  IMAD.X R22, R15, 0x1, R0, P1 ;  /* 0x000000010f167824 */ /* 0x000fc800008e0600 */
[----:B------:R-:W0:Y:S01]  /*05c0*/  SHFL.UP PT, R12, R21, 0x2, RZ ;  /* 0x04400000150c7989 */ /* 0x000e2200000e00ff */
[----:B------:R-:W-:-:S05]  /*05d0*/  SEL R22, R22, R15, P0 ;  /* 0x0000000f16167207 */ /* 0x000fca0000000000 */
[----:B------:R-:W1:Y:S01]  /*05e0*/  SHFL.UP P0, R13, R22, 0x2, RZ ;  /* 0x04400000160d7989 */ /* 0x000e6200000000ff */
[----:B0-----:R-:W-:-:S04]  /*05f0*/  IADD3 R23, P1, PT, R12, R21, RZ ;  /* 0x000000150c177210 */ /* 0x001fc80007f3e0ff */
[----:B-1----:R-:W-:Y:S01]  /*0600*/  SEL R23, R23, R12, P0 ;  /* 0x0000000c17177207 */ /* 0x002fe20000000000 */
[----:B------:R-:W-:-:S04]  /*0610*/  IMAD.X R20, R13, 0x1, R22, P1 ;  /* 0x000000010d147824 */ /* 0x000fc800008e0616 */
[----:B------:R-:W0:Y:S01]  /*0620*/  SHFL.UP PT, R12, R23, 0x4, RZ ;  /* 0x04800000170c7989 */ /* 0x000e2200000e00ff */
[----:B------:R-:W-:-:S05]  /*0630*/  SEL R20, R20, R13, P0 ;  /* 0x0000000d14147207 */ /* 0x000fca0000000000 */
[----:B------:R-:W1:Y:S01]  /*0640*/  SHFL.UP P0, R13, R20, 0x4, RZ ;  /* 0x04800000140d7989 */ /* 0x000e6200000000ff */
[----:B0-----:R-:W-:-:S05]  /*0650*/  IADD3 R15, P1, PT, R12, R23, RZ ;  /* 0x000000170c0f7210 */ /* 0x001fca0007f3e0ff */
[----:B-1----:R-:W-:Y:S01]  /*0660*/  IMAD.X R14, R13, 0x1, R20, P1 ;  /* 0x000000010d0e7824 */ /* 0x002fe200008e0614 */
[----:B------:R-:W-:-:S04]  /*0670*/  SEL R15, R15, R12, P0 ;  /* 0x0000000c0f0f7207 */ /* 0x000fc80000000000 */
[----:B------:R-:W-:Y:S01]  /*0680*/  SEL R14, R14, R13, P0 ;  /* 0x0000000d0e0e7207 */ /* 0x000fe20000000000 */
[----:B------:R-:W0:Y:S04]  /*0690*/  SHFL.UP PT, R12, R15, 0x8, RZ ;  /* 0x050000000f0c7989 */ /* 0x000e2800000e00ff */
[----:B------:R-:W1:Y:S01]  /*06a0*/  SHFL.UP P0, R13, R14, 0x8, RZ ;  /* 0x050000000e0d7989 */ /* 0x000e6200000000ff */
[----:B0-----:R-:W-:-:S04]  /*06b0*/  IADD3 R21, P1, PT, R12, R15, RZ ;  /* 0x0000000f0c157210 */ /* 0x001fc80007f3e0ff */
[----:B-1----:R-:W-:Y:S01]  /*06c0*/  SEL R21, R21, R12, P0 ;  /* 0x0000000c15157207 */ /* 0x002fe20000000000 */
[----:B------:R-:W-:Y:S01]  /*06d0*/  IMAD.X R12, R13, 0x1, R14, P1 ;  /* 0x000000010d0c7824 */ /* 0x000fe200008e060e */
[----:B------:R-:W-:-:S03]  /*06e0*/  ISETP.NE.AND P1, PT, R42, 0x1f, PT ;  /* 0x0000001f2a00780c */ /* 0x000fc60003f25270 */
[----:B------:R-:W0:Y:S01]  /*06f0*/  SHFL.UP PT, R26, R21, 0x10, RZ ;  /* 0x06000000151a7989 */ /* 0x000e2200000e00ff */
[----:B------:R-:W-:-:S05]  /*0700*/  SEL R37, R12, R13, P0 ;  /* 0x0000000d0c257207 */ /* 0x000fca0000000000 */
[----:B------:R-:W1:Y:S04]  /*0710*/  SHFL.UP P0, R12, R37, 0x10, RZ ;  /* 0x06000000250c7989 */ /* 0x000e6800000000ff */
[----:B------:R-:W-:Y:S02]  /*0720*/  @!P1 LEA R39, R35, UR4, 0x3 ;  /* 0x0000000423279c11 */ /* 0x000fe4000f8e18ff */
[----:B0-----:R-:W-:-:S05]  /*0730*/  IADD3 R27, P2, PT, R26, R21, RZ ;  /* 0x000000151a1b7210 */ /* 0x001fca0007f5e0ff */
[----:B-1----:R-:W-:Y:S01]  /*0740*/  IMAD.X R13, R12, 0x1, R37, P2 ;  /* 0x000000010c0d7824 */ /* 0x002fe200010e0625 */
[----:B------:R-:W-:-:S04]  /*0750*/  SEL R26, R27, R26, P0 ;  /* 0x0000001a1b1a7207 */ /* 0x000fc80000000000 */
[----:B------:R-:W-:Y:S02]  /*0760*/  SEL R27, R13, R12, P0 ;  /* 0x0000000c0d1b7207 */ /* 0x000fe40000000000 */
[----:B------:R-:W-:-:S03]  /*0770*/  ISETP.NE.AND P0, PT, R35, 0x2, PT ;  /* 0x000000022300780c */ /* 0x000fc60003f05270 */
[----:B------:R-:W-:Y:S01]  /*0780*/  @!P1 STS.64 [R39+0x20], R26 ;  /* 0x0000201a27009388 */ /* 0x000fe20000000a00 */
[----:B------:R-:W-:Y:S06]  /*0790*/  BAR.SYNC.DEFER_BLOCKING 0x0 ;  /* 0x0000000000007b1d */ /* 0x000fec0000010000 */
[----:B------:R-:W0:Y:S04]  /*07a0*/  LDS.128 R12, [UR4+0x20] ;  /* 0x00002004ff0c7984 */ /* 0x000e280008000c00 */
[----:B------:R-:W1:Y:S01]  /*07b0*/  LDS.128 R20, [UR4+0x30] ;  /* 0x00003004ff147984 */ /* 0x000e620008000c00 */
[----:B0-----:R-:W-:-:S04]  /*07c0*/  IADD3 R41, P1, PT, R12, R14, RZ ;  /* 0x0000000e0c297210 */ /* 0x001fc80007f3e0ff */
[----:B------:R-:W-:Y:S01]  /*07d0*/  SEL R36, R41, R12, !P0 ;  /* 0x0000000c29247207 */ /* 0x000fe20004000000 */
[----:B------:R-:W-:Y:S01]  /*07e0*/  IMAD.X R15, R13, 0x1, R15, P1 ;  /* 0x000000010d0f7824 */ /* 0x000fe200008e060f */
[----:B-1----:R-:W-:-:S04]  /*07f0*/  IADD3 R37, P1, PT, R20, R41, RZ ;  /* 0x0000002914257210 */ /* 0x002fc80007f3e0ff */
[----:B------:R-:W-:Y:S01]  /*0800*/  SEL R20, R15, R13, !P0 ;  /* 0x0000000d0f147207 */ /* 0x000fe20004000000 */
[----:B------:R-:W-:Y:S01]  /*0810*/  IMAD.X R41, R21, 0x1, R15, P1 ;  /* 0x0000000115297824 */ /* 0x000fe200008e060f */
[----:B------:R-:W-:Y:S01]  /*0820*/  IADD3 R21, P2, PT, R22, R37, RZ ;  /* 0x0000002516157210 */ /* 0x000fe20007f5e0ff */
[----:B------:R-:W0:Y:S01]  /*0830*/  LDS.128 R12, [UR4+0x40] ;  /* 0x00004004ff0c7984 */ /* 0x000e220008000c00 */
[----:B------:R-:W-:Y:S02]  /*0840*/  ISETP.NE.AND P1, PT, R35, 0x3, PT ;  /* 0x000000032300780c */ /* 0x000fe40003f25270 */
[----:B------:R-:W-:Y:S01]  /*0850*/  ISETP.NE.AND P0, PT, R42, RZ, PT ;  /* 0x000000ff2a00720c */ /* 0x000fe20003f05270 */
[----:B------:R-:W-:Y:S01]  /*0860*/  IMAD.X R39, R23, 0x1, R41, P2 ;  /* 0x0000000117277824 */ /* 0x000fe200010e0629 */
[----:B------:R-:W-:Y:S02]  /*0870*/  SEL R36, R37, R36, !P1 ;  /* 0x0000002425247207 */ /* 0x000fe40004800000 */
[----:B------:R-:W-:-:S04]  /*0880*/  ISETP.NE.AND P2, PT, R35, 0x4, PT ;  /* 0x000000042300780c */ /* 0x000fc80003f45270 */
[----:B------:R-:W-:Y:S02]  /*0890*/  SEL R40, R21, R36, !P2 ;  /* 0x0000002415287207 */ /* 0x000fe40005000000 */
[----:B0-----:R-:W-:Y:S02]  /*08a0*/  IADD3 R37, P3, PT, R12, R21, RZ ;  /* 0x000000150c257210 */ /* 0x001fe40007f7e0ff */
[----:B------:R-:W-:Y:S02]  /*08b0*/  SEL R12, R41, R20, !P1 ;  /* 0x00000014290c7207 */ /* 0x000fe40004800000 */
[----:B------:R-:W0:Y:S01]  /*08c0*/  LDS.128 R20, [UR4+0x50] ;  /* 0x00005004ff147984 */ /* 0x000e220008000c00 */
[----:B------:R-:W-:Y:S01]  /*08d0*/  IMAD.X R13, R13, 0x1, R39, P3 ;  /* 0x000000010d0d7824 */ /* 0x000fe200018e0627 */
[----:B------:R-:W-:Y:S02]  /*08e0*/  SEL R36, R39, R12, !P2 ;  /* 0x0000000c27247207 */ /* 0x000fe40005000000 */
[----:B------:R-:W-:-:S02]  /*08f0*/  ISETP.NE.AND P1, PT, R35, 0x5, PT ;  /* 0x000000052300780c */ /* 0x000fc40003f25270 */
[----:B------:R-:W-:Y:S02]  /*0900*/  IADD3 R39, P2, PT, R14, R37, RZ ;  /* 0x000000250e277210 */ /* 0x000fe40007f5e0ff */
[----:B------:R-:W-:Y:S02]  /*0910*/  SEL R40, R37, R40, !P1 ;  /* 0x0000002825287207 */ /* 0x000fe40004800000 */
[----:B------:R-:W-:Y:S01]  /*0920*/  SEL R36, R13, R36, !P1 ;  /* 0x000000240d247207 */ /* 0x000fe20004800000 */
[----:B------:R-:W-:Y:S01]  /*0930*/  IMAD.X R37, R15, 0x1, R13, P2 ;  /* 0x000000010f257824 */ /* 0x000fe200010e060d */
[----:B------:R-:W-:Y:S01]  /*0940*/  SEL R40, R39, R40, !P4 ;  /* 0x0000002827287207 */ /* 0x000fe20006000000 */
[----:B------:R-:W1:Y:S01]  /*0950*/  LDS.128 R12, [UR4+0x60] ;  /* 0x00006004ff0c7984 */ /* 0x000e620008000c00 */
[C---:B------:R-:W-:Y:S02]  /*0960*/  ISETP.NE.AND P3, PT, R35.reuse, 0x7, PT ;  /* 0x000000072300780c */ /* 0x040fe40003f65270 */
[----:B------:R-:W-:-:S02]  /*0970*/  ISETP.NE.AND P1, PT, R35, 0x8, PT ;  /* 0x000000082300780c */ /* 0x000fc40003f25270 */
[----:B------:R-:W-:Y:S02]  /*0980*/  ISETP.NE.AND P2, PT, R35, 0x9, PT ;  /* 0x000000092300780c */ /* 0x000fe40003f45270 */
[----:B------:R-:W-:Y:S02]  /*0990*/  SEL R36, R37, R36, !P4 ;  /* 0x0000002425247207 */ /* 0x000fe40006000000 */
[----:B0-----:R-:W-:-:S04]  /*09a0*/  IADD3 R39, P5, PT, R20, R39, RZ ;  /* 0x0000002714277210 */ /* 0x001fc80007fbe0ff */
[----:B------:R-:W-:Y:S01]  /*09b0*/  SEL R20, R39, R40, !P3 ;  /* 0x0000002827147207 */ /* 0x000fe20005800000 */
[----:B------:R-:W-:Y:S01]  /*09c0*/  IMAD.X R35, R21, 0x1, R37, P5 ;  /* 0x0000000115237824 */ /* 0x000fe200028e0625 */
[----:B------:R-:W-:-:S04]  /*09d0*/  IADD3 R21, P5, PT, R22, R39, RZ ;  /* 0x0000002716157210 */ /* 0x000fc80007fbe0ff */
[----:B------:R-:W-:Y:S01]  /*09e0*/  SEL R20, R21, R20, !P1 ;  /* 0x0000001415147207 */ /* 0x000fe20004800000 */
[----:B------:R-:W-:Y:S01]  /*09f0*/  IMAD.X R23, R23, 0x1, R35, P5 ;  /* 0x0000000117177824 */ /* 0x000fe200028e0623 */
[----:B------:R-:W-:Y:S02]  /*0a00*/  IADD3 R34, P5, PT, R26, -R34, RZ ;  /* 0x800000221a227210 */ /* 0x000fe40007fbe0ff */
[----:B-1----:R-:W-:Y:S02]  /*0a10*/  IADD3 R21, P4, PT, R12, R21, RZ ;  /* 0x000000150c157210 */ /* 0x002fe40007f9e0ff */
[----:B------:R-:W-:Y:S01]  /*0a20*/  SEL R12, R35, R36, !P3 ;  /* 0x00000024230c7207 */ /* 0x000fe20005800000 */
[----:B------:R-:W-:Y:S01]  /*0a30*/  IMAD.X R0, R27, 0x1, ~R0, P5 ;  /* 0x000000011b007824 */ /* 0x000fe200028e0e00 */
[----:B------:R-:W-:Y:S02]  /*0a40*/  ISETP.GE.U32.AND P3, PT, R38, 0x20, PT ;  /* 0x000000202600780c */ /* 0x000fe40003f66070 */
[----:B------:R-:W-:Y:S01]  /*0a50*/  SEL R12, R23, R12, !P1 ;  /* 0x0000000c170c7207 */ /* 0x000fe20004800000 */
[----:B------:R-:W-:Y:S01]  /*0a60*/  IMAD.X R23, R13, 0x1, R23, P4 ;  /* 0x000000010d177824 */ /* 0x000fe200020e0617 */
[----:B------:R-:W-:-:S02]  /*0a70*/  SEL R20, R21, R20, !P2 ;  /* 0x0000001415147207 */ /* 0x000fc40005000000 */
[----:B------:R-:W-:Y:S02]  /*0a80*/  ISETP.NE.AND P1, PT, R38, RZ, PT ;  /* 0x000000ff2600720c */ /* 0x000fe40003f25270 */
[----:B------:R-:W-:Y:S02]  /*0a90*/  SEL R13, R34, RZ, P0 ;  /* 0x000000ff220d7207 */ /* 0x000fe40000000000 */
[----:B------:R-:W-:Y:S02]  /*0aa0*/  SEL R20, R20, RZ, P3 ;  /* 0x000000ff14147207 */ /* 0x000fe40001800000 */
[----:B------:R-:W-:Y:S02]  /*0ab0*/  SEL R12, R23, R12, !P2 ;  /* 0x0000000c170c7207 */ /* 0x000fe40005000000 */
[----:B-----5:R-:W-:Y:S02]  /*0ac0*/  IADD3 R20, P4, P2, R20, R13, R24 ;  /* 0x0000000d14147210 */ /* 0x020fe40007a9e018 */
[----:B------:R-:W-:-:S02]  /*0ad0*/  SEL R13, R0, RZ, P0 ;  /* 0x000000ff000d7207 */ /* 0x000fc40000000000 */
[----:B------:R-:W-:Y:S02]  /*0ae0*/  SEL R12, R12, RZ, P3 ;  /* 0x000000ff0c0c7207 */ /* 0x000fe40001800000 */
[----:B------:R-:W-:Y:S02]  /*0af0*/  IADD3 R14, P3, P5, R21, R14, R24 ;  /* 0x0000000e150e7210 */ /* 0x000fe40007d7e018 */
[----:B------:R-:W-:Y:S02]  /*0b00*/  IADD3 R0, P0, PT, R18, R20, RZ ;  /* 0x0000001412007210 */ /* 0x000fe40007f1e0ff */
[--C-:B------:R-:W-:Y:S02]  /*0b10*/  IADD3.X R21, PT, PT, R12, R13, R25.reuse, P4, P2 ;  /* 0x0000000d0c157210 */ /* 0x100fe400027e4419 */
[----:B------:R-:W-:-:S03]  /*0b20*/  IADD3.X R15, PT, PT, R23, R15, R25, P3, P5 ;  /* 0x0000000f170f7210 */ /* 0x000fc60001fea419 */
[----:B------:R-:W-:Y:S01]  /*0b30*/  IMAD.X R23, R19, 0x1, R21, P0 ;  /* 0x0000000113177824 */ /* 0x000fe200000e0615 */
[----:B------:R-:W-:Y:S06]  /*0b40*/  @P1 BRA `(.L_x_257) ;  /* 0x0000001000dc1947 */ /* 0x000fec0003800000 */
[----:B------:R-:W0:Y:S01]  /*0b50*/  LDC.64 R18, c[0x0][0x390] ;  /* 0x0000e400ff127b82 */ /* 0x000e220000000a00 */
[----:B------:R-:W-:Y:S02]  /*0b60*/  IMAD.MOV.U32 R12, RZ, RZ, 0x65 ;  /* 0x00000065ff0c7424 */ /* 0x000fe400078e00ff */
[----:B------:R-:W-:-:S05]  /*0b70*/  IMAD.MOV.U32 R13, RZ, RZ, 0x0 ;  /* 0x00000000ff0d7424 */ /* 0x000fca00078e00ff */
[----:B0-----:R0:W-:Y:S01]  /*0b80*/  ST.E.128.STRONG.GPU desc[UR10][R18.64+0x200], R12 ;  /* 0x0002000c12007985 */ /* 0x0011e2000c10fd0a */
[----:B------:R-:W-:Y:S05]  /*0b90*/  BRA `(.L_x_257) ;  /* 0x0000001000c87947 */ /* 0x000fea0003800000 */
.L_x_256:
[----:B0-23--:R-:W-:Y:S02]  /*0ba0*/  IADD3 R15, P0, P1, R30, R32, R18 ;  /* 0x000000201e0f7210 */ /* 0x00dfe4000791e012 */
[----:B------:R-:W-:Y:S02]  /*0bb0*/  ISETP.NE.AND P5, PT, R35, 0x4, PT ;  /* 0x000000042300780c */ /* 0x000fe40003fa5270 */
[----:B----4-:R-:W-:Y:S02]  /*0bc0*/  IADD3 R21, P2, P3, R2, R28, R15 ;  /* 0x0000001c02157210 */ /* 0x010fe40007b5e00f */
[----:B------:R-:W-:Y:S02]  /*0bd0*/  IADD3.X R15, PT, PT, R31, R33, R19, P0, P1 ;  /* 0x000000211f0f7210 */ /* 0x000fe400007e2413 */
[----:B------:R-:W-:Y:S02]  /*0be0*/  IADD3 R21, P0, P1, R6, R4, R21 ;  /* 0x0000000406157210 */ /* 0x000fe4000791e015 */
[----:B------:R-:W-:-:S02]  /*0bf0*/  IADD3.X R15, PT, PT, R3, R29, R15, P2, P3 ;  /* 0x0000001d030f7210 */ /* 0x000fc400017e640f */
[----:B------:R-:W-:Y:S02]  /*0c00*/  ISETP.NE.AND P2, PT, R42, 0x1f, PT ;  /* 0x0000001f2a00780c */ /* 0x000fe40003f45270 */
[----:B------:R-:W-:Y:S02]  /*0c10*/  IADD3.X R15, PT, PT, R7, R5, R15, P0, P1 ;  /* 0x00000005070f7210 */ /* 0x000fe400007e240f */
[----:B------:R-:W-:Y:S02]  /*0c20*/  IADD3 R21, P0, P1, R10, R8, R21 ;  /* 0x000000080a157210 */ /* 0x000fe4000791e015 */
[----:B------:R-:W-:Y:S02]  /*0c30*/  ISETP.NE.AND P4, PT, R35, 0x5, PT ;  /* 0x000000052300780c */ /* 0x000fe40003f85270 */
[----:B------:R-:W-:Y:S02]  /*0c40*/  IADD3.X R15, PT, PT, R11, R9, R15, P0, P1 ;  /* 0x000000090b0f7210 */ /* 0x000fe400007e240f */
[----:B------:R-:W-:-:S02]  /*0c50*/  IADD3 R0, P0, P1, R12, R16, R21 ;  /* 0x000000100c007210 */ /* 0x000fc4000791e015 */
[----:B------:R-:W-:Y:S02]  /*0c60*/  ISETP.NE.AND P3, PT, R35, 0x6, PT ;  /* 0x000000062300780c */ /* 0x000fe40003f65270 */
[----:B------:R-:W-:Y:S02]  /*0c70*/  IADD3.X R34, PT, PT, R13, R17, R15, P0, P1 ;  /* 0x000000110d227210 */ /* 0x000fe400007e240f */
[----:B------:R-:W0:Y:S01]  /*0c80*/  SHFL.UP PT, R13, R0, 0x1, RZ ;  /* 0x04200000000d7989 */ /* 0x000e2200000e00ff */
[----:B------:R-:W-:-:S05]  /*0c90*/  @!P2 LEA R40, R35, UR4, 0x3 ;  /* 0x000000042328ac11 */ /* 0x000fca000f8e18ff */
[----:B------:R-:W1:Y:S01]  /*0ca0*/  SHFL.UP P0, R15, R34, 0x1, RZ ;  /* 0x04200000220f7989 */ /* 0x000e6200000000ff */
[----:B0-----:R-:W-:-:S04]  /*0cb0*/  IADD3 R12, P1, PT, R13, R0, RZ ;  /* 0x000000000d0c7210 */ /* 0x001fc80007f3e0ff */
[----:B-1---5:R-:W-:Y:S01]  /*0cc0*/  SEL R25, R12, R13, P0 ;  /* 0x0000000d0c197207 */ /* 0x022fe20000000000 */
        /* <DEDUP_REMOVED lines=24> */
[----:B------:R-:W-:Y:S02]  /*0e50*/  SEL R36, R37, R36, P0 ;  /* 0x0000002425247207 */ /* 0x000fe40000000000 */
[----:B------:R-:W-:Y:S02]  /*0e60*/  ISETP.NE.AND P1, PT, R35, 0x2, PT ;  /* 0x000000022300780c */ /* 0x000fe40003f25270 */
[----:B------:R-:W-:-:S05]  /*0e70*/  SEL R37, R13, R12, P0 ;  /* 0x0000000c0d257207 */ /* 0x000fca0000000000 */
[----:B------:R-:W-:Y:S01]  /*0e80*/  @!P2 STS.64 [R40+0x20], R36 ;  /* 0x000020242800a388 */ /* 0x000fe20000000a00 */
[----:B------:R-:W-:Y:S01]  /*0e90*/  BAR.SYNC.DEFER_BLOCKING 0x0 ;  /* 0x0000000000007b1d */ /* 0x000fe20000010000 */
[----:B------:R-:W-:-:S05]  /*0ea0*/  ISETP.NE.AND P2, PT, R35, 0x8, PT ;  /* 0x000000082300780c */ /* 0x000fca0003f45270 */
[----:B------:R-:W0:Y:S04]  /*0eb0*/  LDS.128 R20, [UR4+0x20] ;  /* 0x00002004ff147984 */ /* 0x000e280008000c00 */
[----:B------:R-:W1:Y:S04]  /*0ec0*/  LDS.128 R24, [UR4+0x30] ;  /* 0x00003004ff187984 */ /* 0x000e680008000c00 */
[----:B------:R-:W2:Y:S01]  /*0ed0*/  LDS.128 R12, [UR4+0x40] ;  /* 0x00004004ff0c7984 */ /* 0x000ea20008000c00 */
[----:B0-----:R-:W-:-:S04]  /*0ee0*/  IADD3 R39, P0, PT, R20, R22, RZ ;  /* 0x0000001614277210 */ /* 0x001fc80007f1e0ff */
[----:B------:R-:W-:Y:S01]  /*0ef0*/  SEL R20, R39, R20, !P1 ;  /* 0x0000001427147207 */ /* 0x000fe20004800000 */
[----:B------:R-:W-:Y:S01]  /*0f00*/  IMAD.X R41, R21, 0x1, R23, P0 ;  /* 0x0000000115297824 */ /* 0x000fe200000e0617 */
[----:B-1----:R-:W-:-:S04]  /*0f10*/  IADD3 R23, P0, PT, R24, R39, RZ ;  /* 0x0000002718177210 */ /* 0x002fc80007f1e0ff */
[----:B------:R-:W-:Y:S01]  /*0f20*/  SEL R24, R41, R21, !P1 ;  /* 0x0000001529187207 */ /* 0x000fe20004800000 */
[----:B------:R-:W-:Y:S01]  /*0f30*/  IMAD.X R21, R25, 0x1, R41, P0 ;  /* 0x0000000119157824 */ /* 0x000fe200000e0629 */
[----:B------:R-:W-:Y:S02]  /*0f40*/  IADD3 R26, P6, PT, R26, R23, RZ ;  /* 0x000000171a1a7210 */ /* 0x000fe40007fde0ff */
[C---:B------:R-:W-:Y:S02]  /*0f50*/  ISETP.NE.AND P0, PT, R35.reuse, 0x3, PT ;  /* 0x000000032300780c */ /* 0x040fe40003f05270 */
[----:B------:R-:W-:Y:S01]  /*0f60*/  ISETP.NE.AND P1, PT, R35, 0x7, PT ;  /* 0x000000072300780c */ /* 0x000fe20003f25270 */
[----:B------:R-:W-:Y:S01]  /*0f70*/  IMAD.X R27, R27, 0x1, R21, P6 ;  /* 0x000000011b1b7824 */ /* 0x000fe200030e0615 */
[----:B------:R-:W-:Y:S02]  /*0f80*/  SEL R25, R23, R20, !P0 ;  /* 0x0000001417197207 */ /* 0x000fe40004000000 */
[----:B------:R-:W-:-:S02]  /*0f90*/  SEL R24, R21, R24, !P0 ;  /* 0x0000001815187207 */ /* 0x000fc40004000000 */
[----:B------:R-:W0:Y:S01]  /*0fa0*/  LDS.128 R20, [UR4+0x50] ;  /* 0x00005004ff147984 */ /* 0x000e220008000c00 */
[----:B------:R-:W-:Y:S02]  /*0fb0*/  ISETP.NE.AND P0, PT, R35, 0x9, PT ;  /* 0x000000092300780c */ /* 0x000fe40003f05270 */
[----:B--2---:R-:W-:Y:S02]  /*0fc0*/  IADD3 R35, P6, PT, R12, R26, RZ ;  /* 0x0000001a0c237210 */ /* 0x004fe40007fde0ff */
[----:B------:R-:W-:Y:S02]  /*0fd0*/  SEL R12, R26, R25, !P5 ;  /* 0x000000191a0c7207 */ /* 0x000fe40006800000 */
[----:B------:R-:W-:Y:S01]  /*0fe0*/  SEL R40, R27, R24, !P5 ;  /* 0x000000181b287207 */ /* 0x000fe20006800000 */
[----:B------:R-:W-:Y:S01]  /*0ff0*/  IMAD.X R13, R13, 0x1, R27, P6 ;  /* 0x000000010d0d7824 */ /* 0x000fe200030e061b */
[----:B------:R-:W-:Y:S01]  /*1000*/  SEL R12, R35, R12, !P4 ;  /* 0x0000000c230c7207 */ /* 0x000fe20006000000 */
[----:B------:R-:W1:Y:S01]  /*1010*/  LDS.128 R24, [UR4+0x60] ;  /* 0x00006004ff187984 */ /* 0x000e620008000c00 */
[----:B------:R-:W-:-:S02]  /*1020*/  IADD3 R35, P5, PT, R14, R35, RZ ;  /* 0x000000230e237210 */ /* 0x000fc40007fbe0ff */
[----:B------:R-:W-:Y:S02]  /*1030*/  SEL R14, R13, R40, !P4 ;  /* 0x000000280d0e7207 */ /* 0x000fe40006000000 */
[----:B------:R-:W-:Y:S01]  /*1040*/  SEL R12, R35, R12, !P3 ;  /* 0x0000000c230c7207 */ /* 0x000fe20005800000 */
[----:B------:R-:W-:Y:S01]  /*1050*/  IMAD.X R15, R15, 0x1, R13, P5 ;  /* 0x000000010f0f7824 */ /* 0x000fe200028e060d */
[----:B------:R-:W-:-:S05]  /*1060*/  IADD3 R13, P4, PT, R36, -R0, RZ ;  /* 0x80000000240d7210 */ /* 0x000fca0007f9e0ff */
[----:B------:R-:W-:Y:S01]  /*1070*/  IMAD.X R34, R37, 0x1, ~R34, P4 ;  /* 0x0000000125227824 */ /* 0x000fe200020e0e22 */
[----:B------:R-:W-:Y:S02]  /*1080*/  ISETP.GE.U32.AND P4, PT, R38, 0x20, PT ;  /* 0x000000202600780c */ /* 0x000fe40003f86070 */
[----:B0-----:R-:W-:-:S04]  /*1090*/  IADD3 R35, P6, PT, R20, R35, RZ ;  /* 0x0000002314237210 */ /* 0x001fc80007fde0ff */
[----:B------:R-:W-:Y:S01]  /*10a0*/  SEL R0, R35, R12, !P1 ;  /* 0x0000000c23007207 */ /* 0x000fe20004800000 */
[----:B------:R-:W-:Y:S01]  /*10b0*/  IMAD.X R21, R21, 0x1, R15, P6 ;  /* 0x0000000115157824 */ /* 0x000fe200030e060f */
[----:B------:R-:W-:Y:S02]  /*10c0*/  IADD3 R35, P5, PT, R22, R35, RZ ;  /* 0x0000002316237210 */ /* 0x000fe40007fbe0ff */
[----:B------:R-:W-:Y:S02]  /*10d0*/  SEL R12, R15, R14, !P3 ;  /* 0x0000000e0f0c7207 */ /* 0x000fe40005800000 */
[----:B-1----:R-:W-:Y:S01]  /*10e0*/  IADD3 R15, P6, PT, R24, R35, RZ ;  /* 0x00000023180f7210 */ /* 0x002fe20007fde0ff */
[----:B------:R-:W-:Y:S01]  /*10f0*/  IMAD.X R23, R23, 0x1, R21, P5 ;  /* 0x0000000117177824 */ /* 0x000fe200028e0615 */
[----:B------:R-:W-:Y:S02]  /*1100*/  SEL R0, R35, R0, !P2 ;  /* 0x0000000023007207 */ /* 0x000fe40005000000 */
[----:B------:R-:W-:Y:S01]  /*1110*/  SEL R12, R21, R12, !P1 ;  /* 0x0000000c150c7207 */ /* 0x000fe20004800000 */
[----:B------:R-:W-:Y:S01]  /*1120*/  IMAD.X R25, R25, 0x1, R23, P6 ;  /* 0x0000000119197824 */ /* 0x000fe200030e0617 */
[----:B------:R-:W-:-:S02]  /*1130*/  SEL R21, R15, R0, !P0 ;  /* 0x000000000f157207 */ /* 0x000fc40004000000 */
[----:B------:R-:W-:Y:S02]  /*1140*/  SEL R0, R23, R12, !P2 ;  /* 0x0000000c17007207 */ /* 0x000fe40005000000 */
[----:B------:R-:W-:Y:S02]  /*1150*/  ISETP.NE.AND P3, PT, R42, RZ, PT ;  /* 0x000000ff2a00720c */ /* 0x000fe40003f65270 */
[----:B------:R-:W-:Y:S02]  /*1160*/  SEL R0, R25, R0, !P0 ;  /* 0x0000000019007207 */ /* 0x000fe40004000000 */
[----:B------:R-:W-:Y:S02]  /*1170*/  SEL R20, R13, RZ, P3 ;  /* 0x000000ff0d147207 */ /* 0x000fe40001800000 */
[----:B------:R-:W-:Y:S02]  /*1180*/  ISETP.GT.U32.AND P0, PT, R38, 0x1f, PT ;  /* 0x0000001f2600780c */ /* 0x000fe40003f04070 */
[----:B------:R-:W-:-:S02]  /*1190*/  IADD3 R20, P2, PT, R20, R21, RZ ;  /* 0x0000001514147210 */ /* 0x000fc40007f5e0ff */
[----:B------:R-:W-:Y:S02]  /*11a0*/  SEL R21, R34, RZ, P3 ;  /* 0x000000ff22157207 */ /* 0x000fe40001800000 */
[----:B------:R-:W-:Y:S02]  /*11b0*/  IADD3 R40, P1, PT, R26, R15, RZ ;  /* 0x0000000f1a287210 */ /* 0x000fe40007f3e0ff */
[----:B------:R-:W-:Y:S01]  /*11c0*/  SEL R42, R13, R20, !P4 ;  /* 0x000000140d2a7207 */ /* 0x000fe20006000000 */
[----:B------:R-:W-:Y:S02]  /*11d0*/  IMAD.X R21, R21, 0x1, R0, P2 ;  /* 0x0000000115157824 */ /* 0x000fe400010e0600 */
[----:B------:R-:W-:-:S03]  /*11e0*/  IMAD.X R39, R27, 0x1, R25, P1 ;  /* 0x000000011b277824 */ /* 0x000fc600008e0619 */
[----:B------:R-:W-:Y:S01]  /*11f0*/  SEL R41, R34, R21, !P4 ;  /* 0x0000001522297207 */ /* 0x000fe20006000000 */
[----:B------:R-:W-:Y:S06]  /*1200*/  @P0 BRA `(.L_x_258) ;  /* 0x0000000800fc0947 */ /* 0x000fec0003800000 */
[----:B------:R-:W0:Y:S01]  /*1210*/  LDC.64 R20, c[0x0][0x390] ;  /* 0x0000e400ff147b82 */ /* 0x000e220000000a00 */
[----:B------:R-:W-:Y:S01]  /*1220*/  ISETP.NE.AND P0, PT, R38, RZ, PT ;  /* 0x000000ff2600720c */ /* 0x000fe20003f05270 */
[----:B------:R-:W-:Y:S01]  /*1230*/  IMAD.U32 R23, RZ, RZ, UR6 ;  /* 0x00000006ff177e24 */ /* 0x000fe2000f8e00ff */
[----:B------:R-:W-:-:S05]  /*1240*/  LOP3.LUT R24, RZ, R38, RZ, 0x33, !PT ;  /* 0x00000026ff187212 */ /* 0x000fca00078e33ff */
[----:B------:R-:W-:-:S06]  /*1250*/  VIADD R24, R24, UR6 ;  /* 0x0000000618187c36 */ /* 0x000fcc0008000000 */
[----:B------:R-:W-:Y:S02]  /*1260*/  @!P0 IMAD.MOV.U32 R14, RZ, RZ, R40 ;  /* 0x000000ffff0e8224 */ /* 0x000fe400078e0028 */
[----:B------:R-:W-:Y:S02]  /*1270*/  @!P0 IMAD.MOV.U32 R15, RZ, RZ, R39 ;  /* 0x000000ffff0f8224 */ /* 0x000fe400078e0027 */
[----:B------:R-:W-:Y:S02]  /*1280*/  @!P0 IMAD.MOV.U32 R12, RZ, RZ, 0x64 ;  /* 0x00000064ff0c8424 */ /* 0x000fe400078e00ff */
[----:B------:R-:W-:Y:S01]  /*1290*/  @!P0 IMAD.MOV.U32 R13, RZ, RZ, 0x0 ;  /* 0x00000000ff0d8424 */ /* 0x000fe200078e00ff */
[----:B------:R-:W-:Y:S01]  /*12a0*/  @!P0 STS.64 [UR4+0x18], R14 ;  /* 0x0000180eff008988 */ /* 0x000fe20008000a04 */
[----:B0-----:R-:W-:-:S04]  /*12b0*/  IMAD.WIDE R22, R23, 0x10, R20 ;  /* 0x0000001017167825 */ /* 0x001fc800078e0214 */
[----:B------:R-:W-:Y:S01]  /*12c0*/  IMAD.WIDE R20, R24, 0x10, R20 ;  /* 0x0000001018147825 */ /* 0x000fe200078e0214 */
[----:B------:R0:W-:Y:S01]  /*12d0*/  @!P0 ST.E.128.STRONG.GPU desc[UR10][R22.64+0x200], R12 ;  /* 0x0002000c16008985 */ /* 0x0001e2000c10fd0a */
[----:B------:R-:W-:Y:S05]  /*12e0*/  NANOSLEEP 0x3c5 ;  /* 0x000003c50000795d */ /* 0x000fea0003800000 */
[----:B0-----:R-:W2:Y:S01]  /*12f0*/  LD.E.128.STRONG.GPU R12, desc[UR10][R20.64+0x200] ;  /* 0x0002000a140c7980 */ /* 0x001ea2000c10fd00 */
[----:B------:R-:W-:Y:S01]  /*1300*/  UMOV UR5, 0xffffffff ;  /* 0xffffffff00057882 */ /* 0x000fe20000000000 */
[----:B--2---:R-:W-:-:S04]  /*1310*/  ISETP.NE.U32.AND P0, PT, R12, 0x63, PT ;  /* 0x000000630c00780c */ /* 0x004fc80003f05070 */
[----:B------:R-:W-:Y:S01]  /*1320*/  ISETP.NE.AND.EX P0, PT, R13, RZ, PT, P0 ;  /* 0x000000ff0d00720c */ /* 0x000fe20003f05300 */
[----:B------:R-:W-:-:S12]  /*1330*/  BRA.DIV UR5, `(.L_x_259) ;  /* 0x0000003605687947 */ /* 0x000fd8000b800000 */
[----:B------:R-:W-:-:S13]  /*1340*/  VOTE.ANY P0, !P0 ;  /* 0x0000000000ff7806 */ /* 0x000fda0004000100 */
.L_x_292:
[----:B------:R-:W-:Y:S05]  /*1350*/  @!P0 BRA `(.L_x_260) ;  /* 0x0000000000288947 */ /* 0x000fea0003800000 */
[----:B------:R-:W-:-:S07]  /*1360*/  IMAD.MOV.U32 R22, RZ, RZ, 0x148 ;  /* 0x00000148ff167424 */ /* 0x000fce00078e00ff */
.L_x_262:
[----:B------:R-:W-:Y:S05]  /*1370*/  NANOSLEEP R22 ;  /* 0x000000160000735d */ /* 0x000fea0003800000 */
[----:B------:R-:W2:Y:S01]  /*1380*/  LD.E.128.STRONG.GPU R12, desc[UR10][R20.64+0x200] ;  /* 0x0002000a140c7980 */ /* 0x000ea2000c10fd00 */
[----:B------:R-:W-:Y:S01]  /*1390*/  UMOV UR5, 0xffffffff ;  /* 0xffffffff00057882 */ /* 0x000fe20000000000 */
[----:B------:R-:W-:Y:S01]  /*13a0*/  IMAD.SHL.U32 R22, R22, 0x2, RZ ;  /* 0x0000000216167824 */ /* 0x000fe200078e00ff */
[----:B--2---:R-:W-:-:S04]  /*13b0*/  ISETP.NE.U32.AND P0, PT, R12, 0x63, PT ;  /* 0x000000630c00780c */ /* 0x004fc80003f05070 */
[----:B------:R-:W-:Y:S01]  /*13c0*/  ISETP.NE.AND.EX P0, PT, R13, RZ, PT, P0 ;  /* 0x000000ff0d00720c */ /* 0x000fe20003f05300 */
[----:B------:R-:W-:-:S12]  /*13d0*/  BRA.DIV UR5, `(.L_x_261) ;  /* 0x0000003605607947 */ /* 0x000fd8000b800000 */
[----:B------:R-:W-:-:S13]  /*13e0*/  VOTE.ANY P0, !P0 ;  /* 0x0000000000ff7806 */ /* 0x000fda0004000100 */
.L_x_295:
[----:B------:R-:W-:Y:S05]  /*13f0*/  @P0 BRA `(.L_x_262) ;  /* 0xfffffffc00dc0947 */ /* 0x000fea000383ffff */
.L_x_260:
[----:B------:R-:W-:Y:S01]  /*1400*/  UMOV UR5, 0xffffffff ;  /* 0xffffffff00057882 */ /* 0x000fe20000000000 */
[----:B------:R-:W-:-:S04]  /*1410*/  ISETP.NE.U32.AND P1, PT, R12, 0x65, PT ;  /* 0x000000650c00780c */ /* 0x000fc80003f25070 */
[----:B------:R-:W-:Y:S01]  /*1420*/  ISETP.NE.AND.EX P1, PT, R13, RZ, PT, P1 ;  /* 0x000000ff0d00720c */ /* 0x000fe20003f25310 */
[----:B------:R-:W-:-:S12]  /*1430*/  BRA.DIV UR5, `(.L_x_263) ;  /* 0x0000003605687947 */ /* 0x000fd8000b800000 */
[----:B------:R-:W0:Y:S01]  /*1440*/  S2R R20, SR_GEMASK ;  /* 0x0000000000147919 */ /* 0x000e220000003c00 */
[----:B------:R-:W-:-:S04]  /*1450*/  VOTE.ANY R0, PT, !P1 ;  /* 0x0000000000007806 */ /* 0x000fc800048e0100 */
[----:B0-----:R-:W-:Y:S02]  /*1460*/  LOP3.LUT R0, R0, 0x80000000, R20, 0xec, !PT ;  /* 0x8000000000007812 */ /* 0x001fe400078eec14 */
[----:B------:R-:W0:Y:S03]  /*1470*/  S2R R20, SR_LANEID ;  /* 0x0000000000147919 */ /* 0x000e260000000000 */
[----:B------:R-:W-:-:S05]  /*1480*/  VIADD R21, R0, 0xffffffff ;  /* 0xffffffff00157836 */ /* 0x000fca0000000000 */
[----:B------:R-:W-:-:S04]  /*1490*/  LOP3.LUT R21, R0, R21, RZ, 0xc, !PT ;  /* 0x0000001500157212 */ /* 0x000fc800078e0cff */
[----:B------:R-:W1:Y:S02]  /*14a0*/  POPC R23, R21 ;  /* 0x0000001500177309 */ /* 0x000e640000000000 */
[----:B-1----:R-:W1:Y:S04]  /*14b0*/  SHFL.DOWN PT, R25, R14, 0x1, R23 ;  /* 0x082000000e197989 */ /* 0x002e6800000e0017 */
[----:B------:R-:W2:Y:S01]  /*14c0*/  SHFL.DOWN PT, R22, R15, 0x1, R23 ;  /* 0x082000000f167989 */ /* 0x000ea200000e0017 */
[----:B0-----:R-:W-:-:S04]  /*14d0*/  ISETP.GE.AND P0, PT, R20, R23, PT ;  /* 0x000000171400720c */ /* 0x001fc80003f06270 */
[----:B-1----:R-:W-:-:S04]  /*14e0*/  SEL R25, R25, RZ, !P0 ;  /* 0x000000ff19197207 */ /* 0x002fc80004000000 */
[----:B------:R-:W-:Y:S02]  /*14f0*/  IADD3 R26, P1, PT, R14, R25, RZ ;  /* 0x000000190e1a7210 */ /* 0x000fe40007f3e0ff */
[----:B--2---:R-:W-:-:S03]  /*1500*/  SEL R27, R22, RZ, !P0 ;  /* 0x000000ff161b7207 */ /* 0x004fc60004000000 */
[----:B------:R-:W0:Y:S02]  /*1510*/  SHFL.DOWN PT, R25, R26, 0x2, R23 ;  /* 0x084000001a197989 */ /* 0x000e2400000e0017 */
[----:B------:R-:W-:Y:S02]  /*1520*/  IMAD.X R34, R15, 0x1, R27, P1 ;  /* 0x000000010f227824 */ /* 0x000fe400008e061b */
[----:B------:R-:W-:-:S03]  /*1530*/  VIADD R27, R20, 0x2 ;  /* 0x00000002141b7836 */ /* 0x000fc60000000000 */
[----:B------:R-:W1:Y:S02]  /*1540*/  SHFL.DOWN PT, R22, R34, 0x2, R23 ;  /* 0x0840000022167989 */ /* 0x000e6400000e0017 */
[----:B------:R-:W-:-:S04]  /*1550*/  ISETP.GT.AND P0, PT, R27, R23, PT ;  /* 0x000000171b00720c */ /* 0x000fc80003f04270 */
[----:B0-----:R-:W-:-:S04]  /*1560*/  SEL R25, R25, RZ, !P0 ;  /* 0x000000ff19197207 */ /* 0x001fc80004000000 */
[----:B------:R-:W-:Y:S01]  /*1570*/  IADD3 R36, P1, PT, R25, R26, RZ ;  /* 0x0000001a19247210 */ /* 0x000fe20007f3e0ff */
[----:B------:R-:W-:Y:S01]  /*1580*/  VIADD R26, R20, 0x4 ;  /* 0x00000004141a7836 */ /* 0x000fe20000000000 */
[----:B-1----:R-:W-:Y:S01]  /*1590*/  SEL R21, R22, RZ, !P0 ;  /* 0x000000ff16157207 */ /* 0x002fe20004000000 */
[----:B------:R-:W-:Y:S02]  /*15a0*/  VIADD R25, R20, 0x8 ;  /* 0x0000000814197836 */ /* 0x000fe40000000000 */
[----:B------:R-:W0:Y:S01]  /*15b0*/  SHFL.DOWN PT, R15, R36, 0x4, R23 ;  /* 0x08800000240f7989 */ /* 0x000e2200000e0017 */
[----:B------:R-:W-:Y:S01]  /*15c0*/  ISETP.GT.AND P0, PT, R26, R23, PT ;  /* 0x000000171a00720c */ /* 0x000fe20003f04270 */
[----:B------:R-:W-:-:S05]  /*15d0*/  IMAD.X R14, R21, 0x1, R34, P1 ;  /* 0x00000001150e7824 */ /* 0x000fca00008e0622 */
[----:B------:R-:W1:Y:S01]  /*15e0*/  SHFL.DOWN PT, R22, R14, 0x4, R23 ;  /* 0x088000000e167989 */ /* 0x000e6200000e0017 */
[----:B0-----:R-:W-:-:S04]  /*15f0*/  SEL R15, R15, RZ, !P0 ;  /* 0x000000ff0f0f7207 */ /* 0x001fc80004000000 */
[----:B------:R-:W-:Y:S02]  /*1600*/  IADD3 R38, P1, PT, R15, R36, RZ ;  /* 0x000000240f267210 */ /* 0x000fe40007f3e0ff */
[----:B-1----:R-:W-:-:S03]  /*1610*/  SEL R21, R22, RZ, !P0 ;  /* 0x000000ff16157207 */ /* 0x002fc60004000000 */
        /* <DEDUP_REMOVED lines=8> */
[----:B------:R-:W-:Y:S01]  /*16a0*/  ISETP.NE.U32.AND P0, PT, R12, 0x65, PT ;  /* 0x000000650c00780c */ /* 0x000fe20003f05070 */
[----:B------:R-:W-:-:S03]  /*16b0*/  IMAD.X R36, R15, 0x1, R34, P1 ;  /* 0x000000010f247824 */ /* 0x000fc600008e0622 */
[----:B------:R-:W-:Y:S01]  /*16c0*/  ISETP.NE.AND.EX P0, PT, R13, RZ, PT, P0 ;  /* 0x000000ff0d00720c */ /* 0x000fe20003f05300 */
[----:B------:R-:W1:Y:S01]  /*16d0*/  LDC.64 R14, c[0x0][0x390] ;  /* 0x0000e400ff0e7b82 */ /* 0x000e620000000a00 */
[----:B------:R-:W-:Y:S01]  /*16e0*/  VIADD R34, R20, 0x10 ;  /* 0x0000001014227836 */ /* 0x000fe20000000000 */
[----:B------:R-:W2:Y:S04]  /*16f0*/  SHFL.DOWN PT, R22, R36, 0x10, R23 ;  /* 0x0a00000024167989 */ /* 0x000ea800000e0017 */
[----:B------:R-:W-:-:S06]  /*1700*/  ISETP.GT.AND P1, PT, R34, R23, PT ;  /* 0x000000172200720c */ /* 0x000fcc0003f24270 */
[----:B------:R-:W-:Y:S02]  /*1710*/  VOTE.ALL P0, P0 ;  /* 0x0000000000ff7806 */ /* 0x000fe40000000000 */
[----:B0-----:R-:W-:-:S04]  /*1720*/  SEL R0, R37, RZ, !P1 ;  /* 0x000000ff25007207 */ /* 0x001fc80004800000 */
[----:B------:R-:W-:Y:S02]  /*1730*/  IADD3 R35, P2, PT, R0, R35, RZ ;  /* 0x0000002300237210 */ /* 0x000fe40007f5e0ff */
[----:B-1----:R-:W-:Y:S02]  /*1740*/  IADD3 R37, P3, PT, R14, 0x200, RZ ;  /* 0x000002000e257810 */ /* 0x002fe40007f7e0ff */
[----:B--2---:R-:W-:-:S03]  /*1750*/  SEL R13, R22, RZ, !P1 ;  /* 0x000000ff160d7207 */ /* 0x004fc60004800000 */
[----:B------:R-:W-:Y:S02]  /*1760*/  IMAD.X R38, RZ, RZ, R15, P3 ;  /* 0x000000ffff267224 */ /* 0x000fe400018e060f */
[----:B------:R-:W-:-:S07]  /*1770*/  IMAD.X R36, R13, 0x1, R36, P2 ;  /* 0x000000010d247824 */ /* 0x000fce00010e0624 */
.L_x_309:
[----:B------:R-:W-:Y:S05]  /*1780*/  @!P0 BRA `(.L_x_264) ;  /* 0x0000000400208947 */ /* 0x000fea0003800000 */
.L_x_270:
[----:B------:R-:W-:Y:S02]  /*1790*/  IMAD.MOV.U32 R12, RZ, RZ, R37 ;  /* 0x000000ffff0c7224 */ /* 0x000fe400078e0025 */
[----:B------:R-:W-:Y:S02]  /*17a0*/  IMAD.MOV.U32 R13, RZ, RZ, R38 ;  /* 0x000000ffff0d7224 */ /* 0x000fe400078e0026 */
[----:B------:R-:W-:-:S05]  /*17b0*/  IMAD.WIDE R20, R24, 0x10, R12 ;  /* 0x0000001018147825 */ /* 0x000fca00078e020c */
[----:B------:R-:W2:Y:S01]  /*17c0*/  LD.E.128.STRONG.GPU R12, desc[UR10][R20.64+-0x200] ;  /* 0xfffe000a140c7980 */ /* 0x000ea2000c10fd00 */
[----:B------:R-:W-:Y:S05]  /*17d0*/  YIELD ;  /* 0x0000000000007946 */ /* 0x000fea0003800000 */
[----:B------:R-:W-:Y:S01]  /*17e0*/  UMOV UR5, 0xffffffff ;  /* 0xffffffff00057882 */ /* 0x000fe20000000000 */
[----:B--2---:R-:W-:-:S04]  /*17f0*/  ISETP.NE.U32.AND P0, PT, R12, 0x63, PT ;  /* 0x000000630c00780c */ /* 0x004fc80003f05070 */
[----:B------:R-:W-:Y:S01]  /*1800*/  ISETP.NE.AND.EX P0, PT, R13, RZ, PT, P0 ;  /* 0x000000ff0d00720c */ /* 0x000fe20003f05300 */
[----:B------:R-:W-:-:S12]  /*1810*/  BRA.DIV UR5, `(.L_x_265) ;  /* 0x0000003a05087947 */ /* 0x000fd8000b800000 */
[----:B------:R-:W-:-:S13]  /*1820*/  VOTE.ANY P0, !P0 ;  /* 0x0000000000ff7806 */ /* 0x000fda0004000100 */
.L_x_312:
[----:B------:R-:W-:Y:S05]  /*1830*/  @!P0 BRA `(.L_x_266) ;  /* 0x0000000000288947 */ /* 0x000fea0003800000 */
[----:B------:R-:W-:-:S07]  /*1840*/  IMAD.MOV.U32 R22, RZ, RZ, 0x148 ;  /* 0x00000148ff167424 */ /* 0x000fce00078e00ff */
.L_x_268:
        /* <DEDUP_REMOVED lines=8> */
.L_x_315:
[----:B------:R-:W-:Y:S05]  /*18d0*/  @P0 BRA `(.L_x_268) ;  /* 0xfffffffc00dc0947 */ /* 0x000fea000383ffff */
.L_x_266:
[----:B------:R-:W-:Y:S01]  /*18e0*/  UMOV UR5, 0xffffffff ;  /* 0xffffffff00057882 */ /* 0x000fe20000000000 */
[----:B------:R-:W-:-:S04]  /*18f0*/  ISETP.NE.U32.AND P1, PT, R12, 0x65, PT ;  /* 0x000000650c00780c */ /* 0x000fc80003f25070 */
[----:B------:R-:W-:Y:S01]  /*1900*/  ISETP.NE.AND.EX P1, PT, R13, RZ, PT, P1 ;  /* 0x000000ff0d00720c */ /* 0x000fe20003f25310 */
[----:B------:R-:W-:-:S12]  /*1910*/  BRA.DIV UR5, `(.L_x_269) ;  /* 0x0000003a05087947 */ /* 0x000fd8000b800000 */
[----:B------:R-:W0:Y:S01]  /*1920*/  S2R R20, SR_GEMASK ;  /* 0x0000000000147919 */ /* 0x000e220000003c00 */
[----:B------:R-:W-:Y:S01]  /*1930*/  VOTE.ANY R0, PT, !P1 ;  /* 0x0000000000007806 */ /* 0x000fe200048e0100 */
[----:B------:R-:W-:Y:S01]  /*1940*/  VIADD R24, R24, 0xffffffe0 ;  /* 0xffffffe018187836 */ /* 0x000fe20000000000 */
[----:B------:R-:W-:-:S04]  /*1950*/  ISETP.NE.U32.AND P0, PT, R12, 0x65, PT ;  /* 0x000000650c00780c */ /* 0x000fc80003f05070 */
[----:B------:R-:W-:-:S13]  /*1960*/  ISETP.NE.AND.EX P0, PT, R13, RZ, PT, P0 ;  /* 0x000000ff0d00720c */ /* 0x000fda0003f05300 */
[----:B------:R-:W-:Y:S02]  /*1970*/  VOTE.ALL P0, P0 ;  /* 0x0000000000ff7806 */ /* 0x000fe40000000000 */
        /* <DEDUP_REMOVED lines=8> */
[----:B-1----:R-:W-:Y:S02]  /*1a00*/  SEL R21, R44, RZ, !P1 ;  /* 0x000000ff2c157207 */ /* 0x002fe40004800000 */
[----:B--2---:R-:W-:Y:S02]  /*1a10*/  SEL R22, R22, RZ, !P1 ;  /* 0x000000ff16167207 */ /* 0x004fe40004800000 */
[----:B------:R-:W-:-:S05]  /*1a20*/  IADD3 R14, P1, PT, R14, R21, RZ ;  /* 0x000000150e0e7210 */ /* 0x000fca0007f3e0ff */
[----:B------:R-:W-:Y:S01]  /*1a30*/  IMAD.X R15, R15, 0x1, R22, P1 ;  /* 0x000000010f0f7824 */ /* 0x000fe200008e0616 */
[----:B------:R-:W0:Y:S01]  /*1a40*/  SHFL.DOWN PT, R44, R14, 0x2, R23 ;  /* 0x084000000e2c7989 */ /* 0x000e2200000e0017 */
[----:B------:R-:W-:-:S03]  /*1a50*/  ISETP.GT.AND P1, PT, R27, R23, PT ;  /* 0x000000171b00720c */ /* 0x000fc60003f24270 */
[----:B------:R-:W1:Y:S01]  /*1a60*/  SHFL.DOWN PT, R22, R15, 0x2, R23 ;  /* 0x084000000f167989 */ /* 0x000e6200000e0017 */
[----:B0-----:R-:W-:-:S04]  /*1a70*/  SEL R13, R44, RZ, !P1 ;  /* 0x000000ff2c0d7207 */ /* 0x001fc80004800000 */
[----:B------:R-:W-:Y:S02]  /*1a80*/  IADD3 R14, P2, PT, R13, R14, RZ ;  /* 0x0000000e0d0e7210 */ /* 0x000fe40007f5e0ff */
[----:B-1----:R-:W-:Y:S02]  /*1a90*/  SEL R22, R22, RZ, !P1 ;  /* 0x000000ff16167207 */ /* 0x002fe40004800000 */
[----:B------:R-:W-:Y:S01]  /*1aa0*/  ISETP.GT.AND P1, PT, R26, R23, PT ;  /* 0x000000171a00720c */ /* 0x000fe20003f24270 */
[----:B------:R-:W0:Y:S02]  /*1ab0*/  SHFL.DOWN PT, R44, R14, 0x4, R23 ;  /* 0x088000000e2c7989 */ /* 0x000e2400000e0017 */
        /* <DEDUP_REMOVED lines=17> */
[----:B------:R-:W-:Y:S02]  /*1bd0*/  IADD3 R35, P2, P3, R44, R14, R35 ;  /* 0x0000000e2c237210 */ /* 0x000fe40007b5e023 */
[----:B-1----:R-:W-:-:S04]  /*1be0*/  SEL R22, R22, RZ, !P1 ;  /* 0x000000ff16167207 */ /* 0x002fc80004800000 */
[----:B------:R-:W-:-:S07]  /*1bf0*/  IADD3.X R36, PT, PT, R22, R15, R36, P2, P3 ;  /* 0x0000000f16247210 */ /* 0x000fce00017e6424 */
.L_x_329:
[----:B------:R-:W-:Y:S05]  /*1c00*/  @P0 BRA `(.L_x_270) ;  /* 0xfffffff800e00947 */ /* 0x000fea000383ffff */
.L_x_264:
[----:B------:R-:W0:Y:S01]  /*1c10*/  S2R R0, SR_LANEID ;  /* 0x0000000000007919 */ /* 0x000e220000000000 */
[----:B------:R-:W-:Y:S01]  /*1c20*/  BSSY.RECONVERGENT B1, `(.L_x_271) ;  /* 0x0000018000017945 */ /* 0x000fe20003800200 */
[----:B------:R-:W-:Y:S02]  /*1c30*/  IMAD.MOV.U32 R37, RZ, RZ, R36 ;  /* 0x000000ffff257224 */ /* 0x000fe400078e0024 */
[----:B------:R-:W-:Y:S01]  /*1c40*/  IMAD.MOV.U32 R36, RZ, RZ, R35 ;  /* 0x000000ffff247224 */ /* 0x000fe200078e0023 */
[----:B0-----:R-:W-:Y:S02]  /*1c50*/  ISETP.NE.AND P0, PT, R0, RZ, PT ;  /* 0x000000ff0000720c */ /* 0x001fe40003f05270 */
[----:B------:R-:W0:Y:S11]  /*1c60*/  S2R R0, SR_TID.X ;  /* 0x0000000000007919 */ /* 0x000e360000002100 */
[----:B------:R-:W1:Y:S01]  /*1c70*/  @!P0 S2R R13, SR_CgaCtaId ;  /* 0x00000000000d8919 */ /* 0x000e620000008800 */
[----:B0-----:R-:W-:-:S02]  /*1c80*/  ISETP.NE.AND P1, PT, R0, RZ, PT ;  /* 0x000000ff0000720c */ /* 0x001fc40003f25270 */
[----:B------:R-:W-:-:S04]  /*1c90*/  @!P0 MOV R0, 0x400 ;  /* 0x0000040000008802 */ /* 0x000fc80000000f00 */
[----:B-1----:R-:W-:-:S07]  /*1ca0*/  @!P0 LEA R23, R13, R0, 0x18 ;  /* 0x000000000d178211 */ /* 0x002fce00078ec0ff */
[----:B------:R-:W-:Y:S05]  /*1cb0*/  @P1 BRA `(.L_x_272) ;  /* 0x0000000000381947 */ /* 0x000fea0003800000 */
[----:B------:R-:W0:Y:S01]  /*1cc0*/  LDC R0, c[0x0][0x398] ;  /* 0x0000e600ff007b82 */ /* 0x000e220000000800 */
[----:B------:R-:W-:Y:S01]  /*1cd0*/  IADD3 R14, P1, PT, R36, R40, RZ ;  /* 0x00000028240e7210 */ /* 0x000fe20007f3e0ff */
[----:B------:R-:W-:-:S04]  /*1ce0*/  UMOV UR5, 0x400 ;  /* 0x0000040000057882 */ /* 0x000fc80000000000 */
[----:B------:R-:W-:Y:S02]  /*1cf0*/  IMAD.X R15, R37, 0x1, R39, P1 ;  /* 0x00000001250f7824 */ /* 0x000fe400008e0627 */
[----:B------:R-:W1:Y:S08]  /*1d00*/  S2UR UR7, SR_CgaCtaId ;  /* 0x00000000000779c3 */ /* 0x000e700000008800 */
[----:B------:R-:W2:Y:S01]  /*1d10*/  LDC.64 R12, c[0x0][0x390] ;  /* 0x0000e400ff0c7b82 */ /* 0x000ea20000000a00 */
[----:B0-----:R-:W-:Y:S01]  /*1d20*/  VIADD R21, R0, UR8 ;  /* 0x0000000800157c36 */ /* 0x001fe20008000000 */
[----:B-1----:R-:W-:-:S03]  /*1d30*/  ULEA UR5, UR7, UR5, 0x18 ;  /* 0x0000000507057291 */ /* 0x002fc6000f8ec0ff */
[----:B--2---:R-:W-:-:S04]  /*1d40*/  IMAD.WIDE R20, R21, 0x10, R12 ;  /* 0x0000001015147825 */ /* 0x004fc800078e020c */
[----:B------:R-:W-:Y:S02]  /*1d50*/  IMAD.MOV.U32 R12, RZ, RZ, 0x65 ;  /* 0x00000065ff0c7424 */ /* 0x000fe400078e00ff */
[----:B------:R-:W-:-:S05]  /*1d60*/  IMAD.MOV.U32 R13, RZ, RZ, 0x0 ;  /* 0x00000000ff0d7424 */ /* 0x000fca00078e00ff */
[----:B------:R0:W-:Y:S04]  /*1d70*/  ST.E.128.STRONG.GPU desc[UR10][R20.64+0x200], R12 ;  /* 0x0002000c14007985 */ /* 0x0001e8000c10fd0a */
[----:B------:R0:W-:Y:S04]  /*1d80*/  STS.64 [UR5+0x10], R14 ;  /* 0x0000100eff007988 */ /* 0x0001e80008000a05 */
[----:B------:R0:W-:Y:S02]  /*1d90*/  STS.64 [UR5+0x8], R36 ;  /* 0x00000824ff007988 */ /* 0x0001e40008000a05 */
.L_x_272:
[----:B------:R-:W-:Y:S05]  /*1da0*/  BSYNC.RECONVERGENT B1 ;  /* 0x0000000000017941 */ /* 0x000fea0003800200 */
.L_x_271:
[----:B------:R1:W-:Y:S01]  /*1db0*/  @!P0 STS.64 [R23+0x80], R36 ;  /* 0x0000802417008388 */ /* 0x0003e20000000a00 */
[----:B0-----:R-:W-:Y:S02]  /*1dc0*/  IMAD.MOV.U32 R20, RZ, RZ, R42 ;  /* 0x000000ffff147224 */ /* 0x001fe400078e002a */
[----:B------:R-:W-:Y:S02]  /*1dd0*/  IMAD.MOV.U32 R21, RZ, RZ, R41 ;  /* 0x000000ffff157224 */ /* 0x000fe400078e0029 */
[----:B------:R-:W-:Y:S02]  /*1de0*/  @!P0 IMAD.MOV.U32 R20, RZ, RZ, R36 ;  /* 0x000000ffff148224 */ /* 0x000fe400078e0024 */
[----:B------:R-:W-:-:S07]  /*1df0*/  @!P0 IMAD.MOV.U32 R21, RZ, RZ, R37 ;  /* 0x000000ffff158224 */ /* 0x000fce00078e0025 */
.L_x_258:
[----:B------:R-:W0:Y:S01]  /*1e00*/  S2R R0, SR_TID.X ;  /* 0x0000000000007919 */ /* 0x000e220000002100 */
[----:B------:R-:W-:Y:S05]  /*1e10*/  WARPSYNC.ALL ;  /* 0x0000000000007948 */ /* 0x000fea0003800000 */
[----:B------:R-:W-:Y:S01]  /*1e20*/  BAR.SYNC.DEFER_BLOCKING 0x0 ;  /* 0x0000000000007b1d */ /* 0x000fe20000010000 */
[----:B0-----:R-:W-:-:S13]  /*1e30*/  ISETP.NE.AND P0, PT, R0, RZ, PT ;  /* 0x000000ff0000720c */ /* 0x001fda0003f05270 */
[----:B------:R-:W0:Y:S01]  /*1e40*/  @P0 S2R R13, SR_CgaCtaId ;  /* 0x00000000000d0919 */ /* 0x000e220000008800 */
[----:B------:R-:W-:-:S04]  /*1e50*/  @P0 MOV R0, 0x400 ;  /* 0x0000040000000802 */ /* 0x000fc80000000f00 */
[----:B0-----:R-:W-:-:S06]  /*1e60*/  @P0 LEA R13, R13, R0, 0x18 ;  /* 0x000000000d0d0211 */ /* 0x001fcc00078ec0ff */
[----:B------:R-:W0:Y:S02]  /*1e70*/  @P0 LDS.64 R12, [R13+0x80] ;  /* 0x000080000d0c0984 */ /* 0x000e240000000a00 */
[----:B0-----:R-:W-:-:S04]  /*1e80*/  @P0 IADD3 R20, P1, PT, R12, R20, RZ ;  /* 0x000000140c140210 */ /* 0x001fc80007f3e0ff */
[----:B------:R-:W-:Y:S01]  /*1e90*/  IADD3 R0, P2, PT, R18, R20, RZ ;  /* 0x0000001412007210 */ /* 0x000fe20007f5e0ff */
[----:B------:R-:W-:-:S04]  /*1ea0*/  @P0 IMAD.X R21, R13, 0x1, R21, P1 ;  /* 0x000000010d150824 */ /* 0x000fc800008e0615 */
[----:B-1----:R-:W-:-:S08]  /*1eb0*/  IMAD.X R23, R19, 0x1, R21, P2 ;  /* 0x0000000113177824 */ /* 0x002fd000010e0615 */
.L_x_257:
[----:B------:R-:W-:Y:S05]  /*1ec0*/  BSYNC.RECONVERGENT B0 ;  /* 0x0000000000007941 */ /* 0x000fea0003800200 */
.L_x_255:
[----:B0-----:R-:W0:Y:S01]  /*1ed0*/  S2R R15, SR_TID.X ;  /* 0x00000000000f7919 */ /* 0x001e220000002100 */
[----:B------:R-:W1:Y:S08]  /*1ee0*/  S2UR UR7, SR_CgaCtaId ;  /* 0x00000000000779c3 */ /* 0x000e700000008800 */
[----:B------:R-:W-:Y:S01]  /*1ef0*/  BAR.SYNC.DEFER_BLOCKING 0x0 ;  /* 0x0000000000007b1d */ /* 0x000fe20000010000 */
[----:B------:R-:W-:-:S05]  /*1f00*/  IADD3 R12, P0, PT, R32, R0, RZ ;  /* 0x00000000200c7210 */ /* 0x000fca0007f1e0ff */
[----:B------:R-:W-:Y:S01]  /*1f10*/  IMAD.X R13, R33, 0x1, R23, P0 ;  /* 0x00000001210d7824 */ /* 0x000fe200000e0617 */
[----:B------:R-:W-:Y:S01]  /*1f20*/  IADD3 R14, P0, PT, R30, R12, RZ ;  /* 0x0000000c1e0e7210 */ /* 0x000fe20007f1e0ff */
[----:B------:R-:W2:Y:S01]  /*1f30*/  S2R R27, SR_LANEID ;  /* 0x00000000001b7919 */ /* 0x000ea20000000000 */
[----:B------:R-:W-:Y:S01]  /*1f40*/  UMOV UR5, 0x400 ;  /* 0x0000040000057882 */ /* 0x000fe20000000000 */
[----:B------:R-:W3:Y:S01]  /*1f50*/  LDCU.64 UR12, c[0x0][0x388] ;  /* 0x00007100ff0c77ac */ /* 0x000ee20008000a00 */
[----:B-1----:R-:W-:Y:S01]  /*1f60*/  ULEA UR5, UR7, UR5, 0x18 ;  /* 0x0000000507057291 */ /* 0x002fe2000f8ec0ff */
[----:B0-----:R-:W-:Y:S01]  /*1f70*/  SHF.R.U32.HI R22, RZ, 0x5, R15 ;  /* 0x00000005ff167819 */ /* 0x001fe2000001160f */
[----:B------:R-:W-:Y:S01]  /*1f80*/  IMAD.X R15, R31, 0x1, R13, P0 ;  /* 0x000000011f0f7824 */ /* 0x000fe200000e060d */
[----:B------:R-:W-:-:S05]  /*1f90*/  IADD3 R18, P0, PT, R28, R14, RZ ;  /* 0x0000000e1c127210 */ /* 0x000fca0007f1e0ff */
[----:B------:R-:W-:Y:S01]  /*1fa0*/  IMAD.X R19, R29, 0x1, R15, P0 ;  /* 0x000000011d137824 */ /* 0x000fe200000e060f */
[----:B------:R-:W-:Y:S01]  /*1fb0*/  IADD3 R24, P0, PT, R2, R18, RZ ;  /* 0x0000001202187210 */ /* 0x000fe20007f1e0ff */
[----:B--2---:R-:W-:-:S04]  /*1fc0*/  IMAD R22, R22, 0x160, R27 ;  /* 0x0000016016167824 */ /* 0x004fc800078e021b */
[----:B------:R-:W-:Y:S01]  /*1fd0*/  IMAD.X R25, R3, 0x1, R19, P0 ;  /* 0x0000000103197824 */ /* 0x000fe200000e0613 */
[----:B------:R-:W-:Y:S02]  /*1fe0*/  IADD3 R4, P0, PT, R4, R24, RZ ;  /* 0x0000001804047210 */ /* 0x000fe40007f1e0ff */
[----:B------:R-:W-:Y:S01]  /*1ff0*/  LEA R2, R22, UR5, 0x3 ;  /* 0x0000000516027c11 */ /* 0x000fe2000f8e18ff */
[----:B------:R-:W-:Y:S02]  /*2000*/  IMAD.MOV.U32 R22, RZ, RZ, R0 ;  /* 0x000000ffff167224 */ /* 0x000fe400078e0000 */
[----:B------:R-:W-:Y:S01]  /*2010*/  IMAD.X R5, R5, 0x1, R25, P0 ;  /* 0x0000000105057824 */ /* 0x000fe200000e0619 */
[----:B------:R-:W-:Y:S01]  /*2020*/  IADD3 R26, P0, PT, R6, R4, RZ ;  /* 0x00000004061a7210 */ /* 0x000fe20007f1e0ff */
[----:B------:R-:W-:-:S04]  /*2030*/  IMAD R3, R27, 0x50, R2 ;  /* 0x000000501b037824 */ /* 0x000fc800078e0202 */
[----:B------:R-:W-:Y:S01]  /*2040*/  IMAD.X R27, R7, 0x1, R5, P0 ;  /* 0x00000001071b7824 */ /* 0x000fe200000e0605 */
[----:B------:R-:W-:Y:S01]  /*2050*/  IADD3 R28, P0, PT, R8, R26, RZ ;  /* 0x0000001a081c7210 */ /* 0x000fe20007f1e0ff */
[----:B------:R-:W-:Y:S04]  /*2060*/  STS.64 [R3], R20 ;  /* 0x0000001403007388 */ /* 0x000fe80000000a00 */
[----:B------:R-:W-:Y:S01]  /*2070*/  IMAD.X R29, R9, 0x1, R27, P0 ;  /* 0x00000001091d7824 */ /* 0x000fe200000e061b */
[----:B------:R-:W-:Y:S01]  /*2080*/  IADD3 R30, P0, PT, R10, R28, RZ ;  /* 0x0000001c0a1e7210 */ /* 0x000fe20007f1e0ff */
[----:B------:R-:W-:Y:S04]  /*2090*/  STS.64 [R3+0x8], R22 ;  /* 0x0000081603007388 */ /* 0x000fe80000000a00 */
[----:B------:R-:W-:Y:S01]  /*20a0*/  IMAD.X R31, R11, 0x1, R29, P0 ;  /* 0x000000010b1f7824 */ /* 0x000fe200000e061d */
[----:B------:R-:W-:Y:S01]  /*20b0*/  IADD3 R32, P0, PT, R16, R30, RZ ;  /* 0x0000001e10207210 */ /* 0x000fe20007f1e0ff */
[----:B------:R-:W-:Y:S04]  /*20c0*/  STS.64 [R3+0x10], R12 ;  /* 0x0000100c03007388 */ /* 0x000fe80000000a00 */
[----:B------:R-:W-:Y:S01]  /*20d0*/  IMAD.X R33, R17, 0x1, R31, P0 ;  /* 0x0000000111217824 */ /* 0x000fe200000e061f */
[----:B------:R-:W-:Y:S04]  /*20e0*/  STS.64 [R3+0x18], R14 ;  /* 0x0000180e03007388 */ /* 0x000fe80000000a00 */
[----:B------:R-:W-:Y:S04]  /*20f0*/  STS.64 [R3+0x20], R18 ;  /* 0x0000201203007388 */ /* 0x000fe80000000a00 */
[----:B------:R-:W-:Y:S04]  /*2100*/  STS.64 [R3+0x28], R24 ;  /* 0x0000281803007388 */ /* 0x000fe80000000a00 */
[----:B------:R-:W-:Y:S04]  /*2110*/  STS.64 [R3+0x30], R4 ;  /* 0x0000300403007388 */ /* 0x000fe80000000a00 */
[----:B------:R3:W-:Y:S04]  /*2120*/  STS.64 [R3+0x38], R26 ;  /* 0x0000381a03007388 */ /* 0x0007e80000000a00 */
[----:B------:R-:W-:Y:S04]  /*2130*/  STS.64 [R3+0x40], R28 ;  /* 0x0000401c03007388 */ /* 0x000fe80000000a00 */
[----:B------:R-:W-:Y:S04]  /*2140*/  STS.64 [R3+0x48], R30 ;  /* 0x0000481e03007388 */ /* 0x000fe80000000a00 */
[----:B------:R-:W-:Y:S01]  /*2150*/  STS.64 [R3+0x50], R32 ;  /* 0x0000502003007388 */ /* 0x000fe20000000a00 */
[----:B------:R-:W-:-:S03]  /*2160*/  NOP ;  /* 0x0000000000007918 */ /* 0x000fc60000000000 */
[----:B------:R-:W0:Y:S01]  /*2170*/  LDS.64 R6, [R2] ;  /* 0x0000000002067984 */ /* 0x000e220000000a00 */
[----:B---3--:R-:W-:-:S03]  /*2180*/  IADD3 R26, P0, PT, R45, UR12, RZ ;  /* 0x0000000c2d1a7c10 */ /* 0x008fc6000ff1e0ff */
[----:B------:R-:W1:Y:S01]  /*2190*/  LDS.64 R8, [R2+0x100] ;  /* 0x0001000002087984 */ /* 0x000e620000000a00 */
[----:B------:R-:W-:-:S03]  /*21a0*/  IADD3.X R27, PT, PT, R43, UR13, RZ, P0, !PT ;  /* 0x0000000d2b1b7c10 */ /* 0x000fc600087fe4ff */
[----:B------:R-:W2:Y:S04]  /*21b0*/  LDS.64 R10, [R2+0x200] ;  /* 0x00020000020a7984 */ /* 0x000ea80000000a00 */
[----:B------:R-:W3:Y:S04]  /*21c0*/  LDS.64 R12, [R2+0x300] ;  /* 0x00030000020c7984 */ /* 0x000ee80000000a00 */
[----:B------:R-:W4:Y:S04]  /*21d0*/  LDS.64 R4, [R2+0x400] ;  /* 0x0004000002047984 */ /* 0x000f280000000a00 */
[----:B------:R-:W5:Y:S04]  /*21e0*/  LDS.64 R14, [R2+0x500] ;  /* 0x00050000020e7984 */ /* 0x000f680000000a00 */
[----:B------:R-:W5:Y:S04]  /*21f0*/  LDS.64 R16, [R2+0x600] ;  /* 0x0006000002107984 */ /* 0x000f680000000a00 */
[----:B------:R-:W5:Y:S04]  /*2200*/  LDS.64 R18, [R2+0x700] ;  /* 0x0007000002127984 */ /* 0x000f680000000a00 */
[----:B------:R-:W5:Y:S04]  /*2210*/  LDS.64 R20, [R2+0x800] ;  /* 0x0008000002147984 */ /* 0x000f680000000a00 */
[----:B------:R-:W5:Y:S04]  /*2220*/  LDS.64 R22, [R2+0x900] ;  /* 0x0009000002167984 */ /* 0x000f680000000a00 */
[----:B------:R-:W5:Y:S04]  /*2230*/  LDS.64 R24, [R2+0xa00] ;  /* 0x000a000002187984 */ /* 0x000f680000000a00 */
[----:B0-----:R-:W-:Y:S04]  /*2240*/  STG.E.64 desc[UR10][R26.64], R6 ;  /* 0x000000061a007986 */ /* 0x001fe8000c101b0a */
[----:B-1----:R-:W-:Y:S04]  /*2250*/  STG.E.64 desc[UR10][R26.64+0x100], R8 ;  /* 0x000100081a007986 */ /* 0x002fe8000c101b0a */
[----:B--2---:R-:W-:Y:S04]  /*2260*/  STG.E.64 desc[UR10][R26.64+0x200], R10 ;  /* 0x0002000a1a007986 */ /* 0x004fe8000c101b0a */
[----:B---3--:R-:W-:Y:S04]  /*2270*/  STG.E.64 desc[UR10][R26.64+0x300], R12 ;  /* 0x0003000c1a007986 */ /* 0x008fe8000c101b0a */
[----:B----4-:R-:W-:Y:S04]  /*2280*/  STG.E.64 desc[UR10][R26.64+0x400], R4 ;  /* 0x000400041a007986 */ /* 0x010fe8000c101b0a */
[----:B-----5:R-:W-:Y:S04]  /*2290*/  STG.E.64 desc[UR10][R26.64+0x500], R14 ;  /* 0x0005000e1a007986 */ /* 0x020fe8000c101b0a */
[----:B------:R-:W-:Y:S04]  /*22a0*/  STG.E.64 desc[UR10][R26.64+0x600], R16 ;  /* 0x000600101a007986 */ /* 0x000fe8000c101b0a */
[----:B------:R-:W-:Y:S04]  /*22b0*/  STG.E.64 desc[UR10][R26.64+0x700], R18 ;  /* 0x000700121a007986 */ /* 0x000fe8000c101b0a */
[----:B------:R-:W-:Y:S04]  /*22c0*/  STG.E.64 desc[UR10][R26.64+0x800], R20 ;  /* 0x000800141a007986 */ /* 0x000fe8000c101b0a */
[----:B------:R-:W-:Y:S04]  /*22d0*/  STG.E.64 desc[UR10][R26.64+0x900], R22 ;  /* 0x000900161a007986 */ /* 0x000fe8000c101b0a */
[----:B------:R-:W-:Y:S01]  /*22e0*/  STG.E.64 desc[UR10][R26.64+0xa00], R24 ;  /* 0x000a00181a007986 */ /* 0x000fe2000c101b0a */
[----:B------:R-:W-:Y:S05]  /*22f0*/  EXIT ;  /* 0x000000000000794d */ /* 0x000fea0003800000 */
.L_x_254:
[----:B------:R-:W0:Y:S02]  /*2300*/  LDCU UR4, c[0x0][0x3b0] ;  /* 0x00007600ff0477ac */ /* 0x000e240008000800 */
[----:B0-----:R-:W-:-:S06]  /*2310*/  UIADD3 UR7, UPT, UPT, -UR12, UR4, URZ ;  /* 0x000000040c077290 */ /* 0x001fcc000fffe1ff */
[----:B------:R-:W-:-:S04]  /*2320*/  ISETP.NE.U32.AND P0, PT, RZ, UR7, PT ;  /* 0x00000007ff007c0c */ /* 0x000fc8000bf05070 */
[----:B------:R-:W-:-:S13]  /*2330*/  ISETP.NE.AND.EX P0, PT, RZ, UR5, PT, P0 ;  /* 0x00000005ff007c0c */ /* 0x000fda000bf05300 */
[----:B------:R-:W-:Y:S05]  /*2340*/  @!P0 EXIT ;  /* 0x000000000000894d */ /* 0x000fea0003800000 */
[----:B------:R-:W0:Y:S02]  /*2350*/  LDCU.64 UR4, c[0x0][0x380] ;  /* 0x00007000ff0477ac */ /* 0x000e240008000a00 */
[----:B0-----:R-:W-:-:S06]  /*2360*/  UIMAD.WIDE UR4, UR6, 0x6e00, UR4 ;  /* 0x00006e00060478a5 */ /* 0x001fcc000f8e0204 */
[----:B------:R-:W-:Y:S02]  /*2370*/  IMAD.U32 R2, RZ, RZ, UR4 ;  /* 0x00000004ff027e24 */ /* 0x000fe4000f8e00ff */
[----:B------:R-:W-:-:S06]  /*2380*/  IMAD.U32 R3, RZ, RZ, UR5 ;  /* 0x00000005ff037e24 */ /* 0x000fcc000f8e00ff */
[----:B------:R-:W2:Y:S01]  /*2390*/  LDG.E.64 R2, desc[UR10][R2.64] ;  /* 0x0000000a02027981 */ /* 0x000ea2000c1e1b00 */
[----:B------:R-:W0:Y:S02]  /*23a0*/  S2R R34, SR_TID.X ;  /* 0x0000000000227919 */ /* 0x000e240000002100 */
[C---:B0-----:R-:W-:Y:S02]  /*23b0*/  LOP3.LUT R0, R34.reuse, 0x1f, RZ, 0xc0, !PT ;  /* 0x0000001f22007812 */ /* 0x041fe400078ec0ff */
[----:B------:R-:W-:-:S05]  /*23c0*/  LOP3.LUT R5, R34, 0x3e0, RZ, 0xc0, !PT ;  /* 0x000003e022057812 */ /* 0x000fca00078ec0ff */
[----:B------:R-:W-:-:S04]  /*23d0*/  IMAD R15, R5, 0xb, R0 ;  /* 0x0000000b050f7824 */ /* 0x000fc800078e0200 */
[C---:B------:R-:W-:Y:S01]  /*23e0*/  VIADD R0, R15.reuse, 0x20 ;  /* 0x000000200f007836 */ /* 0x040fe20000000000 */
[C---:B------:R-:W-:Y:S01]  /*23f0*/  ISETP.GE.U32.AND P5, PT, R15.reuse, UR7, PT ;  /* 0x000000070f007c0c */ /* 0x040fe2000bfa6070 */
[C---:B------:R-:W-:Y:S01]  /*2400*/  VIADD R4, R15.reuse, 0x40 ;  /* 0x000000400f047836 */ /* 0x040fe20000000000 */
[C---:B------:R-:W-:Y:S01]  /*2410*/  LEA R6, P3, R15.reuse, UR4, 0x3 ;  /* 0x000000040f067c11 */ /* 0x040fe2000f8618ff */
[C---:B------:R-:W-:Y:S01]  /*2420*/  VIADD R5, R15.reuse, 0x60 ;  /* 0x000000600f057836 */ /* 0x040fe20000000000 */
[----:B------:R-:W-:Y:S01]  /*2430*/  ISETP.GE.U32.AND P6, PT, R0, UR7, PT ;  /* 0x0000000700007c0c */ /* 0x000fe2000bfc6070 */
[C---:B------:R-:W-:Y:S01]  /*2440*/  VIADD R0, R15.reuse, 0x80 ;  /* 0x000000800f007836 */ /* 0x040fe20000000000 */
[----:B------:R-:W-:Y:S01]  /*2450*/  ISETP.GE.U32.AND P0, PT, R4, UR7, PT ;  /* 0x0000000704007c0c */ /* 0x000fe2000bf06070 */
[----:B------:R-:W-:Y:S01]  /*2460*/  VIADD R4, R15, 0xa0 ;  /* 0x000000a00f047836 */ /* 0x000fe20000000000 */
[----:B------:R-:W-:Y:S01]  /*2470*/  ISETP.GE.U32.AND P1, PT, R5, UR7, PT ;  /* 0x0000000705007c0c */ /* 0x000fe2000bf26070 */
[C---:B------:R-:W-:Y:S01]  /*2480*/  VIADD R5, R15.reuse, 0xc0 ;  /* 0x000000c00f057836 */ /* 0x040fe20000000000 */
[----:B------:R-:W-:Y:S01]  /*2490*/  ISETP.GE.U32.AND P2, PT, R0, UR7, PT ;  /* 0x0000000700007c0c */ /* 0x000fe2000bf46070 */
[----:B------:R-:W-:Y:S01]  /*24a0*/  IMAD.X R7, RZ, RZ, UR5, P3 ;  /* 0x00000005ff077e24 */ /* 0x000fe200098e06ff */
[----:B------:R-:W-:Y:S01]  /*24b0*/  ISETP.GE.U32.AND P3, PT, R4, UR7, PT ;  /* 0x0000000704007c0c */ /* 0x000fe2000bf66070 */
[----:B------:R-:W-:Y:S01]  /*24c0*/  VIADD R0, R15, 0xe0 ;  /* 0x000000e00f007836 */ /* 0x000fe20000000000 */
[----:B------:R-:W-:Y:S01]  /*24d0*/  ISETP.GE.U32.AND P4, PT, R5, UR7, PT ;  /* 0x0000000705007c0c */ /* 0x000fe2000bf86070 */
[----:B------:R-:W-:-:S02]  /*24e0*/  VIADD R14, R15, 0x120 ;  /* 0x000001200f0e7836 */ /* 0x000fc40000000000 */
[----:B--2---:R-:W-:Y:S02]  /*24f0*/  IMAD.MOV.U32 R4, RZ, RZ, R2 ;  /* 0x000000ffff047224 */ /* 0x004fe400078e0002 */
[----:B------:R-:W-:Y:S02]  /*2500*/  IMAD.MOV.U32 R5, RZ, RZ, R3 ;  /* 0x000000ffff057224 */ /* 0x000fe400078e0003 */
[----:B------:R-:W2:Y:S01]  /*2510*/  @!P5 LDG.E.64 R2, desc[UR10][R6.64] ;  /* 0x0000000a0602d981 */ /* 0x000ea2000c1e1b00 */
[--C-:B------:R-:W-:Y:S01]  /*2520*/  IMAD.MOV.U32 R8, RZ, RZ, R4.reuse ;  /* 0x000000ffff087224 */ /* 0x100fe200078e0004 */
[----:B------:R-:W-:Y:S01]  /*2530*/  ISETP.GE.U32.AND P5, PT, R0, UR7, PT ;  /* 0x0000000700007c0c */ /* 0x000fe2000bfa6070 */
[----:B------:R-:W-:Y:S02]  /*2540*/  IMAD.MOV.U32 R9, RZ, RZ, R5 ;  /* 0x000000ffff097224 */ /* 0x000fe400078e0005 */
[----:B------:R-:W-:Y:S02]  /*2550*/  VIADD R0, R15, 0x100 ;  /* 0x000001000f007836 */ /* 0x000fe40000000000 */
[----:B------:R-:W-:-:S02]  /*2560*/  IMAD.MOV.U32 R10, RZ, RZ, R4 ;  /* 0x000000ffff0a7224 */ /* 0x000fc400078e0004 */
[--C-:B------:R-:W-:Y:S01]  /*2570*/  IMAD.MOV.U32 R11, RZ, RZ, R5.reuse ;  /* 0x000000ffff0b7224 */ /* 0x100fe200078e0005 */
[----:B------:R-:W3:Y:S01]  /*2580*/  @!P6 LDG.E.64 R8, desc[UR10][R6.64+0x100] ;  /* 0x0001000a0608e981 */ /* 0x000ee2000c1e1b00 */
[----:B------:R-:W-:Y:S01]  /*2590*/  IMAD.MOV.U32 R12, RZ, RZ, R4 ;  /* 0x000000ffff0c7224 */ /* 0x000fe200078e0004 */
[----:B------:R-:W-:Y:S01]  /*25a0*/  ISETP.GE.U32.AND P6, PT, R0, UR7, PT ;  /* 0x0000000700007c0c */ /* 0x000fe2000bfc6070 */
[----:B------:R-:W-:Y:S02]  /*25b0*/  IMAD.MOV.U32 R13, RZ, RZ, R5 ;  /* 0x000000ffff0d7224 */ /* 0x000fe400078e0005 */
[----:B------:R-:W-:Y:S01]  /*25c0*/  VIADD R0, R15, 0x140 ;  /* 0x000001400f007836 */ /* 0x000fe20000000000 */
[----:B------:R-:W4:Y:S01]  /*25d0*/  @!P0 LDG.E.64 R10, desc[UR10][R6.64+0x200] ;  /* 0x0002000a060a8981 */ /* 0x000f22000c1e1b00 */
[----:B------:R-:W-:-:S03]  /*25e0*/  ISETP.GE.U32.AND P0, PT, R14, UR7, PT ;  /* 0x000000070e007c0c */ /* 0x000fc6000bf06070 */
[----:B------:R-:W4:Y:S01]  /*25f0*/  @!P1 LDG.E.64 R12, desc[UR10][R6.64+0x300] ;  /* 0x0003000a060c9981 */ /* 0x000f22000c1e1b00 */
[----:B------:R-:W-:Y:S01]  /*2600*/  ISETP.GE.U32.AND P1, PT, R0, UR7, PT ;  /* 0x0000000700007c0c */ /* 0x000fe2000bf26070 */
[--C-:B------:R-:W-:Y:S02]  /*2610*/  IMAD.MOV.U32 R14, RZ, RZ, R4.reuse ;  /* 0x000000ffff0e7224 */ /* 0x100fe400078e0004 */
[--C-:B------:R-:W-:Y:S02]  /*2620*/  IMAD.MOV.U32 R15, RZ, RZ, R5.reuse ;  /* 0x000000ffff0f7224 */ /* 0x100fe400078e0005 */
[--C-:B------:R-:W-:Y:S02]  /*2630*/  IMAD.MOV.U32 R16, RZ, RZ, R4.reuse ;  /* 0x000000ffff107224 */ /* 0x100fe400078e0004 */
[--C-:B------:R-:W-:Y:S02]  /*2640*/  IMAD.MOV.U32 R17, RZ, RZ, R5.reuse ;  /* 0x000000ffff117224 */ /* 0x100fe400078e0005 */
[----:B------:R-:W-:Y:S01]  /*2650*/  IMAD.MOV.U32 R18, RZ, RZ, R4 ;  /* 0x000000ffff127224 */ /* 0x000fe200078e0004 */
[----:B------:R-:W4:Y:S01]  /*2660*/  @!P2 LDG.E.64 R14, desc[UR10][R6.64+0x400] ;  /* 0x0004000a060ea981 */ /* 0x000f22000c1e1b00 */
[----:B------:R-:W-:-:S02]  /*2670*/  IMAD.MOV.U32 R19, RZ, RZ, R5 ;  /* 0x000000ffff137224 */ /* 0x000fc400078e0005 */
[--C-:B------:R-:W-:Y:S01]  /*2680*/  IMAD.MOV.U32 R20, RZ, RZ, R4.reuse ;  /* 0x000000ffff147224 */ /* 0x100fe200078e0004 */
[----:B------:R-:W4:Y:S01]  /*2690*/  @!P3 LDG.E.64 R16, desc[UR10][R6.64+0x500] ;  /* 0x0005000a0610b981 */ /* 0x000f22000c1e1b00 */
[--C-:B------:R-:W-:Y:S02]  /*26a0*/  IMAD.MOV.U32 R21, RZ, RZ, R5.reuse ;  /* 0x000000ffff157224 */ /* 0x100fe400078e0005 */
[--C-:B------:R-:W-:Y:S01]  /*26b0*/  IMAD.MOV.U32 R22, RZ, RZ, R4.reuse ;  /* 0x000000ffff167224 */ /* 0x100fe200078e0004 */
[----:B------:R-:W4:Y:S01]  /*26c0*/  @!P4 LDG.E.64 R18, desc[UR10][R6.64+0x600] ;  /* 0x0006000a0612c981 */ /* 0x000f22000c1e1b00 */
[--C-:B------:R-:W-:Y:S02]  /*26d0*/  IMAD.MOV.U32 R23, RZ, RZ, R5.reuse ;  /* 0x000000ffff177224 */ /* 0x100fe400078e0005 */
[----:B------:R-:W-:Y:S01]  /*26e0*/  IMAD.MOV.U32 R26, RZ, RZ, R4 ;  /* 0x000000ffff1a7224 */ /* 0x000fe200078e0004 */
[----:B------:R-:W4:Y:S01]  /*26f0*/  @!P5 LDG.E.64 R20, desc[UR10][R6.64+0x700] ;  /* 0x0007000a0614d981 */ /* 0x000f22000c1e1b00 */
[----:B------:R-:W-:-:S03]  /*2700*/  IMAD.MOV.U32 R27, RZ, RZ, R5 ;  /* 0x000000ffff1b7224 */ /* 0x000fc600078e0005 */
[----:B------:R-:W4:Y:S04]  /*2710*/  @!P6 LDG.E.64 R22, desc[UR10][R6.64+0x800] ;  /* 0x0008000a0616e981 */ /* 0x000f28000c1e1b00 */
[----:B------:R-:W4:Y:S04]  /*2720*/  @!P0 LDG.E.64 R26, desc[UR10][R6.64+0x900] ;  /* 0x0009000a061a8981 */ /* 0x000f28000c1e1b00 */
[----:B------:R-:W4:Y:S01]  /*2730*/  @!P1 LDG.E.64 R4, desc[UR10][R6.64+0xa00] ;  /* 0x000a000a06049981 */ /* 0x000f22000c1e1b00 */
[----:B------:R-:W0:Y:S01]  /*2740*/  S2R R42, SR_LANEID ;  /* 0x00000000002a7919 */ /* 0x000e220000000000 */
[----:B------:R-:W1:Y:S01]  /*2750*/  S2UR UR5, SR_CgaCtaId ;  /* 0x00000000000579c3 */ /* 0x000e620000008800 */
[----:B------:R-:W-:Y:S01]  /*2760*/  SHF.R.U32.HI R0, RZ, 0x5, R34 ;  /* 0x00000005ff007819 */ /* 0x000fe20000011622 */
[----:B------:R-:W-:-:S02]  /*2770*/  UMOV UR4, 0x400 ;  /* 0x0000040000047882 */ /* 0x000fc40000000000 */
[----:B-1----:R-:W-:Y:S02]  /*2780*/  ULEA UR4, UR5, UR4, 0x18 ;  /* 0x0000000405047291 */ /* 0x002fe4000f8ec0ff */
[----:B0-----:R-:W-:-:S05]  /*2790*/  IMAD R28, R0, 0x160, R42 ;  /* 0x00000160001c7824 */ /* 0x001fca00078e022a */
[----:B------:R-:W-:-:S05]  /*27a0*/  LEA R35, R28, UR4, 0x3 ;  /* 0x000000041c237c11 */ /* 0x000fca000f8e18ff */
[----:B------:R-:W-:Y:S01]  /*27b0*/  IMAD R36, R42, 0x50, R35 ;  /* 0x000000502a247824 */ /* 0x000fe200078e0223 */
[----:B------:R-:W-:Y:S01]  /*27c0*/  UISETP.NE.AND UP0, UPT, UR6, URZ, UPT ;  /* 0x000000ff0600728c */ /* 0x000fe2000bf05270 */
        /* <DEDUP_REMOVED lines=37> */
[C---:B------:R-:W-:Y:S02]  /*2a20*/  ISETP.NE.AND P3, PT, R0.reuse, 0x7, PT ;  /* 0x000000070000780c */ /* 0x040fe40003f65270 */
[----:B------:R-:W-:Y:S01]  /*2a30*/  IADD3.X R37, PT, PT, R17, R3, R37, P0, P1 ;  /* 0x0000000311257210 */ /* 0x000fe200007e2425 */
[----:B------:R-:W0:Y:S01]  /*2a40*/  SHFL.UP PT, R16, R35, 0x1, RZ ;  /* 0x0420000023107989 */ /* 0x000e2200000e00ff */
[----:B------:R-:W-:-:S06]  /*2a50*/  @!P2 LEA R43, R0, UR4, 0x3 ;  /* 0x00000004002bac11 */ /* 0x000fcc000f8e18ff */
        /* <DEDUP_REMOVED lines=43> */
[----:B------:R-:W-:-:S03]  /*2d10*/  ISETP.NE.AND P1, PT, R0, 0x3, PT ;  /* 0x000000030000780c */ /* 0x000fc60003f25270 */
[----:B------:R-:W-:Y:S01]  /*2d20*/  IMAD.X R43, R19, 0x1, R17, P0 ;  /* 0x00000001132b7824 */ /* 0x000fe200000e0611 */
[----:B------:R-:W-:Y:S02]  /*2d30*/  SEL R36, R17, R36, !P1 ;  /* 0x0000002411247207 */ /* 0x000fe40004800000 */
[----:B------:R-:W1:Y:S01]  /*2d40*/  LDS.128 R16, [UR4+0x50] ;  /* 0x00005004ff107984 */ /* 0x000e620008000c00 */
[----:B------:R-:W-:Y:S02]  /*2d50*/  SEL R40, R39, R40, !P1 ;  /* 0x0000002827287207 */ /* 0x000fe40004800000 */
[C---:B------:R-:W-:Y:S01]  /*2d60*/  ISETP.NE.AND P0, PT, R0.reuse, 0x5, PT ;  /* 0x000000050000780c */ /* 0x040fe20003f05270 */
[----:B------:R-:W2:Y:S01]  /*2d70*/  LDS.64 R38, [UR4+0x60] ;  /* 0x00006004ff267984 */ /* 0x000ea20008000a00 */
[----:B------:R-:W-:Y:S02]  /*2d80*/  ISETP.NE.AND P1, PT, R0, 0x8, PT ;  /* 0x000000080000780c */ /* 0x000fe40003f25270 */
[----:B------:R-:W-:-:S02]  /*2d90*/  SEL R0, R41, R40, !P6 ;  /* 0x0000002829007207 */ /* 0x000fc40007000000 */
[----:B0-----:R-:W-:Y:S02]  /*2da0*/  IADD3 R41, P5, PT, R20, R41, RZ ;  /* 0x0000002914297210 */ /* 0x001fe40007fbe0ff */
[----:B------:R-:W-:Y:S02]  /*2db0*/  SEL R20, R43, R36, !P6 ;  /* 0x000000242b147207 */ /* 0x000fe40007000000 */
[----:B------:R-:W-:Y:S01]  /*2dc0*/  SEL R0, R41, R0, !P0 ;  /* 0x0000000029007207 */ /* 0x000fe20004000000 */
[----:B------:R-:W-:Y:S01]  /*2dd0*/  IMAD.X R45, R21, 0x1, R43, P5 ;  /* 0x00000001152d7824 */ /* 0x000fe200028e062b */
[----:B------:R-:W-:-:S04]  /*2de0*/  IADD3 R21, P5, PT, R22, R41, RZ ;  /* 0x0000002916157210 */ /* 0x000fc80007fbe0ff */
[----:B------:R-:W-:Y:S01]  /*2df0*/  SEL R20, R45, R20, !P0 ;  /* 0x000000142d147207 */ /* 0x000fe20004000000 */
[----:B------:R-:W-:Y:S01]  /*2e00*/  IMAD.X R41, R23, 0x1, R45, P5 ;  /* 0x0000000117297824 */ /* 0x000fe200028e062d */
[----:B-1----:R-:W-:Y:S02]  /*2e10*/  IADD3 R23, P5, PT, R16, R21, RZ ;  /* 0x0000001510177210 */ /* 0x002fe40007fbe0ff */
[----:B------:R-:W-:Y:S02]  /*2e20*/  SEL R16, R21, R0, !P4 ;  /* 0x0000000015107207 */ /* 0x000fe40006000000 */
[----:B------:R-:W-:Y:S01]  /*2e30*/  SEL R20, R41, R20, !P4 ;  /* 0x0000001429147207 */ /* 0x000fe20006000000 */
[----:B------:R-:W-:Y:S01]  /*2e40*/  IMAD.X R17, R17, 0x1, R41, P5 ;  /* 0x0000000111117824 */ /* 0x000fe200028e0629 */
[----:B------:R-:W-:Y:S02]  /*2e50*/  IADD3 R21, P4, PT, R18, R23, RZ ;  /* 0x0000001712157210 */ /* 0x000fe40007f9e0ff */
[----:B------:R-:W-:-:S02]  /*2e60*/  SEL R16, R23, R16, !P3 ;  /* 0x0000001017107207 */ /* 0x000fc40005800000 */
[----:B------:R-:W-:Y:S01]  /*2e70*/  SEL R18, R17, R20, !P3 ;  /* 0x0000001411127207 */ /* 0x000fe20005800000 */
[----:B------:R-:W-:Y:S01]  /*2e80*/  IMAD.X R19, R19, 0x1, R17, P4 ;  /* 0x0000000113137824 */ /* 0x000fe200020e0611 */
[----:B--2---:R-:W-:Y:S02]  /*2e90*/  IADD3 R0, P6, PT, R38, R21, RZ ;  /* 0x0000001526007210 */ /* 0x004fe40007fde0ff */
[----:B------:R-:W-:Y:S02]  /*2ea0*/  IADD3 R17, P3, PT, R26, -R35, RZ ;  /* 0x800000231a117210 */ /* 0x000fe40007f7e0ff */
[----:B------:R-:W-:Y:S01]  /*2eb0*/  ISETP.GE.U32.AND P0, PT, R34, 0x20, PT ;  /* 0x000000202200780c */ /* 0x000fe20003f06070 */
[----:B------:R-:W-:Y:S01]  /*2ec0*/  IMAD.X R38, R39, 0x1, R19, P6 ;  /* 0x0000000127267824 */ /* 0x000fe200030e0613 */
[----:B------:R-:W-:Y:S02]  /*2ed0*/  ISETP.NE.AND P5, PT, R42, RZ, PT ;  /* 0x000000ff2a00720c */ /* 0x000fe40003fa5270 */
[----:B------:R-:W-:Y:S01]  /*2ee0*/  @P2 SEL R0, R21, R16, !P1 ;  /* 0x0000001015002207 */ /* 0x000fe20004800000 */
[----:B------:R-:W-:Y:S01]  /*2ef0*/  IMAD.X R21, R27, 0x1, ~R37, P3 ;  /* 0x000000011b157824 */ /* 0x000fe200018e0e25 */
[----:B------:R-:W-:-:S02]  /*2f00*/  SEL R17, R17, RZ, P5 ;  /* 0x000000ff11117207 */ /* 0x000fc40002800000 */
[----:B------:R-:W-:Y:S02]  /*2f10*/  SEL R0, R0, RZ, P0 ;  /* 0x000000ff00007207 */ /* 0x000fe40000000000 */
[----:B------:R-:W-:Y:S02]  /*2f20*/  @P2 SEL R38, R19, R18, !P1 ;  /* 0x0000001213262207 */ /* 0x000fe40004800000 */
[----:B-----5:R-:W-:Y:S02]  /*2f30*/  IADD3 R17, P1, P2, R0, R17, R24 ;  /* 0x0000001100117210 */ /* 0x020fe40007a3e018 */
[----:B------:R-:W-:Y:S02]  /*2f40*/  SEL R21, R21, RZ, P5 ;  /* 0x000000ff15157207 */ /* 0x000fe40002800000 */
[----:B------:R-:W-:Y:S02]  /*2f50*/  SEL R24, R38, RZ, P0 ;  /* 0x000000ff26187207 */ /* 0x000fe40000000000 */
[----:B------:R-:W-:-:S02]  /*2f60*/  IADD3 R16, P0, PT, R28, R17, RZ ;  /* 0x000000111c107210 */ /* 0x000fc40007f1e0ff */
[----:B------:R-:W-:-:S05]  /*2f70*/  IADD3.X R21, PT, PT, R24, R21, R25, P1, P2 ;  /* 0x0000001518157210 */ /* 0x000fca0000fe4419 */
[----:B------:R-:W-:Y:S01]  /*2f80*/  IMAD.X R29, R29, 0x1, R21, P0 ;  /* 0x000000011d1d7824 */ /* 0x000fe200000e0615 */
[----:B------:R-:W-:Y:S06]  /*2f90*/  BRA `(.L_x_274) ;  /* 0x0000001000b07947 */ /* 0x000fec0003800000 */
.L_x_273:
        /* <DEDUP_REMOVED lines=11> */
[----:B------:R-:W-:-:S03]  /*3050*/  IADD3 R36, P0, P1, R16, R2, R21 ;  /* 0x0000000210247210 */ /* 0x000fc6000791e015 */
[----:B------:R-:W-:Y:S02]  /*3060*/  @!P2 LEA R43, R0, UR4, 0x3 ;  /* 0x00000004002bac11 */ /* 0x000fe4000f8e18ff */
[----:B------:R-:W-:Y:S02]  /*3070*/  IADD3.X R37, PT, PT, R17, R3, R19, P0, P1 ;  /* 0x0000000311257210 */ /* 0x000fe400007e2413 */
[----:B------:R-:W0:Y:S05]  /*3080*/  SHFL.UP PT, R17, R36, 0x1, RZ ;  /* 0x0420000024117989 */ /* 0x000e2a00000e00ff */
[----:B------:R-:W1:Y:S01]  /*3090*/  SHFL.UP P0, R16, R37, 0x1, RZ ;  /* 0x0420000025107989 */ /* 0x000e6200000000ff */
[----:B0-----:R-:W-:-:S04]  /*30a0*/  IADD3 R18, P1, PT, R17, R36, RZ ;  /* 0x0000002411127210 */ /* 0x001fc80007f3e0ff */
[----:B-1----:R-:W-:Y:S01]  /*30b0*/  SEL R19, R18, R17, P0 ;  /* 0x0000001112137207 */ /* 0x002fe20000000000 */
[----:B------:R-:W-:-:S05]  /*30c0*/  IMAD.X R17, R16, 0x1, R37, P1 ;  /* 0x0000000110117824 */ /* 0x000fca00008e0625 */
[----:B------:R-:W-:Y:S02]  /*30d0*/  SEL R22, R17, R16, P0 ;  /* 0x0000001011167207 */ /* 0x000fe40000000000 */
        /* <DEDUP_REMOVED lines=28> */
[----:B-----5:R-:W0:Y:S04]  /*32a0*/  LDS.128 R24, [UR4+0x20] ;  /* 0x00002004ff187984 */ /* 0x020e280008000c00 */
        /* <DEDUP_REMOVED lines=8> */
[----:B------:R-:W-:Y:S01]  /*3330*/  ISETP.NE.AND P1, PT, R0, 0x3, PT ;  /* 0x000000030000780c */ /* 0x000fe20003f25270 */
[----:B------:R-:W0:Y:S01]  /*3340*/  LDS.128 R24, [UR4+0x50] ;  /* 0x00005004ff187984 */ /* 0x000e220008000c00 */
[----:B------:R-:W-:Y:S02]  /*3350*/  IADD3 R39, P0, PT, R18, R41, RZ ;  /* 0x0000002912277210 */ /* 0x000fe40007f1e0ff */
[----:B------:R-:W-:Y:S02]  /*3360*/  SEL R40, R41, R40, !P1 ;  /* 0x0000002829287207 */ /* 0x000fe40004800000 */
[----:B------:R-:W-:Y:S01]  /*3370*/  SEL R38, R17, R16, !P1 ;  /* 0x0000001011267207 */ /* 0x000fe20004800000 */
[----:B------:R-:W-:Y:S01]  /*3380*/  IMAD.X R41, R19, 0x1, R17, P0 ;  /* 0x0000000113297824 */ /* 0x000fe200000e0611 */
[----:B------:R-:W-:Y:S01]  /*3390*/  ISETP.NE.AND P1, PT, R0, 0x4, PT ;  /* 0x000000040000780c */ /* 0x000fe20003f25270 */
[----:B------:R-:W1:Y:S03]  /*33a0*/  LDS.128 R16, [UR4+0x60] ;  /* 0x00006004ff107984 */ /* 0x000e660008000c00 */
[----:B------:R-:W-:-:S02]  /*33b0*/  SEL R40, R39, R40, !P1 ;  /* 0x0000002827287207 */ /* 0x000fc40004800000 */
[----:B--2---:R-:W-:Y:S02]  /*33c0*/  IADD3 R39, P0, PT, R20, R39, RZ ;  /* 0x0000002714277210 */ /* 0x004fe40007f1e0ff */
[----:B------:R-:W2:Y:S01]  /*33d0*/  S2R R20, SR_TID.X ;  /* 0x0000000000147919 */ /* 0x000ea20000002100 */
[----:B------:R-:W-:Y:S02]  /*33e0*/  SEL R38, R41, R38, !P1 ;  /* 0x0000002629267207 */ /* 0x000fe40004800000 */
[----:B------:R-:W-:Y:S01]  /*33f0*/  SEL R40, R39, R40, !P4 ;  /* 0x0000002827287207 */ /* 0x000fe20006000000 */
[----:B------:R-:W-:Y:S01]  /*3400*/  IMAD.X R21, R21, 0x1, R41, P0 ;  /* 0x0000000115157824 */ /* 0x000fe200000e0629 */
[----:B------:R-:W-:Y:S02]  /*3410*/  IADD3 R39, P3, PT, R22, R39, RZ ;  /* 0x0000002716277210 */ /* 0x000fe40007f7e0ff */
[C---:B------:R-:W-:Y:S02]  /*3420*/  ISETP.NE.AND P1, PT, R0.reuse, 0x7, PT ;  /* 0x000000070000780c */ /* 0x040fe40003f25270 */
[----:B------:R-:W-:Y:S01]  /*3430*/  SEL R22, R39, R40, !P5 ;  /* 0x0000002827167207 */ /* 0x000fe20006800000 */
[----:B------:R-:W-:Y:S01]  /*3440*/  IMAD.X R23, R23, 0x1, R21, P3 ;  /* 0x0000000117177824 */ /* 0x000fe200018e0615 */
[----:B------:R-:W-:-:S02]  /*3450*/  ISETP.NE.AND P0, PT, R0, 0x9, PT ;  /* 0x000000090000780c */ /* 0x000fc40003f05270 */
[----:B------:R-:W-:Y:S02]  /*3460*/  SEL R0, R21, R38, !P4 ;  /* 0x0000002615007207 */ /* 0x000fe40006000000 */
[----:B------:R-:W-:Y:S02]  /*3470*/  IADD3 R36, P3, PT, R34, -R36, RZ ;  /* 0x8000002422247210 */ /* 0x000fe40007f7e0ff */
[----:B------:R-:W-:Y:S02]  /*3480*/  SEL R0, R23, R0, !P5 ;  /* 0x0000000017007207 */ /* 0x000fe40006800000 */
[----:B------:R-:W-:Y:S01]  /*3490*/  ISETP.NE.AND P5, PT, R42, RZ, PT ;  /* 0x000000ff2a00720c */ /* 0x000fe20003fa5270 */
[----:B------:R-:W-:Y:S01]  /*34a0*/  IMAD.X R34, R35, 0x1, ~R37, P3 ;  /* 0x0000000123227824 */ /* 0x000fe200018e0e25 */
[----:B0-----:R-:W-:-:S04]  /*34b0*/  IADD3 R39, P6, PT, R24, R39, RZ ;  /* 0x0000002718277210 */ /* 0x001fc80007fde0ff */
[----:B------:R-:W-:Y:S01]  /*34c0*/  SEL R22, R39, R22, !P1 ;  /* 0x0000001627167207 */ /* 0x000fe20004800000 */
[----:B------:R-:W-:Y:S01]  /*34d0*/  IMAD.X R23, R25, 0x1, R23, P6 ;  /* 0x0000000119177824 */ /* 0x000fe200030e0617 */
[----:B------:R-:W-:Y:S02]  /*34e0*/  IADD3 R39, P4, PT, R26, R39, RZ ;  /* 0x000000271a277210 */ /* 0x000fe40007f9e0ff */
[----:B--2---:R-:W-:Y:S02]  /*34f0*/  ISETP.GE.U32.AND P3, PT, R20, 0x20, PT ;  /* 0x000000201400780c */ /* 0x004fe40003f66070 */
[----:B------:R-:W-:Y:S01]  /*3500*/  SEL R22, R39, R22, !P2 ;  /* 0x0000001627167207 */ /* 0x000fe20005000000 */
[----:B------:R-:W-:Y:S01]  /*3510*/  IMAD.X R25, R27, 0x1, R23, P4 ;  /* 0x000000011b197824 */ /* 0x000fe200020e0617 */
[----:B-1----:R-:W-:Y:S02]  /*3520*/  IADD3 R39, P6, PT, R16, R39, RZ ;  /* 0x0000002710277210 */ /* 0x002fe40007fde0ff */
[----:B------:R-:W-:-:S02]  /*3530*/  SEL R16, R23, R0, !P1 ;  /* 0x0000000017107207 */ /* 0x000fc40004800000 */
[----:B------:R-:W-:Y:S02]  /*3540*/  SEL R0, R36, RZ, P5 ;  /* 0x000000ff24007207 */ /* 0x000fe40002800000 */
[----:B------:R-:W-:Y:S01]  /*3550*/  SEL R16, R25, R16, !P2 ;  /* 0x0000001019107207 */ /* 0x000fe20005000000 */
[----:B------:R-:W-:Y:S01]  /*3560*/  IMAD.X R25, R17, 0x1, R25, P6 ;  /* 0x0000000111197824 */ /* 0x000fe200030e0619 */
[----:B------:R-:W-:Y:S02]  /*3570*/  SEL R21, R39, R22, !P0 ;  /* 0x0000001627157207 */ /* 0x000fe40004000000 */
[----:B------:R-:W-:Y:S02]  /*3580*/  ISETP.GT.U32.AND P2, PT, R20, 0x1f, PT ;  /* 0x0000001f1400780c */ /* 0x000fe40003f44070 */
[----:B------:R-:W-:Y:S02]  /*3590*/  IADD3 R17, P1, PT, R0, R21, RZ ;  /* 0x0000001500117210 */ /* 0x000fe40007f3e0ff */
[----:B------:R-:W-:-:S02]  /*35a0*/  SEL R21, R34, RZ, P5 ;  /* 0x000000ff22157207 */ /* 0x000fc40002800000 */
[----:B------:R-:W-:Y:S02]  /*35b0*/  SEL R0, R25, R16, !P0 ;  /* 0x0000001019007207 */ /* 0x000fe40004000000 */
        /* <DEDUP_REMOVED lines=26> */
.L_x_332:
[----:B------:R-:W-:Y:S05]  /*3760*/  @!P0 BRA `(.L_x_277) ;  /* 0x0000000000288947 */ /* 0x000fea0003800000 */
[----:B------:R-:W-:-:S07]  /*3770*/  IMAD.MOV.U32 R22, RZ, RZ, 0x148 ;  /* 0x00000148ff167424 */ /* 0x000fce00078e00ff */
.L_x_279:
        /* <DEDUP_REMOVED lines=8> */
.L_x_335:
[----:B------:R-:W-:Y:S05]  /*3800*/  @P0 BRA `(.L_x_279) ;  /* 0xfffffffc00dc0947 */ /* 0x000fea000383ffff */
.L_x_277:
[----:B------:R-:W-:Y:S01]  /*3810*/  UMOV UR5, 0xffffffff ;  /* 0xffffffff00057882 */ /* 0x000fe20000000000 */
[----:B------:R-:W-:-:S04]  /*3820*/  ISETP.NE.U32.AND P2, PT, R16, 0x65, PT ;  /* 0x000000651000780c */ /* 0x000fc80003f45070 */
[----:B------:R-:W-:Y:S01]  /*3830*/  ISETP.NE.AND.EX P2, PT, R17, RZ, PT, P2 ;  /* 0x000000ff1100720c */ /* 0x000fe20003f45320 */
[----:B------:R-:W-:-:S12]  /*3840*/  BRA.DIV UR5, `(.L_x_280) ;  /* 0x0000002205007947 */ /* 0x000fd8000b800000 */
[----:B------:R-:W0:Y:S01]  /*3850*/  S2R R43, SR_GEMASK ;  /* 0x00000000002b7919 */ /* 0x000e220000003c00 */
[----:B------:R-:W-:-:S04]  /*3860*/  VOTE.ANY R0, PT, !P2 ;  /* 0x0000000000007806 */ /* 0x000fc800050e0100 */
[----:B0-----:R-:W-:-:S05]  /*3870*/  LOP3.LUT R0, R0, 0x80000000, R43, 0xec, !PT ;  /* 0x8000000000007812 */ /* 0x001fca00078eec2b */
[----:B------:R-:W-:-:S05]  /*3880*/  VIADD R21, R0, 0xffffffff ;  /* 0xffffffff00157836 */ /* 0x000fca0000000000 */
[----:B------:R-:W-:Y:S01]  /*3890*/  LOP3.LUT R21, R0, R21, RZ, 0xc, !PT ;  /* 0x0000001500157212 */ /* 0x000fe200078e0cff */
[----:B------:R-:W-:-:S03]  /*38a0*/  VIADD R0, R42, 0x2 ;  /* 0x000000022a007836 */ /* 0x000fc60000000000 */
[----:B------:R-:W0:Y:S02]  /*38b0*/  POPC R23, R21 ;  /* 0x0000001500177309 */ /* 0x000e240000000000 */
[----:B0-----:R-:W0:Y:S01]  /*38c0*/  SHFL.DOWN PT, R34, R18, 0x1, R23 ;  /* 0x0820000012227989 */ /* 0x001e2200000e0017 */
[----:B------:R-:W-:-:S03]  /*38d0*/  ISETP.GE.AND P0, PT, R42, R23, PT ;  /* 0x000000172a00720c */ /* 0x000fc60003f06270 */
[----:B------:R-:W1:Y:S01]  /*38e0*/  SHFL.DOWN PT, R22, R19, 0x1, R23 ;  /* 0x0820000013167989 */ /* 0x000e6200000e0017 */
[----:B0-----:R-:W-:-:S04]  /*38f0*/  SEL R35, R34, RZ, !P0 ;  /* 0x000000ff22237207 */ /* 0x001fc80004000000 */
[----:B------:R-:W-:Y:S02]  /*3900*/  IADD3 R34, P2, PT, R18, R35, RZ ;  /* 0x0000002312227210 */ /* 0x000fe40007f5e0ff */
[----:B-1----:R-:W-:Y:S02]  /*3910*/  SEL R35, R22, RZ, !P0 ;  /* 0x000000ff16237207 */ /* 0x002fe40004000000 */
[----:B------:R-:W-:Y:S01]  /*3920*/  ISETP.GT.AND P0, PT, R0, R23, PT ;  /* 0x000000170000720c */ /* 0x000fe20003f04270 */
[----:B------:R-:W0:Y:S01]  /*3930*/  SHFL.DOWN PT, R22, R34, 0x2, R23 ;  /* 0x0840000022167989 */ /* 0x000e2200000e0017 */
[----:B------:R-:W-:Y:S02]  /*3940*/  VIADD R0, R42, 0x8 ;  /* 0x000000082a007836 */ /* 0x000fe40000000000 */
[----:B------:R-:W-:-:S05]  /*3950*/  IMAD.X R38, R19, 0x1, R35, P2 ;  /* 0x0000000113267824 */ /* 0x000fca00010e0623 */
[----:B------:R-:W1:Y:S01]  /*3960*/  SHFL.DOWN PT, R35, R38, 0x2, R23 ;  /* 0x0840000026237989 */ /* 0x000e6200000e0017 */
[----:B0-----:R-:W-:-:S04]  /*3970*/  SEL R21, R22, RZ, !P0 ;  /* 0x000000ff16157207 */ /* 0x001fc80004000000 */
[----:B------:R-:W-:Y:S01]  /*3980*/  IADD3 R36, P2, PT, R21, R34, RZ ;  /* 0x0000002215247210 */ /* 0x000fe20007f5e0ff */
[----:B------:R-:W-:Y:S01]  /*3990*/  VIADD R34, R42, 0x4 ;  /* 0x000000042a227836 */ /* 0x000fe20000000000 */
        /* <DEDUP_REMOVED lines=10> */
[----:B------:R-:W-:Y:S02]  /*3a40*/  VIADD R0, R42, 0x10 ;  /* 0x000000102a007836 */ /* 0x000fe40000000000 */
        /* <DEDUP_REMOVED lines=10> */
[----:B------:R-:W-:Y:S01]  /*3af0*/  ISETP.GT.AND P2, PT, R0, R23, PT ;  /* 0x000000170000720c */ /* 0x000fe20003f44270 */
[----:B------:R-:W2:Y:S10]  /*3b00*/  SHFL.DOWN PT, R22, R36, 0x10, R23 ;  /* 0x0a00000024167989 */ /* 0x000eb400000e0017 */
[----:B------:R-:W-:-:S02]  /*3b10*/  VOTE.ALL P0, P0 ;  /* 0x0000000000ff7806 */ /* 0x000fc40000000000 */
[----:B0-----:R-:W-:-:S04]  /*3b20*/  SEL R35, R35, RZ, !P2 ;  /* 0x000000ff23237207 */ /* 0x001fc80005000000 */
[----:B------:R-:W-:Y:S02]  /*3b30*/  IADD3 R35, P3, PT, R35, R38, RZ ;  /* 0x0000002623237210 */ /* 0x000fe40007f7e0ff */
[----:B-1----:R-:W-:Y:S02]  /*3b40*/  IADD3 R37, P4, PT, R18, 0x200, RZ ;  /* 0x0000020012257810 */ /* 0x002fe40007f9e0ff */
[----:B--2---:R-:W-:-:S03]  /*3b50*/  SEL R17, R22, RZ, !P2 ;  /* 0x000000ff16117207 */ /* 0x004fc60005000000 */
[----:B------:R-:W-:Y:S02]  /*3b60*/  IMAD.X R38, RZ, RZ, R19, P4 ;  /* 0x000000ffff267224 */ /* 0x000fe400020e0613 */
[----:B------:R-:W-:-:S07]  /*3b70*/  IMAD.X R36, R17, 0x1, R36, P3 ;  /* 0x0000000111247824 */ /* 0x000fce00018e0624 */
.L_x_349:
[----:B------:R-:W-:Y:S05]  /*3b80*/  @!P0 BRA `(.L_x_281) ;  /* 0x0000000400248947 */ /* 0x000fea0003800000 */
.L_x_287:
        /* <DEDUP_REMOVED lines=10> */
.L_x_352:
[----:B------:R-:W-:Y:S05]  /*3c30*/  @!P0 BRA `(.L_x_283) ;  /* 0x0000000000288947 */ /* 0x000fea0003800000 */
[----:B------:R-:W-:-:S07]  /*3c40*/  IMAD.MOV.U32 R22, RZ, RZ, 0x148 ;  /* 0x00000148ff167424 */ /* 0x000fce00078e00ff */
.L_x_285:
        /* <DEDUP_REMOVED lines=8> */
.L_x_355:
[----:B------:R-:W-:Y:S05]  /*3cd0*/  @P0 BRA `(.L_x_285) ;  /* 0xfffffffc00dc0947 */ /* 0x000fea000383ffff */
.L_x_283:
[----:B------:R-:W-:Y:S01]  /*3ce0*/  UMOV UR5, 0xffffffff ;  /* 0xffffffff00057882 */ /* 0x000fe20000000000 */
[----:B------:R-:W-:-:S04]  /*3cf0*/  ISETP.NE.U32.AND P0, PT, R16, 0x65, PT ;  /* 0x000000651000780c */ /* 0x000fc80003f05070 */
[----:B------:R-:W-:Y:S01]  /*3d00*/  ISETP.NE.AND.EX P0, PT, R17, RZ, PT, P0 ;  /* 0x000000ff1100720c */ /* 0x000fe20003f05300 */
[----:B------:R-:W-:-:S12]  /*3d10*/  BRA.DIV UR5, `(.L_x_286) ;  /* 0x0000002205a07947 */ /* 0x000fd8000b800000 */
[----:B------:R-:W-:Y:S01]  /*3d20*/  VOTE.ANY R0, PT, !P0 ;  /* 0x0000000000007806 */ /* 0x000fe200040e0100 */
[----:B------:R-:W-:-:S03]  /*3d30*/  VIADD R24, R24, 0xffffffe0 ;  /* 0xffffffe018187836 */ /* 0x000fc60000000000 */
[----:B------:R-:W-:-:S05]  /*3d40*/  LOP3.LUT R0, R0, 0x80000000, R43, 0xec, !PT ;  /* 0x8000000000007812 */ /* 0x000fca00078eec2b */
[----:B------:R-:W-:-:S05]  /*3d50*/  VIADD R21, R0, 0xffffffff ;  /* 0xffffffff00157836 */ /* 0x000fca0000000000 */
[----:B------:R-:W-:Y:S01]  /*3d60*/  LOP3.LUT R21, R0, R21, RZ, 0xc, !PT ;  /* 0x0000001500157212 */ /* 0x000fe200078e0cff */
[----:B------:R-:W-:-:S03]  /*3d70*/  VIADD R0, R42, 0x2 ;  /* 0x000000022a007836 */ /* 0x000fc60000000000 */
[----:B------:R-:W0:Y:S02]  /*3d80*/  POPC R23, R21 ;  /* 0x0000001500177309 */ /* 0x000e240000000000 */
[----:B0-----:R-:W0:Y:S01]  /*3d90*/  SHFL.DOWN PT, R44, R18, 0x1, R23 ;  /* 0x08200000122c7989 */ /* 0x001e2200000e0017 */
[----:B------:R-:W-:-:S03]  /*3da0*/  ISETP.GE.AND P0, PT, R42, R23, PT ;  /* 0x000000172a00720c */ /* 0x000fc60003f06270 */
[----:B------:R-:W1:Y:S01]  /*3db0*/  SHFL.DOWN PT, R22, R19, 0x1, R23 ;  /* 0x0820000013167989 */ /* 0x000e6200000e0017 */
[----:B0-----:R-:W-:Y:S02]  /*3dc0*/  SEL R45, R44, RZ, !P0 ;  /* 0x000000ff2c2d7207 */ /* 0x001fe40004000000 */
[----:B-1----:R-:W-:Y:S02]  /*3dd0*/  SEL R22, R22, RZ, !P0 ;  /* 0x000000ff16167207 */ /* 0x002fe40004000000 */
[----:B------:R-:W-:-:S05]  /*3de0*/  IADD3 R45, P0, PT, R18, R45, RZ ;  /* 0x0000002d122d7210 */ /* 0x000fca0007f1e0ff */
[----:B------:R-:W-:Y:S01]  /*3df0*/  IMAD.X R44, R19, 0x1, R22, P0 ;  /* 0x00000001132c7824 */ /* 0x000fe200000e0616 */
[----:B------:R-:W-:Y:S01]  /*3e00*/  ISETP.GT.AND P0, PT, R0, R23, PT ;  /* 0x000000170000720c */ /* 0x000fe20003f04270 */
[----:B------:R-:W0:Y:S04]  /*3e10*/  SHFL.DOWN PT, R22, R45, 0x2, R23 ;  /* 0x084000002d167989 */ /* 0x000e2800000e0017 */
        /* <DEDUP_REMOVED lines=11> */
[----:B------:R-:W0:Y:S02]  /*3ed0*/  SHFL.DOWN PT, R22, R44, 0x8, R23 ;  /* 0x090000002c167989 */ /* 0x000e2400000e0017 */
[----:B------:R-:W-:Y:S02]  /*3ee0*/  IMAD.X R45, R0, 0x1, R19, P2 ;  /* 0x00000001002d7824 */ /* 0x000fe400010e0613 */
[----:B------:R-:W-:-:S03]  /*3ef0*/  VIADD R0, R42, 0x8 ;  /* 0x000000082a007836 */ /* 0x000fc60000000000 */
[----:B------:R-:W1:Y:S02]  /*3f00*/  SHFL.DOWN PT, R19, R45, 0x8, R23 ;  /* 0x090000002d137989 */ /* 0x000e6400000e0017 */
[----:B------:R-:W-:-:S04]  /*3f10*/  ISETP.GT.AND P0, PT, R0, R23, PT ;  /* 0x000000170000720c */ /* 0x000fc80003f04270 */
[----:B0-----:R-:W-:-:S04]  /*3f20*/  SEL R21, R22, RZ, !P0 ;  /* 0x000000ff16157207 */ /* 0x001fc80004000000 */
[----:B------:R-:W-:Y:S02]  /*3f30*/  IADD3 R18, P2, PT, R21, R44, RZ ;  /* 0x0000002c15127210 */ /* 0x000fe40007f5e0ff */
[----:B-1----:R-:W-:-:S03]  /*3f40*/  SEL R0, R19, RZ, !P0 ;  /* 0x000000ff13007207 */ /* 0x002fc60004000000 */
[----:B------:R-:W0:Y:S01]  /*3f50*/  SHFL.DOWN PT, R19, R18, 0x10, R23 ;  /* 0x0a00000012137989 */ /* 0x000e2200000e0017 */
[----:B------:R-:W-:Y:S01]  /*3f60*/  ISETP.NE.U32.AND P0, PT, R16, 0x65, PT ;  /* 0x000000651000780c */ /* 0x000fe20003f05070 */
[----:B------:R-:W-:Y:S02]  /*3f70*/  IMAD.X R45, R0, 0x1, R45, P2 ;  /* 0x00000001002d7824 */ /* 0x000fe400010e062d */
[----:B------:R-:W-:Y:S01]  /*3f80*/  VIADD R0, R42, 0x10 ;  /* 0x000000102a007836 */ /* 0x000fe20000000000 */
[----:B------:R-:W-:Y:S02]  /*3f90*/  ISETP.NE.AND.EX P0, PT, R17, RZ, PT, P0 ;  /* 0x000000ff1100720c */ /* 0x000fe40003f05300 */
[----:B------:R-:W1:Y:S02]  /*3fa0*/  SHFL.DOWN PT, R22, R45, 0x10, R23 ;  /* 0x0a0000002d167989 */ /* 0x000e6400000e0017 */
[----:B------:R-:W-:-:S09]  /*3fb0*/  ISETP.GT.AND P2, PT, R0, R23, PT ;  /* 0x000000170000720c */ /* 0x000fd20003f44270 */
[----:B------:R-:W-:Y:S02]  /*3fc0*/  VOTE.ALL P0, P0 ;  /* 0x0000000000ff7806 */ /* 0x000fe40000000000 */
[----:B0-----:R-:W-:-:S04]  /*3fd0*/  SEL R19, R19, RZ, !P2 ;  /* 0x000000ff13137207 */ /* 0x001fc80005000000 */
[----:B------:R-:W-:Y:S02]  /*3fe0*/  IADD3 R35, P3, P4, R19, R18, R35 ;  /* 0x0000001213237210 */ /* 0x000fe40007c7e023 */
[----:B-1----:R-:W-:-:S04]  /*3ff0*/  SEL R22, R22, RZ, !P2 ;  /* 0x000000ff16167207 */ /* 0x002fc80005000000 */
[----:B------:R-:W-:-:S07]  /*4000*/  IADD3.X R36, PT, PT, R22, R45, R36, P3, P4 ;  /* 0x0000002d16247210 */ /* 0x000fce0001fe8424 */
.L_x_369:
[----:B------:R-:W-:Y:S05]  /*4010*/  @P0 BRA `(.L_x_287) ;  /* 0xfffffff800dc0947 */ /* 0x000fea000383ffff */
.L_x_281:
[----:B------:R-:W-:Y:S01]  /*4020*/  ISETP.NE.AND P2, PT, R42, RZ, PT ;  /* 0x000000ff2a00720c */ /* 0x000fe20003f45270 */
[----:B------:R-:W-:Y:S01]  /*4030*/  BSSY.RECONVERGENT B0, `(.L_x_288) ;  /* 0x0000011000007945 */ /* 0x000fe20003800200 */
[----:B------:R-:W-:Y:S02]  /*4040*/  IMAD.MOV.U32 R37, RZ, RZ, R36 ;  /* 0x000000ffff257224 */ /* 0x000fe400078e0024 */
[----:B------:R-:W-:-:S09]  /*4050*/  IMAD.MOV.U32 R36, RZ, RZ, R35 ;  /* 0x000000ffff247224 */ /* 0x000fd200078e0023 */
[----:B------:R-:W0:Y:S01]  /*4060*/  @!P2 S2R R17, SR_CgaCtaId ;  /* 0x000000000011a919 */ /* 0x000e220000008800 */
[----:B------:R-:W-:-:S04]  /*4070*/  @!P2 MOV R0, 0x400 ;  /* 0x000004000000a802 */ /* 0x000fc80000000f00 */
[----:B0-----:R-:W-:Y:S01]  /*4080*/  @!P2 LEA R23, R17, R0, 0x18 ;  /* 0x000000001117a211 */ /* 0x001fe200078ec0ff */
[----:B------:R-:W-:Y:S06]  /*4090*/  @P1 BRA `(.L_x_289) ;  /* 0x0000000000281947 */ /* 0x000fec0003800000 */
[----:B------:R-:W0:Y:S01]  /*40a0*/  S2UR UR7, SR_CgaCtaId ;  /* 0x00000000000779c3 */ /* 0x000e220000008800 */
[----:B------:R-:W-:Y:S01]  /*40b0*/  IADD3 R18, P0, PT, R36, R39, RZ ;  /* 0x0000002724127210 */ /* 0x000fe20007f1e0ff */
[----:B------:R-:W-:Y:S01]  /*40c0*/  UMOV UR5, 0x400 ;  /* 0x0000040000057882 */ /* 0x000fe20000000000 */
[----:B------:R-:W-:Y:S02]  /*40d0*/  IMAD.MOV.U32 R16, RZ, RZ, 0x65 ;  /* 0x00000065ff107424 */ /* 0x000fe400078e00ff */
[----:B------:R-:W-:Y:S02]  /*40e0*/  IMAD.MOV.U32 R17, RZ, RZ, 0x0 ;  /* 0x00000000ff117424 */ /* 0x000fe400078e00ff */
[----:B------:R-:W-:-:S05]  /*40f0*/  IMAD.X R19, R37, 0x1, R25, P0 ;  /* 0x0000000125137824 */ /* 0x000fca00000e0619 */
[----:B------:R1:W-:Y:S01]  /*4100*/  ST.E.128.STRONG.GPU desc[UR10][R26.64+0x200], R16 ;  /* 0x000200101a007985 */ /* 0x0003e2000c10fd0a */
[----:B0-----:R-:W-:-:S09]  /*4110*/  ULEA UR5, UR7, UR5, 0x18 ;  /* 0x0000000507057291 */ /* 0x001fd2000f8ec0ff */
[----:B------:R1:W-:Y:S04]  /*4120*/  STS.64 [UR5+0x10], R18 ;  /* 0x00001012ff007988 */ /* 0x0003e80008000a05 */
[----:B------:R1:W-:Y:S02]  /*4130*/  STS.64 [UR5+0x8], R36 ;  /* 0x00000824ff007988 */ /* 0x0003e40008000a05 */
.L_x_289:
[----:B------:R-:W-:Y:S05]  /*4140*/  BSYNC.RECONVERGENT B0 ;  /* 0x0000000000007941 */ /* 0x000fea0003800200 */
.L_x_288:
[----:B------:R0:W-:Y:S01]  /*4150*/  @!P2 STS.64 [R23+0x80], R36 ;  /* 0x000080241700a388 */ /* 0x0001e20000000a00 */
[----:B-1----:R-:W-:Y:S02]  /*4160*/  IMAD.MOV.U32 R17, RZ, RZ, R41 ;  /* 0x000000ffff117224 */ /* 0x002fe400078e0029 */
[----:B------:R-:W-:Y:S02]  /*4170*/  IMAD.MOV.U32 R21, RZ, RZ, R40 ;  /* 0x000000ffff157224 */ /* 0x000fe400078e0028 */
[----:B------:R-:W-:Y:S02]  /*4180*/  @!P2 IMAD.MOV.U32 R17, RZ, RZ, R36 ;  /* 0x000000ffff11a224 */ /* 0x000fe400078e0024 */
[----:B------:R-:W-:-:S07]  /*4190*/  @!P2 IMAD.MOV.U32 R21, RZ, RZ, R37 ;  /* 0x000000ffff15a224 */ /* 0x000fce00078e0025 */
.L_x_275:
[----:B------:R-:W1:Y:S01]  /*41a0*/  S2R R0, SR_TID.X ;  /* 0x0000000000007919 */ /* 0x000e620000002100 */
[----:B------:R-:W-:Y:S05]  /*41b0*/  WARPSYNC.ALL ;  /* 0x0000000000007948 */ /* 0x000fea0003800000 */
[----:B------:R-:W-:Y:S01]  /*41c0*/  BAR.SYNC.DEFER_BLOCKING 0x0 ;  /* 0x0000000000007b1d */ /* 0x000fe20000010000 */
[----:B-1----:R-:W-:-:S13]  /*41d0*/  ISETP.NE.AND P2, PT, R0, RZ, PT ;  /* 0x000000ff0000720c */ /* 0x002fda0003f45270 */
[----:B------:R-:W1:Y:S01]  /*41e0*/  @P2 S2R R19, SR_CgaCtaId ;  /* 0x0000000000132919 */ /* 0x000e620000008800 */
[----:B------:R-:W-:-:S04]  /*41f0*/  @P2 MOV R0, 0x400 ;  /* 0x0000040000002802 */ /* 0x000fc80000000f00 */
[----:B-1----:R-:W-:-:S06]  /*4200*/  @P2 LEA R19, R19, R0, 0x18 ;  /* 0x0000000013132211 */ /* 0x002fcc00078ec0ff */
[----:B------:R-:W1:Y:S02]  /*4210*/  @P2 LDS.64 R18, [R19+0x80] ;  /* 0x0000800013122984 */ /* 0x000e640000000a00 */
[----:B-1----:R-:W-:-:S04]  /*4220*/  @P2 IADD3 R17, P0, PT, R18, R17, RZ ;  /* 0x0000001112112210 */ /* 0x002fc80007f1e0ff */
[----:B------:R-:W-:Y:S01]  /*4230*/  IADD3 R16, P1, PT, R28, R17, RZ ;  /* 0x000000111c107210 */ /* 0x000fe20007f3e0ff */
[----:B------:R-:W-:-:S04]  /*4240*/  @P2 IMAD.X R21, R19, 0x1, R21, P0 ;  /* 0x0000000113152824 */ /* 0x000fc800000e0615 */
[----:B------:R-:W-:-:S08]  /*4250*/  IMAD.X R29, R29, 0x1, R21, P1 ;  /* 0x000000011d1d7824 */ /* 0x000fd000008e0615 */
.L_x_274:
[----:B------:R-:W1:Y:S01]  /*4260*/  S2R R0, SR_TID.X ;  /* 0x0000000000007919 */ /* 0x000e620000002100 */
[----:B------:R-:W-:Y:S01]  /*4270*/  BAR.SYNC.DEFER_BLOCKING 0x0 ;  /* 0x0000000000007b1d */ /* 0x000fe20000010000 */
[----:B------:R-:W-:-:S07]  /*4280*/  IADD3 R18, P0, PT, R32, R16, RZ ;  /* 0x0000001020127210 */ /* 0x000fce0007f1e0ff */
[----:B------:R-:W2:Y:S01]  /*4290*/  S2UR UR7, SR_CgaCtaId ;  /* 0x00000000000779c3 */ /* 0x000ea20000008800 */
[----:B------:R-:W-:Y:S01]  /*42a0*/  IMAD.X R19, R33, 0x1, R29, P0 ;  /* 0x0000000121137824 */ /* 0x000fe200000e061d */
[----:B------:R-:W3:Y:S01]  /*42b0*/  S2R R27, SR_LANEID ;  /* 0x00000000001b7919 */ /* 0x000ee20000000000 */
[----:B------:R-:W-:Y:S01]  /*42c0*/  IADD3 R22, P0, PT, R30, R18, RZ ;  /* 0x000000121e167210 */ /* 0x000fe20007f1e0ff */
[----:B------:R-:W-:-:S04]  /*42d0*/  UMOV UR5, 0x400 ;  /* 0x0000040000057882 */ /* 0x000fc80000000000 */
[----:B0-----:R-:W-:Y:S01]  /*42e0*/  IMAD.X R23, R31, 0x1, R19, P0 ;  /* 0x000000011f177824 */ /* 0x001fe200000e0613 */
[----:B------:R-:W-:-:S05]  /*42f0*/  IADD3 R24, P0, PT, R14, R22, RZ ;  /* 0x000000160e187210 */ /* 0x000fca0007f1e0ff */
[----:B------:R-:W-:Y:S01]  /*4300*/  IMAD.X R25, R15, 0x1, R23, P0 ;  /* 0x000000010f197824 */ /* 0x000fe200000e0617 */
[----:B------:R-:W-:-:S05]  /*4310*/  IADD3 R12, P0, PT, R12, R24, RZ ;  /* 0x000000180c0c7210 */ /* 0x000fca0007f1e0ff */
[----:B------:R-:W-:Y:S01]  /*4320*/  IMAD.X R13, R13, 0x1, R25, P0 ;  /* 0x000000010d0d7824 */ /* 0x000fe200000e0619 */
[----:B------:R-:W-:Y:S02]  /*4330*/  IADD3 R10, P0, PT, R10, R12, RZ ;  /* 0x0000000c0a0a7210 */ /* 0x000fe40007f1e0ff */
[----:B-1----:R-:W-:Y:S01]  /*4340*/  SHF.R.U32.HI R20, RZ, 0x5, R0 ;  /* 0x00000005ff147819 */ /* 0x002fe20000011600 */
[----:B--2---:R-:W-:Y:S01]  /*4350*/  ULEA UR5, UR7, UR5, 0x18 ;  /* 0x0000000507057291 */ /* 0x004fe2000f8ec0ff */
[----:B------:R-:W-:Y:S01]  /*4360*/  LOP3.LUT R26, R0, 0x1f, RZ, 0xc0, !PT ;  /* 0x0000001f001a7812 */ /* 0x000fe200078ec0ff */
[----:B------:R-:W-:Y:S01]  /*4370*/  IMAD.X R11, R11, 0x1, R13, P0 ;  /* 0x000000010b0b7824 */ /* 0x000fe200000e060d */
[----:B------:R-:W-:-:S05]  /*4380*/  IADD3 R8, P0, PT, R8, R10, RZ ;  /* 0x0000000a08087210 */ /* 0x000fca0007f1e0ff */
[----:B------:R-:W-:Y:S01]  /*4390*/  IMAD.X R9, R9, 0x1, R11, P0 ;  /* 0x0000000109097824 */ /* 0x000fe200000e060b */
[----:B------:R-:W-:Y:S01]  /*43a0*/  IADD3 R6, P0, PT, R6, R8, RZ ;  /* 0x0000000806067210 */ /* 0x000fe20007f1e0ff */
[----:B---3--:R-:W-:-:S04]  /*43b0*/  IMAD R20, R20, 0x160, R27 ;  /* 0x0000016014147824 */ /* 0x008fc800078e021b */
[----:B------:R-:W-:Y:S01]  /*43c0*/  IMAD.X R7, R7, 0x1, R9, P0 ;  /* 0x0000000107077824 */ /* 0x000fe200000e0609 */
[----:B------:R-:W-:Y:S01]  /*43d0*/  LEA R14, R20, UR5, 0x3 ;  /* 0x00000005140e7c11 */ /* 0x000fe2000f8e18ff */
[----:B------:R-:W0:Y:S01]  /*43e0*/  LDCU UR5, c[0x0][0x3b0] ;  /* 0x00007600ff0577ac */ /* 0x000e220008000800 */
[----:B------:R-:W-:Y:S01]  /*43f0*/  IADD3 R4, P0, PT, R4, R6, RZ ;  /* 0x0000000604047210 */ /* 0x000fe20007f1e0ff */
[----:B------:R-:W-:Y:S02]  /*4400*/  IMAD.MOV.U32 R20, RZ, RZ, R17 ;  /* 0x000000ffff147224 */ /* 0x000fe400078e0011 */
[----:B------:R-:W-:Y:S02]  /*4410*/  IMAD R27, R27, 0x50, R14 ;  /* 0x000000501b1b7824 */ /* 0x000fe400078e020e */
[----:B------:R-:W-:Y:S01]  /*4420*/  IMAD.X R5, R5, 0x1, R7, P0 ;  /* 0x0000000105057824 */ /* 0x000fe200000e0607 */
[----:B------:R-:W-:Y:S01]  /*4430*/  IADD3 R2, P0, PT, R2, R4, RZ ;  /* 0x0000000402027210 */ /* 0x000fe20007f1e0ff */
[----:B------:R-:W-:Y:S01]  /*4440*/  IMAD.MOV.U32 R17, RZ, RZ, R29 ;  /* 0x000000ffff117224 */ /* 0x000fe200078e001d */
[----:B------:R-:W-:Y:S03]  /*4450*/  STS.64 [R27], R20 ;  /* 0x000000141b007388 */ /* 0x000fe60000000a00 */
[----:B------:R-:W-:Y:S01]  /*4460*/  IMAD.X R3, R3, 0x1, R5, P0 ;  /* 0x0000000103037824 */ /* 0x000fe200000e0605 */
[----:B------:R-:W-:Y:S01]  /*4470*/  ISETP.NE.AND P0, PT, R0, RZ, PT ;  /* 0x000000ff0000720c */ /* 0x000fe20003f05270 */
[----:B------:R-:W-:Y:S01]  /*4480*/  STS.64 [R27+0x8], R16 ;  /* 0x000008101b007388 */ /* 0x000fe20000000a00 */
[----:B0-----:R-:W-:-:S03]  /*4490*/  UIADD3 UR8, UPT, UPT, -UR12, UR5, URZ ;  /* 0x000000050c087290 */ /* 0x001fc6000fffe1ff */
[----:B------:R-:W-:Y:S01]  /*44a0*/  STS.64 [R27+0x10], R18 ;  /* 0x000010121b007388 */ /* 0x000fe20000000a00 */
[----:B------:R-:W-:Y:S02]  /*44b0*/  UMOV UR5, 0x400 ;  /* 0x0000040000057882 */ /* 0x000fe40000000000 */
[----:B------:R-:W-:Y:S01]  /*44c0*/  ULEA UR5, UR7, UR5, 0x18 ;  /* 0x0000000507057291 */ /* 0x000fe2000f8ec0ff */
[----:B------:R-:W-:Y:S01]  /*44d0*/  IMAD.U32 R29, RZ, RZ, UR8 ;  /* 0x00000008ff1d7e24 */ /* 0x000fe2000f8e00ff */
[----:B------:R-:W-:Y:S04]  /*44e0*/  STS.64 [R27+0x18], R22 ;  /* 0x000018161b007388 */ /* 0x000fe80000000a00 */
[----:B------:R-:W-:Y:S01]  /*44f0*/  STS.64 [R27+0x20], R24 ;  /* 0x000020181b007388 */ /* 0x000fe20000000a00 */
[----:B------:R-:W0:Y:S03]  /*4500*/  LDCU.64 UR8, c[0x0][0x388] ;  /* 0x00007100ff0877ac */ /* 0x000e260008000a00 */
[----:B------:R-:W-:Y:S04]  /*4510*/  STS.64 [R27+0x28], R12 ;  /* 0x0000280c1b007388 */ /* 0x000fe80000000a00 */
[----:B------:R-:W-:Y:S04]  /*4520*/  STS.64 [R27+0x30], R10 ;  /* 0x0000300a1b007388 */ /* 0x000fe80000000a00 */
[----:B------:R-:W-:Y:S04]  /*4530*/  STS.64 [R27+0x38], R8 ;  /* 0x000038081b007388 */ /* 0x000fe80000000a00 */
[----:B------:R-:W-:Y:S04]  /*4540*/  STS.64 [R27+0x40], R6 ;  /* 0x000040061b007388 */ /* 0x000fe80000000a00 */
[----:B------:R-:W-:Y:S04]  /*4550*/  STS.64 [R27+0x48], R4 ;  /* 0x000048041b007388 */ /* 0x000fe80000000a00 */
[----:B------:R1:W-:Y:S01]  /*4560*/  STS.64 [R27+0x50], R2 ;  /* 0x000050021b007388 */ /* 0x0003e20000000a00 */
[----:B------:R-:W-:-:S03]  /*4570*/  NOP ;  /* 0x0000000000007918 */ /* 0x000fc60000000000 */
[----:B------:R-:W-:Y:S04]  /*4580*/  LDS.64 R24, [R14] ;  /* 0x000000000e187984 */ /* 0x000fe80000000a00 */
[----:B------:R-:W-:Y:S01]  /*4590*/  LDS.64 R18, [R14+0x100] ;  /* 0x000100000e127984 */ /* 0x000fe20000000a00 */
[----:B-1----:R-:W-:-:S03]  /*45a0*/  LOP3.LUT R27, R0, 0x3e0, RZ, 0xc0, !PT ;  /* 0x000003e0001b7812 */ /* 0x002fc600078ec0ff */
[----:B------:R-:W-:Y:S02]  /*45b0*/  LDS.64 R20, [R14+0x200] ;  /* 0x000200000e147984 */ /* 0x000fe40000000a00 */
[----:B------:R-:W-:Y:S02]  /*45c0*/  IMAD R28, R27, 0xb, R26 ;  /* 0x0000000b1b1c7824 */ /* 0x000fe400078e021a */
[----:B------:R-:W-:Y:S02]  /*45d0*/  LDS.64 R16, [R14+0x300] ;  /* 0x000300000e107984 */ /* 0x000fe40000000a00 */
[C---:B------:R-:W-:Y:S02]  /*45e0*/  VIADD R30, R28.reuse, 0x40 ;  /* 0x000000401c1e7836 */ /* 0x040fe40000000000 */
[----:B------:R-:W-:Y:S01]  /*45f0*/  LDS.64 R12, [R14+0x400] ;  /* 0x000400000e0c7984 */ /* 0x000fe20000000a00 */
[----:B------:R-:W-:-:S03]  /*4600*/  VIADD R32, R28, 0x60 ;  /* 0x000000601c207836 */ /* 0x000fc60000000000 */
[----:B------:R-:W-:Y:S04]  /*4610*/  LDS.64 R10, [R14+0x500] ;  /* 0x000500000e0a7984 */ /* 0x000fe80000000a00 */
[----:B------:R-:W-:Y:S04]  /*4620*/  LDS.64 R8, [R14+0x600] ;  /* 0x000600000e087984 */ /* 0x000fe80000000a00 */
[----:B------:R-:W-:Y:S04]  /*4630*/  LDS.64 R6, [R14+0x700] ;  /* 0x000700000e067984 */ /* 0x000fe80000000a00 */
[----:B------:R-:W-:Y:S04]  /*4640*/  LDS.64 R4, [R14+0x800] ;  /* 0x000800000e047984 */ /* 0x000fe80000000a00 */
[----:B------:R-:W-:Y:S04]  /*4650*/  LDS.64 R2, [R14+0x900] ;  /* 0x000900000e027984 */ /* 0x000fe80000000a00 */
[----:B------:R1:W-:Y:S04]  /*4660*/  LDS.64 R22, [R14+0xa00] ;  /* 0x000a00000e167984 */ /* 0x0003e80000000a00 */
[----:B------:R-:W-:Y:S01]  /*4670*/  @!P0 STS [UR5+0x6e00], R29 ;  /* 0x006e001dff008988 */ /* 0x000fe20008000805 */
[----:B------:R-:W-:Y:S01]  /*4680*/  BAR.SYNC.DEFER_BLOCKING 0x0 ;  /* 0x0000000000007b1d */ /* 0x000fe20000010000 */
[C---:B------:R-:W-:Y:S01]  /*4690*/  IADD3 R0, P0, PT, R28.reuse, UR12, RZ ;  /* 0x0000000c1c007c10 */ /* 0x040fe2000ff1e0ff */
[----:B-1----:R-:W-:-:S04]  /*46a0*/  VIADD R14, R28, 0x20 ;  /* 0x000000201c0e7836 */ /* 0x002fc80000000000 */
[----:B------:R-:W-:Y:S01]  /*46b0*/  IMAD.X R27, RZ, RZ, UR13, P0 ;  /* 0x0000000dff1b7e24 */ /* 0x000fe200080e06ff */
[----:B0-----:R-:W-:-:S04]  /*46c0*/  LEA R26, P0, R0, UR8, 0x3 ;  /* 0x00000008001a7c11 */ /* 0x001fc8000f8018ff */
        /* <DEDUP_REMOVED lines=8> */
[----:B------:R-:W-:-:S02]  /*4750*/  ISETP.GE.AND P1, PT, R32, R15, PT ;  /* 0x0000000f2000720c */ /* 0x000fc40003f26270 */
[-C--:B------:R-:W-:Y:S01]  /*4760*/  ISETP.GE.AND P4, PT, R0, R15.reuse, PT ;  /* 0x0000000f0000720c */ /* 0x080fe20003f86270 */
[----:B------:R-:W-:Y:S01]  /*4770*/  VIADD R0, R28, 0xe0 ;  /* 0x000000e01c007836 */ /* 0x000fe20000000000 */
[-C--:B------:R-:W-:Y:S01]  /*4780*/  ISETP.GE.AND P3, PT, R14, R15.reuse, PT ;  /* 0x0000000f0e00720c */ /* 0x080fe20003f66270 */
[----:B------:R-:W-:Y:S01]  /*4790*/  VIADD R14, R28, 0x100 ;  /* 0x000001001c0e7836 */ /* 0x000fe20000000000 */
[-C--:B------:R-:W-:Y:S01]  /*47a0*/  ISETP.GE.AND P2, PT, R30, R15.reuse, PT ;  /* 0x0000000f1e00720c */ /* 0x080fe20003f46270 */
[----:B------:R0:W-:Y:S01]  /*47b0*/  @!P5 STG.E.64 desc[UR10][R26.64], R24 ;  /* 0x000000181a00d986 */ /* 0x0001e2000c101b0a */
[-C--:B------:R-:W-:Y:S01]  /*47c0*/  ISETP.GE.AND P5, PT, R0, R15.reuse, PT ;  /* 0x0000000f0000720c */ /* 0x080fe20003fa6270 */
[C---:B------:R-:W-:Y:S02]  /*47d0*/  VIADD R0, R28.reuse, 0x120 ;  /* 0x000001201c007836 */ /* 0x040fe40000000000 */
[----:B------:R-:W-:Y:S01]  /*47e0*/  VIADD R28, R28, 0x140 ;  /* 0x000001401c1c7836 */ /* 0x000fe20000000000 */
[----:B------:R0:W-:Y:S01]  /*47f0*/  @!P6 STG.E.64 desc[UR10][R26.64+0x100], R18 ;  /* 0x000100121a00e986 */ /* 0x0001e2000c101b0a */
[----:B------:R-:W-:-:S03]  /*4800*/  ISETP.GE.AND P6, PT, R14, R15, PT ;  /* 0x0000000f0e00720c */ /* 0x000fc60003fc6270 */
[----:B------:R0:W-:Y:S01]  /*4810*/  @!P0 STG.E.64 desc[UR10][R26.64+0x200], R20 ;  /* 0x000200141a008986 */ /* 0x0001e2000c101b0a */
[----:B------:R-:W-:-:S03]  /*4820*/  ISETP.GE.AND P0, PT, R0, R15, PT ;  /* 0x0000000f0000720c */ /* 0x000fc60003f06270 */
        /* <DEDUP_REMOVED lines=11> */
.L_x_259:
[----:B------:R-:W-:Y:S01]  /*48e0*/  BSSY B1, `(.L_x_290) ;  /* 0x0000006000017945 */ /* 0x000fe20003800000 */
[----:B------:R-:W-:Y:S01]  /*48f0*/  PLOP3.LUT P0, PT, P0, PT, PT, 0x8, 0x80 ;  /* 0x000000000080781c */ /* 0x000fe2000070e170 */
[----:B------:R-:W-:-:S12]  /*4900*/  IMAD.MOV.U32 R0, RZ, RZ, -0x1 ;  /* 0xffffffffff007424 */ /* 0x000fd800078e00ff */
[----:B------:R-:W-:Y:S05]  /*4910*/  WARPSYNC.COLLECTIVE R0, `(.L_x_291) ;  /* 0x0000000000087348 */ /* 0x000fea0003c00000 */
[----:B------:R-:W-:Y:S01]  /*4920*/  VOTE.ANY P0, P0 ;  /* 0x0000000000ff7806 */ /* 0x000fe20000000100 */
[----:B------:R-:W-:-:S12]  /*4930*/  ENDCOLLECTIVE ;  /* 0x000000000000791b */ /* 0x000fd80003800000 */
.L_x_291:
[----:B------:R-:W-:Y:S05]  /*4940*/  BSYNC B1 ;  /* 0x0000000000017941 */ /* 0x000fea0003800000 */
.L_x_290:
[----:B------:R-:W-:Y:S05]  /*4950*/  BRA `(.L_x_292) ;  /* 0xffffffc8007c7947 */ /* 0x000fea000383ffff */
.L_x_261:
[----:B------:R-:W-:Y:S01]  /*4960*/  BSSY B1, `(.L_x_293) ;  /* 0x0000006000017945 */ /* 0x000fe20003800000 */
[----:B------:R-:W-:Y:S01]  /*4970*/  PLOP3.LUT P0, PT, P0, PT, PT, 0x8, 0x80 ;  /* 0x000000000080781c */ /* 0x000fe2000070e170 */
[----:B------:R-:W-:-:S12]  /*4980*/  IMAD.MOV.U32 R0, RZ, RZ, -0x1 ;  /* 0xffffffffff007424 */ /* 0x000fd800078e00ff */
[----:B------:R-:W-:Y:S05]  /*4990*/  WARPSYNC.COLLECTIVE R0, `(.L_x_294) ;  /* 0x0000000000087348 */ /* 0x000fea0003c00000 */
[----:B------:R-:W-:Y:S01]  /*49a0*/  VOTE.ANY P0, P0 ;  /* 0x0000000000ff7806 */ /* 0x000fe20000000100 */
[----:B------:R-:W-:-:S12]  /*49b0*/  ENDCOLLECTIVE ;  /* 0x000000000000791b */ /* 0x000fd80003800000 */
.L_x_294:
[----:B------:R-:W-:Y:S05]  /*49c0*/  BSYNC B1 ;  /* 0x0000000000017941 */ /* 0x000fea0003800000 */
.L_x_293:
[----:B------:R-:W-:Y:S05]  /*49d0*/  BRA `(.L_x_295) ;  /* 0xffffffc800847947 */ /* 0x000fea000383ffff */
.L_x_263:
[----:B------:R-:W0:Y:S01]  /*49e0*/  S2R R20, SR_GEMASK ;  /* 0x0000000000147919 */ /* 0x000e220000003c00 */
[----:B------:R-:W-:Y:S01]  /*49f0*/  ISETP.NE.U32.AND P0, PT, R12, 0x65, PT ;  /* 0x000000650c00780c */ /* 0x000fe20003f05070 */
[----:B------:R-:W-:Y:S01]  /*4a00*/  BSSY B1, `(.L_x_296) ;  /* 0x0000007000017945 */ /* 0x000fe20003800000 */
[----:B------:R-:W-:Y:S01]  /*4a10*/  PLOP3.LUT P2, PT, P1, PT, PT, 0x8, 0x80 ;  /* 0x000000000080781c */ /* 0x000fe20000f4e170 */
[----:B------:R-:W-:Y:S01]  /*4a20*/  IMAD.MOV.U32 R0, RZ, RZ, -0x1 ;  /* 0xffffffffff007424 */ /* 0x000fe200078e00ff */
[----:B------:R-:W-:-:S13]  /*4a30*/  ISETP.NE.AND.EX P0, PT, R13, RZ, PT, P0 ;  /* 0x000000ff0d00720c */ /* 0x000fda0003f05300 */
[----:B0-----:R-:W-:Y:S05]  /*4a40*/  WARPSYNC.COLLECTIVE R0, `(.L_x_297) ;  /* 0x0000000000087348 */ /* 0x001fea0003c00000 */
[----:B------:R-:W-:Y:S01]  /*4a50*/  VOTE.ANY R0, PT, P2 ;  /* 0x0000000000007806 */ /* 0x000fe200010e0100 */
[----:B0-----:R-:W-:Y:S06]  /*4a60*/  ENDCOLLECTIVE ;  /* 0x000000000000791b */ /* 0x001fec0003800000 */
.L_x_297:
[----:B------:R-:W-:Y:S05]  /*4a70*/  BSYNC B1 ;  /* 0x0000000000017941 */ /* 0x000fea0003800000 */
.L_x_296:
[----:B------:R-:W-:Y:S01]  /*4a80*/  LOP3.LUT R0, R0, 0x80000000, R20, 0xec, !PT ;  /* 0x8000000000007812 */ /* 0x000fe200078eec14 */
[----:B------:R-:W-:Y:S01]  /*4a90*/  IMAD.MOV.U32 R21, RZ, RZ, R14 ;  /* 0x000000ffff157224 */ /* 0x000fe200078e000e */
[----:B------:R-:W0:Y:S01]  /*4aa0*/  S2R R44, SR_LANEID ;  /* 0x00000000002c7919 */ /* 0x000e220000000000 */
[----:B------:R-:W-:Y:S02]  /*4ab0*/  IMAD.MOV.U32 R20, RZ, RZ, 0x1 ;  /* 0x00000001ff147424 */ /* 0x000fe400078e00ff */
[----:B------:R-:W-:-:S05]  /*4ac0*/  VIADD R13, R0, 0xffffffff ;  /* 0xffffffff000d7836 */ /* 0x000fca0000000000 */
[----:B------:R-:W-:Y:S01]  /*4ad0*/  LOP3.LUT R13, R0, R13, RZ, 0xc, !PT ;  /* 0x0000000d000d7212 */ /* 0x000fe200078e0cff */
[----:B------:R-:W-:-:S03]  /*4ae0*/  IMAD.MOV.U32 R0, RZ, RZ, -0x1 ;  /* 0xffffffffff007424 */ /* 0x000fc600078e00ff */
[----:B------:R1:W2:Y:S04]  /*4af0*/  POPC R23, R13 ;  /* 0x0000000d00177309 */ /* 0x0002a80000000000 */
[----:B012---:R-:W-:Y:S05]  /*4b00*/  WARPSYNC.COLLECTIVE R0, `(.L_x_298) ;  /* 0x0000000000087348 */ /* 0x007fea0003c00000 */
[----:B--2---:R2:W3:Y:S02]  /*4b10*/  SHFL.DOWN P2, R22, R21, R20, R23 ;  /* 0x0800001415167389 */ /* 0x0044e40000040017 */
[----:B0123--:R-:W-:Y:S05]  /*4b20*/  ENDCOLLECTIVE ;  /* 0x000000000000791b */ /* 0x00ffea0003800000 */
.L_x_298:
[C---:B------:R-:W-:Y:S01]  /*4b30*/  ISETP.GE.AND P1, PT, R44.reuse, R23, PT ;  /* 0x000000172c00720c */ /* 0x040fe20003f26270 */
[----:B------:R-:W-:Y:S02]  /*4b40*/  VIADD R27, R44, 0x2 ;  /* 0x000000022c1b7836 */ /* 0x000fe40000000000 */
[----:B------:R-:W-:Y:S02]  /*4b50*/  IMAD.MOV.U32 R21, RZ, RZ, R15 ;  /* 0x000000ffff157224 */ /* 0x000fe400078e000f */
[----:B------:R-:W-:-:S08]  /*4b60*/  IMAD.MOV.U32 R25, RZ, RZ, R22 ;  /* 0x000000ffff197224 */ /* 0x000fd000078e0016 */
[----:B------:R-:W-:Y:S05]  /*4b70*/  WARPSYNC.COLLECTIVE R0, `(.L_x_299) ;  /* 0x0000000000087348 */ /* 0x000fea0003c00000 */
[----:B------:R0:W1:Y:S02]  /*4b80*/  SHFL.DOWN P2, R22, R21, R20, R23 ;  /* 0x0800001415167389 */ /* 0x0000640000040017 */
[----:B01----:R-:W-:Y:S05]  /*4b90*/  ENDCOLLECTIVE ;  /* 0x000000000000791b */ /* 0x003fea0003800000 */
.L_x_299:
[----:B------:R-:W-:Y:S01]  /*4ba0*/  SEL R25, R25, RZ, !P1 ;  /* 0x000000ff19197207 */ /* 0x000fe20004800000 */
[----:B------:R-:W-:Y:S01]  /*4bb0*/  IMAD.MOV.U32 R20, RZ, RZ, 0x2 ;  /* 0x00000002ff147424 */ /* 0x000fe200078e00ff */
[----:B------:R-:W-:Y:S02]  /*4bc0*/  SEL R13, R22, RZ, !P1 ;  /* 0x000000ff160d7207 */ /* 0x000fe40004800000 */
[----:B------:R-:W-:-:S05]  /*4bd0*/  IADD3 R26, P1, PT, R14, R25, RZ ;  /* 0x000000190e1a7210 */ /* 0x000fca0007f3e0ff */
[----:B------:R-:W-:Y:S02]  /*4be0*/  IMAD.MOV.U32 R21, RZ, RZ, R26 ;  /* 0x000000ffff157224 */ /* 0x000fe400078e001a */
[----:B------:R-:W-:Y:S01]  /*4bf0*/  IMAD.X R34, R15, 0x1, R13, P1 ;  /* 0x000000010f227824 */ /* 0x000fe200008e060d */
[----:B------:R-:W-:-:S13]  /*4c00*/  ISETP.GT.AND P1, PT, R27, R23, PT ;  /* 0x000000171b00720c */ /* 0x000fda0003f24270 */
[----:B------:R-:W-:Y:S05]  /*4c10*/  WARPSYNC.COLLECTIVE R0, `(.L_x_300) ;  /* 0x0000000000087348 */ /* 0x000fea0003c00000 */
[----:B------:R0:W1:Y:S02]  /*4c20*/  SHFL.DOWN P2, R22, R21, R20, R23 ;  /* 0x0800001415167389 */ /* 0x0000640000040017 */
[----:B01----:R-:W-:Y:S05]  /*4c30*/  ENDCOLLECTIVE ;  /* 0x000000000000791b */ /* 0x003fea0003800000 */
.L_x_300:
[----:B------:R-:W-:Y:S02]  /*4c40*/  IMAD.MOV.U32 R21, RZ, RZ, R34 ;  /* 0x000000ffff157224 */ /* 0x000fe400078e0022 */
[----:B------:R-:W-:-:S07]  /*4c50*/  IMAD.MOV.U32 R25, RZ, RZ, R22 ;  /* 0x000000ffff197224 */ /* 0x000fce00078e0016 */
[----:B------:R-:W-:Y:S05]  /*4c60*/  WARPSYNC.COLLECTIVE R0, `(.L_x_301) ;  /* 0x0000000000087348 */ /* 0x000fea0003c00000 */
[----:B------:R0:W1:Y:S02]  /*4c70*/  SHFL.DOWN P2, R22, R21, R20, R23 ;  /* 0x0800001415167389 */ /* 0x0000640000040017 */
[----:B01----:R-:W-:Y:S05]  /*4c80*/  ENDCOLLECTIVE ;  /* 0x000000000000791b */ /* 0x003fea0003800000 */
.L_x_301:
[----:B------:R-:W-:Y:S01]  /*4c90*/  SEL R25, R25, RZ, !P1 ;  /* 0x000000ff19197207 */ /* 0x000fe20004800000 */
[----:B------:R-:W-:-:S03]  /*4ca0*/  IMAD.MOV.U32 R20, RZ, RZ, 0x4 ;  /* 0x00000004ff147424 */ /* 0x000fc600078e00ff */
[----:B------:R-:W-:Y:S01]  /*4cb0*/  IADD3 R36, P2, PT, R25, R26, RZ ;  /* 0x0000001a19247210 */ /* 0x000fe20007f5e0ff */
[----:B------:R-:W-:Y:S01]  /*4cc0*/  VIADD R26, R44, 0x4 ;  /* 0x000000042c1a7836 */ /* 0x000fe20000000000 */
[----:B------:R-:W-:Y:S01]  /*4cd0*/  SEL R13, R22, RZ, !P1 ;  /* 0x000000ff160d7207 */ /* 0x000fe20004800000 */
[----:B------:R-:W-:Y:S02]  /*4ce0*/  VIADD R25, R44, 0x8 ;  /* 0x000000082c197836 */ /* 0x000fe40000000000 */
[----:B------:R-:W-:Y:S01]  /*4cf0*/  IMAD.MOV.U32 R21, RZ, RZ, R36 ;  /* 0x000000ffff157224 */ /* 0x000fe200078e0024 */
[----:B------:R-:W-:Y:S01]  /*4d00*/  ISETP.GT.AND P1, PT, R26, R23, PT ;  /* 0x000000171a00720c */ /* 0x000fe20003f24270 */
[----:B------:R-:W-:-:S12]  /*4d10*/  IMAD.X R14, R13, 0x1, R34, P2 ;  /* 0x000000010d0e7824 */ /* 0x000fd800010e0622 */
[----:B------:R-:W-:Y:S05]  /*4d20*/  WARPSYNC.COLLECTIVE R0, `(.L_x_302) ;  /* 0x0000000000087348 */ /* 0x000fea0003c00000 */
[----:B------:R0:W1:Y:S02]  /*4d30*/  SHFL.DOWN P2, R22, R21, R20, R23 ;  /* 0x0800001415167389 */ /* 0x0000640000040017 */
[----:B01----:R-:W-:Y:S05]  /*4d40*/  ENDCOLLECTIVE ;  /* 0x000000000000791b */ /* 0x003fea0003800000 */
.L_x_302:
[----:B------:R-:W-:Y:S02]  /*4d50*/  IMAD.MOV.U32 R21, RZ, RZ, R14 ;  /* 0x000000ffff157224 */ /* 0x000fe400078e000e */
[----:B------:R-:W-:-:S07]  /*4d60*/  IMAD.MOV.U32 R15, RZ, RZ, R22 ;  /* 0x000000ffff0f7224 */ /* 0x000fce00078e0016 */
[----:B------:R-:W-:Y:S05]  /*4d70*/  WARPSYNC.COLLECTIVE R0, `(.L_x_303) ;  /* 0x0000000000087348 */ /* 0x000fea0003c00000 */
[----:B------:R0:W1:Y:S02]  /*4d80*/  SHFL.DOWN P2, R22, R21, R20, R23 ;  /* 0x0800001415167389 */ /* 0x0000640000040017 */
[----:B01----:R-:W-:Y:S05]  /*4d90*/  ENDCOLLECTIVE ;  /* 0x000000000000791b */ /* 0x003fea0003800000 */
.L_x_303:
[----:B------:R-:W-:Y:S01]  /*4da0*/  SEL R15, R15, RZ, !P1 ;  /* 0x000000ff0f0f7207 */ /* 0x000fe20004800000 */
[----:B------:R-:W-:-:S03]  /*4db0*/  IMAD.MOV.U32 R20, RZ, RZ, 0x8 ;  /* 0x00000008ff147424 */ /* 0x000fc600078e00ff */
[----:B------:R-:W-:Y:S02]  /*4dc0*/  IADD3 R38, P2, PT, R15, R36, RZ ;  /* 0x000000240f267210 */ /* 0x000fe40007f5e0ff */
[----:B------:R-:W-:Y:S02]  /*4dd0*/  SEL R13, R22, RZ, !P1 ;  /* 0x000000ff160d7207 */ /* 0x000fe40004800000 */
[----:B------:R-:W-:Y:S01]  /*4de0*/  ISETP.GT.AND P1, PT, R25, R23, PT ;  /* 0x000000171900720c */ /* 0x000fe20003f24270 */
[----:B------:R-:W-:Y:S02]  /*4df0*/  IMAD.MOV.U32 R21, RZ, RZ, R38 ;  /* 0x000000ffff157224 */ /* 0x000fe400078e0026 */
[----:B------:R-:W-:-:S10]  /*4e00*/  IMAD.X R34, R13, 0x1, R14, P2 ;  /* 0x000000010d227824 */ /* 0x000fd400010e060e */
[----:B------:R-:W-:Y:S05]  /*4e10*/  WARPSYNC.COLLECTIVE R0, `(.L_x_304) ;  /* 0x0000000000087348 */ /* 0x000fea0003c00000 */
[----:B------:R0:W1:Y:S02]  /*4e20*/  SHFL.DOWN P2, R22, R21, R20, R23 ;  /* 0x0800001415167389 */ /* 0x0000640000040017 */
[----:B01----:R-:W-:Y:S05]  /*4e30*/  ENDCOLLECTIVE ;  /* 0x000000000000791b */ /* 0x003fea0003800000 */
.L_x_304:
[----:B------:R-:W-:Y:S02]  /*4e40*/  IMAD.MOV.U32 R21, RZ, RZ, R34 ;  /* 0x000000ffff157224 */ /* 0x000fe400078e0022 */
[----:B------:R-:W-:-:S07]  /*4e50*/  IMAD.MOV.U32 R15, RZ, RZ, R22 ;  /* 0x000000ffff0f7224 */ /* 0x000fce00078e0016 */
[----:B------:R-:W-:Y:S05]  /*4e60*/  WARPSYNC.COLLECTIVE R0, `(.L_x_305) ;  /* 0x0000000000087348 */ /* 0x000fea0003c00000 */
[----:B------:R0:W1:Y:S02]  /*4e70*/  SHFL.DOWN P2, R22, R21, R20, R23 ;  /* 0x0800001415167389 */ /* 0x0000640000040017 */
[----:B01----:R-:W-:Y:S05]  /*4e80*/  ENDCOLLECTIVE ;  /* 0x000000000000791b */ /* 0x003fea0003800000 */
.L_x_305:
[----:B------:R-:W-:Y:S01]  /*4e90*/  SEL R15, R15, RZ, !P1 ;  /* 0x000000ff0f0f7207 */ /* 0x000fe20004800000 */
[----:B------:R-:W-:-:S03]  /*4ea0*/  IMAD.MOV.U32 R20, RZ, RZ, 0x10 ;  /* 0x00000010ff147424 */ /* 0x000fc600078e00ff */
[----:B------:R-:W-:Y:S02]  /*4eb0*/  IADD3 R35, P2, PT, R15, R38, RZ ;  /* 0x000000260f237210 */ /* 0x000fe40007f5e0ff */
[----:B------:R-:W-:-:S03]  /*4ec0*/  SEL R13, R22, RZ, !P1 ;  /* 0x000000ff160d7207 */ /* 0x000fc60004800000 */
[----:B------:R-:W-:Y:S02]  /*4ed0*/  IMAD.MOV.U32 R21, RZ, RZ, R35 ;  /* 0x000000ffff157224 */ /* 0x000fe400078e0023 */
[----:B------:R-:W-:Y:S02]  /*4ee0*/  IMAD.X R36, R13, 0x1, R34, P2 ;  /* 0x000000010d247824 */ /* 0x000fe400010e0622 */
[----:B------:R-:W-:-:S07]  /*4ef0*/  VIADD R34, R44, 0x10 ;  /* 0x000000102c227836 */ /* 0x000fce0000000000 */
[----:B------:R-:W-:Y:S05]  /*4f00*/  WARPSYNC.COLLECTIVE R0, `(.L_x_306) ;  /* 0x0000000000087348 */ /* 0x000fea0003c00000 */
[----:B------:R0:W1:Y:S02]  /*4f10*/  SHFL.DOWN P2, R22, R21, R20, R23 ;  /* 0x0800001415167389 */ /* 0x0000640000040017 */
[----:B01----:R-:W-:Y:S05]  /*4f20*/  ENDCOLLECTIVE ;  /* 0x000000000000791b */ /* 0x003fea0003800000 */
.L_x_306:
[----:B------:R-:W-:Y:S01]  /*4f30*/  ISETP.GT.AND P1, PT, R34, R23, PT ;  /* 0x000000172200720c */ /* 0x000fe20003f24270 */
[----:B------:R-:W-:Y:S02]  /*4f40*/  IMAD.MOV.U32 R21, RZ, RZ, R36 ;  /* 0x000000ffff157224 */ /* 0x000fe400078e0024 */
[----:B------:R-:W-:-:S10]  /*4f50*/  IMAD.MOV.U32 R37, RZ, RZ, R22 ;  /* 0x000000ffff257224 */ /* 0x000fd400078e0016 */
[----:B------:R-:W-:Y:S05]  /*4f60*/  WARPSYNC.COLLECTIVE R0, `(.L_x_307) ;  /* 0x0000000000087348 */ /* 0x000fea0003c00000 */
[----:B------:R0:W1:Y:S02]  /*4f70*/  SHFL.DOWN P2, R22, R21, R20, R23 ;  /* 0x0800001415167389 */ /* 0x0000640000040017 */
[----:B01----:R-:W-:Y:S05]  /*4f80*/  ENDCOLLECTIVE ;  /* 0x000000000000791b */ /* 0x003fea0003800000 */
.L_x_307:
[----:B------:R-:W-:Y:S05]  /*4f90*/  WARPSYNC.COLLECTIVE R0, `(.L_x_308) ;  /* 0x0000000000087348 */ /* 0x000fea0003c00000 */
[----:B------:R-:W-:Y:S01]  /*4fa0*/  VOTE.ALL P0, P0 ;  /* 0x0000000000ff7806 */ /* 0x000fe20000000000 */
[----:B------:R-:W-:-:S12]  /*4fb0*/  ENDCOLLECTIVE ;  /* 0x000000000000791b */ /* 0x000fd80003800000 */
.L_x_308:
[----:B------:R-:W-:-:S04]  /*4fc0*/  SEL R12, R37, RZ, !P1 ;  /* 0x000000ff250c7207 */ /* 0x000fc80004800000 */
[----:B------:R-:W-:Y:S02]  /*4fd0*/  IADD3 R35, P2, PT, R12, R35, RZ ;  /* 0x000000230c237210 */ /* 0x000fe40007f5e0ff */
[----:B------:R-:W-:-:S05]  /*4fe0*/  SEL R13, R22, RZ, !P1 ;  /* 0x000000ff160d7207 */ /* 0x000fca0004800000 */
[----:B------:R-:W-:Y:S02]  /*4ff0*/  IMAD.X R36, R13, 0x1, R36, P2 ;  /* 0x000000010d247824 */ /* 0x000fe400010e0624 */
[----:B------:R-:W0:Y:S02]  /*5000*/  LDC.64 R12, c[0x0][0x390] ;  /* 0x0000e400ff0c7b82 */ /* 0x000e240000000a00 */
[----:B0-----:R-:W-:-:S05]  /*5010*/  IADD3 R37, P1, PT, R12, 0x200, RZ ;  /* 0x000002000c257810 */ /* 0x001fca0007f3e0ff */
[----:B------:R-:W-:Y:S01]  /*5020*/  IMAD.X R38, RZ, RZ, R13, P1 ;  /* 0x000000ffff267224 */ /* 0x000fe200008e060d */
[----:B------:R-:W-:Y:S07]  /*5030*/  BRA `(.L_x_309) ;  /* 0xffffffc400d07947 */ /* 0x000fee000383ffff */
.L_x_265:
[----:B------:R-:W-:Y:S01]  /*5040*/  BSSY B1, `(.L_x_310) ;  /* 0x0000006000017945 */ /* 0x000fe20003800000 */
[----:B------:R-:W-:Y:S01]  /*5050*/  PLOP3.LUT P0, PT, P0, PT, PT, 0x8, 0x80 ;  /* 0x000000000080781c */ /* 0x000fe2000070e170 */
[----:B------:R-:W-:-:S12]  /*5060*/  IMAD.MOV.U32 R0, RZ, RZ, -0x1 ;  /* 0xffffffffff007424 */ /* 0x000fd800078e00ff */
[----:B------:R-:W-:Y:S05]  /*5070*/  WARPSYNC.COLLECTIVE R0, `(.L_x_311) ;  /* 0x0000000000087348 */ /* 0x000fea0003c00000 */
[----:B------:R-:W-:Y:S01]  /*5080*/  VOTE.ANY P0, P0 ;  /* 0x0000000000ff7806 */ /* 0x000fe20000000100 */
[----:B------:R-:W-:-:S12]  /*5090*/  ENDCOLLECTIVE ;  /* 0x000000000000791b */ /* 0x000fd80003800000 */
.L_x_311:
[----:B------:R-:W-:Y:S05]  /*50a0*/  BSYNC B1 ;  /* 0x0000000000017941 */ /* 0x000fea0003800000 */
.L_x_310:
[----:B------:R-:W-:Y:S05]  /*50b0*/  BRA `(.L_x_312) ;  /* 0xffffffc400dc7947 */ /* 0x000fea000383ffff */
.L_x_267:
[----:B------:R-:W-:Y:S01]  /*50c0*/  BSSY B1, `(.L_x_313) ;  /* 0x0000006000017945 */ /* 0x000fe20003800000 */
[----:B------:R-:W-:Y:S01]  /*50d0*/  PLOP3.LUT P0, PT, P0, PT, PT, 0x8, 0x80 ;  /* 0x000000000080781c */ /* 0x000fe2000070e170 */
[----:B------:R-:W-:-:S12]  /*50e0*/  IMAD.MOV.U32 R0, RZ, RZ, -0x1 ;  /* 0xffffffffff007424 */ /* 0x000fd800078e00ff */
[----:B------:R-:W-:Y:S05]  /*50f0*/  WARPSYNC.COLLECTIVE R0, `(.L_x_314) ;  /* 0x0000000000087348 */ /* 0x000fea0003c00000 */
[----:B------:R-:W-:Y:S01]  /*5100*/  VOTE.ANY P0, P0 ;  /* 0x0000000000ff7806 */ /* 0x000fe20000000100 */
[----:B------:R-:W-:-:S12]  /*5110*/  ENDCOLLECTIVE ;  /* 0x000000000000791b */ /* 0x000fd80003800000 */
.L_x_314:
[----:B------:R-:W-:Y:S05]  /*5120*/  BSYNC B1 ;  /* 0x0000000000017941 */ /* 0x000fea0003800000 */
.L_x_313:
[----:B------:R-:W-:Y:S05]  /*5130*/  BRA `(.L_x_315) ;  /* 0xffffffc400e47947 */ /* 0x000fea000383ffff */
.L_x_269:
[----:B------:R-:W-:Y:S01]  /*5140*/  BSSY B1, `(.L_x_316) ;  /* 0x0000006000017945 */ /* 0x000fe20003800000 */
[----:B------:R-:W-:Y:S01]  /*5150*/  PLOP3.LUT P2, PT, P1, PT, PT, 0x8, 0x80 ;  /* 0x000000000080781c */ /* 0x000fe20000f4e170 */
[----:B------:R-:W-:-:S12]  /*5160*/  IMAD.MOV.U32 R0, RZ, RZ, -0x1 ;  /* 0xffffffffff007424 */ /* 0x000fd800078e00ff */
[----:B------:R-:W-:Y:S05]  /*5170*/  WARPSYNC.COLLECTIVE R0, `(.L_x_317) ;  /* 0x0000000000087348 */ /* 0x000fea0003c00000 */
[----:B------:R-:W-:Y:S01]  /*5180*/  VOTE.ANY R0, PT, P2 ;  /* 0x0000000000007806 */ /* 0x000fe200010e0100 */
[----:B------:R-:W-:Y:S06]  /*5190*/  ENDCOLLECTIVE ;  /* 0x000000000000791b */ /* 0x000fec0003800000 */
.L_x_317:
[----:B------:R-:W-:Y:S05]  /*51a0*/  BSYNC B1 ;  /* 0x0000000000017941 */ /* 0x000fea0003800000 */
.L_x_316:
[----:B------:R-:W0:Y:S01]  /*51b0*/  S2R R20, SR_GEMASK ;  /* 0x0000000000147919 */ /* 0x000e220000003c00 */
[----:B------:R-:W-:Y:S01]  /*51c0*/  VIADD R24, R24, 0xffffffe0 ;  /* 0xffffffe018187836 */ /* 0x000fe20000000000 */
[----:B0-----:R-:W-:Y:S01]  /*51d0*/  LOP3.LUT R0, R0, 0x80000000, R20, 0xec, !PT ;  /* 0x8000000000007812 */ /* 0x001fe200078eec14 */
[----:B------:R-:W-:-:S04]  /*51e0*/  IMAD.MOV.U32 R20, RZ, RZ, 0x1 ;  /* 0x00000001ff147424 */ /* 0x000fc800078e00ff */
[----:B------:R-:W-:-:S05]  /*51f0*/  VIADD R21, R0, 0xffffffff ;  /* 0xffffffff00157836 */ /* 0x000fca0000000000 */
[----:B------:R-:W-:Y:S01]  /*5200*/  LOP3.LUT R22, R0, R21, RZ, 0xc, !PT ;  /* 0x0000001500167212 */ /* 0x000fe200078e0cff */
[----:B------:R-:W-:Y:S02]  /*5210*/  IMAD.MOV.U32 R21, RZ, RZ, R14 ;  /* 0x000000ffff157224 */ /* 0x000fe400078e000e */
[----:B------:R-:W-:Y:S01]  /*5220*/  IMAD.MOV.U32 R0, RZ, RZ, -0x1 ;  /* 0xffffffffff007424 */ /* 0x000fe200078e00ff */
[----:B------:R0:W1:Y:S06]  /*5230*/  POPC R23, R22 ;  /* 0x0000001600177309 */ /* 0x00006c0000000000 */
[----:B01----:R-:W-:Y:S05]  /*5240*/  WARPSYNC.COLLECTIVE R0, `(.L_x_318) ;  /* 0x0000000000087348 */ /* 0x003fea0003c00000 */
[----:B01----:R0:W1:Y:S02]  /*5250*/  SHFL.DOWN P2, R22, R21, R20, R23 ;  /* 0x0800001415167389 */ /* 0x0030640000040017 */
[----:B01----:R-:W-:Y:S05]  /*5260*/  ENDCOLLECTIVE ;  /* 0x000000000000791b */ /* 0x003fea0003800000 */
.L_x_318:
[----:B------:R-:W-:Y:S02]  /*5270*/  IMAD.MOV.U32 R21, RZ, RZ, R15 ;  /* 0x000000ffff157224 */ /* 0x000fe400078e000f */
[----:B------:R-:W-:-:S07]  /*5280*/  IMAD.MOV.U32 R44, RZ, RZ, R22 ;  /* 0x000000ffff2c7224 */ /* 0x000fce00078e0016 */
[----:B------:R-:W-:Y:S05]  /*5290*/  WARPSYNC.COLLECTIVE R0, `(.L_x_319) ;  /* 0x0000000000087348 */ /* 0x000fea0003c00000 */
[----:B------:R0:W1:Y:S02]  /*52a0*/  SHFL.DOWN P2, R22, R21, R20, R23 ;  /* 0x0800001415167389 */ /* 0x0000640000040017 */
[----:B01----:R-:W-:Y:S05]  /*52b0*/  ENDCOLLECTIVE ;  /* 0x000000000000791b */ /* 0x003fea0003800000 */
.L_x_319:
[----:B------:R-:W0:Y:S01]  /*52c0*/  S2R R0, SR_LANEID ;  /* 0x0000000000007919 */ /* 0x000e220000000000 */
[----:B------:R-:W-:Y:S01]  /*52d0*/  IMAD.MOV.U32 R20, RZ, RZ, 0x2 ;  /* 0x00000002ff147424 */ /* 0x000fe200078e00ff */
[----:B0-----:R-:W-:Y:S01]  /*52e0*/  ISETP.GE.AND P0, PT, R0, R23, PT ;  /* 0x000000170000720c */ /* 0x001fe20003f06270 */
[----:B------:R-:W-:-:S03]  /*52f0*/  IMAD.MOV.U32 R0, RZ, RZ, -0x1 ;  /* 0xffffffffff007424 */ /* 0x000fc600078e00ff */
[----:B------:R-:W-:Y:S02]  /*5300*/  SEL R44, R44, RZ, !P0 ;  /* 0x000000ff2c2c7207 */ /* 0x000fe40004000000 */
        /* <DEDUP_REMOVED lines=8> */
.L_x_320:
[----:B------:R-:W-:Y:S02]  /*5390*/  IMAD.MOV.U32 R21, RZ, RZ, R15 ;  /* 0x000000ffff157224 */ /* 0x000fe400078e000f */
[----:B------:R-:W-:-:S07]  /*53a0*/  IMAD.MOV.U32 R44, RZ, RZ, R22 ;  /* 0x000000ffff2c7224 */ /* 0x000fce00078e0016 */
[----:B------:R-:W-:Y:S05]  /*53b0*/  WARPSYNC.COLLECTIVE R0, `(.L_x_321) ;  /* 0x0000000000087348 */ /* 0x000fea0003c00000 */
[----:B------:R0:W1:Y:S02]  /*53c0*/  SHFL.DOWN P2, R22, R21, R20, R23 ;  /* 0x0800001415167389 */ /* 0x0000640000040017 */
[----:B01----:R-:W-:Y:S05]  /*53d0*/  ENDCOLLECTIVE ;  /* 0x000000000000791b */ /* 0x003fea0003800000 */
.L_x_321:
[----:B------:R-:W-:-:S04]  /*53e0*/  SEL R44, R44, RZ, !P0 ;  /* 0x000000ff2c2c7207 */ /* 0x000fc80004000000 */
[----:B------:R-:W-:-:S05]  /*53f0*/  IADD3 R14, P1, PT, R44, R14, RZ ;  /* 0x0000000e2c0e7210 */ /* 0x000fca0007f3e0ff */
[----:B------:R-:W-:Y:S02]  /*5400*/  IMAD.MOV.U32 R21, RZ, RZ, R14 ;  /* 0x000000ffff157224 */ /* 0x000fe400078e000e */
[----:B------:R-:W-:Y:S01]  /*5410*/  IMAD.MOV.U32 R20, RZ, RZ, 0x4 ;  /* 0x00000004ff147424 */ /* 0x000fe200078e00ff */
[----:B------:R-:W-:Y:S02]  /*5420*/  SEL R22, R22, RZ, !P0 ;  /* 0x000000ff16167207 */ /* 0x000fe40004000000 */
[----:B------:R-:W-:-:S03]  /*5430*/  ISETP.GT.AND P0, PT, R26, R23, PT ;  /* 0x000000171a00720c */ /* 0x000fc60003f04270 */
[----:B------:R-:W-:-:S10]  /*5440*/  IMAD.X R15, R22, 0x1, R15, P1 ;  /* 0x00000001160f7824 */ /* 0x000fd400008e060f */
[----:B------:R-:W-:Y:S05]  /*5450*/  WARPSYNC.COLLECTIVE R0, `(.L_x_322) ;  /* 0x0000000000087348 */ /* 0x000fea0003c00000 */
[----:B------:R0:W1:Y:S02]  /*5460*/  SHFL.DOWN P2, R22, R21, R20, R23 ;  /* 0x0800001415167389 */ /* 0x0000640000040017 */
[----:B01----:R-:W-:Y:S05]  /*5470*/  ENDCOLLECTIVE ;  /* 0x000000000000791b */ /* 0x003fea0003800000 */
.L_x_322:
[----:B------:R-:W-:Y:S02]  /*5480*/  IMAD.MOV.U32 R21, RZ, RZ, R15 ;  /* 0x000000ffff157224 */ /* 0x000fe400078e000f */
[----:B------:R-:W-:-:S07]  /*5490*/  IMAD.MOV.U32 R44, RZ, RZ, R22 ;  /* 0x000000ffff2c7224 */ /* 0x000fce00078e0016 */
[----:B------:R-:W-:Y:S05]  /*54a0*/  WARPSYNC.COLLECTIVE R0, `(.L_x_323) ;  /* 0x0000000000087348 */ /* 0x000fea0003c00000 */
[----:B------:R0:W1:Y:S02]  /*54b0*/  SHFL.DOWN P2, R22, R21, R20, R23 ;  /* 0x0800001415167389 */ /* 0x0000640000040017 */
[----:B01----:R-:W-:Y:S05]  /*54c0*/  ENDCOLLECTIVE ;  /* 0x000000000000791b */ /* 0x003fea0003800000 */
.L_x_323:
        /* <DEDUP_REMOVED lines=10> */
.L_x_324:
[----:B------:R-:W-:Y:S02]  /*5570*/  IMAD.MOV.U32 R21, RZ, RZ, R15 ;  /* 0x000000ffff157224 */ /* 0x000fe400078e000f */
[----:B------:R-:W-:-:S07]  /*5580*/  IMAD.MOV.U32 R44, RZ, RZ, R22 ;  /* 0x000000ffff2c7224 */ /* 0x000fce00078e0016 */
[----:B------:R-:W-:Y:S05]  /*5590*/  WARPSYNC.COLLECTIVE R0, `(.L_x_325) ;  /* 0x0000000000087348 */ /* 0x000fea0003c00000 */
[----:B------:R0:W1:Y:S02]  /*55a0*/  SHFL.DOWN P2, R22, R21, R20, R23 ;  /* 0x0800001415167389 */ /* 0x0000640000040017 */
[----:B01----:R-:W-:Y:S05]  /*55b0*/  ENDCOLLECTIVE ;  /* 0x000000000000791b */ /* 0x003fea0003800000 */
.L_x_325:
        /* <DEDUP_REMOVED lines=10> */
.L_x_326:
[----:B------:R-:W-:Y:S02]  /*5660*/  IMAD.MOV.U32 R21, RZ, RZ, R15 ;  /* 0x000000ffff157224 */ /* 0x000fe400078e000f */
[----:B------:R-:W-:-:S07]  /*5670*/  IMAD.MOV.U32 R44, RZ, RZ, R22 ;  /* 0x000000ffff2c7224 */ /* 0x000fce00078e0016 */
[----:B------:R-:W-:Y:S05]  /*5680*/  WARPSYNC.COLLECTIVE R0, `(.L_x_327) ;  /* 0x0000000000087348 */ /* 0x000fea0003c00000 */
[----:B------:R0:W1:Y:S02]  /*5690*/  SHFL.DOWN P2, R22, R21, R20, R23 ;  /* 0x0800001415167389 */ /* 0x0000640000040017 */
[----:B01----:R-:W-:Y:S05]  /*56a0*/  ENDCOLLECTIVE ;  /* 0x000000000000791b */ /* 0x003fea0003800000 */
.L_x_327:
[----:B------:R-:W-:Y:S02]  /*56b0*/  SEL R44, R44, RZ, !P0 ;  /* 0x000000ff2c2c7207 */ /* 0x000fe40004000000 */
[----:B------:R-:W-:Y:S02]  /*56c0*/  SEL R22, R22, RZ, !P0 ;  /* 0x000000ff16167207 */ /* 0x000fe40004000000 */
[----:B------:R-:W-:Y:S02]  /*56d0*/  ISETP.NE.U32.AND P0, PT, R12, 0x65, PT ;  /* 0x000000650c00780c */ /* 0x000fe40003f05070 */
[----:B------:R-:W-:Y:S02]  /*56e0*/  IADD3 R35, P2, P1, R44, R14, R35 ;  /* 0x0000000e2c237210 */ /* 0x000fe4000795e023 */
[----:B------:R-:W-:Y:S02]  /*56f0*/  ISETP.NE.AND.EX P0, PT, R13, RZ, PT, P0 ;  /* 0x000000ff0d00720c */ /* 0x000fe40003f05300 */
[----:B------:R-:W-:-:S11]  /*5700*/  IADD3.X R36, PT, PT, R22, R15, R36, P2, P1 ;  /* 0x0000000f16247210 */ /* 0x000fd600017e2424 */
[----:B------:R-:W-:Y:S05]  /*5710*/  WARPSYNC.COLLECTIVE R0, `(.L_x_328) ;  /* 0x0000000000087348 */ /* 0x000fea0003c00000 */
[----:B------:R-:W-:Y:S01]  /*5720*/  VOTE.ALL P0, P0 ;  /* 0x0000000000ff7806 */ /* 0x000fe20000000000 */
[----:B------:R-:W-:-:S12]  /*5730*/  ENDCOLLECTIVE ;  /* 0x000000000000791b */ /* 0x000fd80003800000 */
.L_x_328:
[----:B------:R-:W-:Y:S05]  /*5740*/  BRA `(.L_x_329) ;  /* 0xffffffc4002c7947 */ /* 0x000fea000383ffff */
.L_x_276:
[----:B------:R-:W-:Y:S01]  /*5750*/  BSSY B0, `(.L_x_330) ;  /* 0x0000006000007945 */ /* 0x000fe20003800000 */
[----:B------:R-:W-:Y:S01]  /*5760*/  PLOP3.LUT P0, PT, P0, PT, PT, 0x8, 0x80 ;  /* 0x000000000080781c */ /* 0x000fe2000070e170 */
[----:B------:R-:W-:-:S12]  /*5770*/  IMAD.MOV.U32 R0, RZ, RZ, -0x1 ;  /* 0xffffffffff007424 */ /* 0x000fd800078e00ff */
[----:B------:R-:W-:Y:S05]  /*5780*/  WARPSYNC.COLLECTIVE R0, `(.L_x_331) ;  /* 0x0000000000087348 */ /* 0x000fea0003c00000 */
[----:B------:R-:W-:Y:S01]  /*5790*/  VOTE.ANY P0, P0 ;  /* 0x0000000000ff7806 */ /* 0x000fe20000000100 */
[----:B------:R-:W-:-:S12]  /*57a0*/  ENDCOLLECTIVE ;  /* 0x000000000000791b */ /* 0x000fd80003800000 */
.L_x_331:
[----:B------:R-:W-:Y:S05]  /*57b0*/  BSYNC B0 ;  /* 0x0000000000007941 */ /* 0x000fea0003800000 */
.L_x_330:
[----:B------:R-:W-:Y:S05]  /*57c0*/  BRA `(.L_x_332) ;  /* 0xffffffdc00e47947 */ /* 0x000fea000383ffff */
.L_x_278:
[----:B------:R-:W-:Y:S01]  /*57d0*/  BSSY B0, `(.L_x_333) ;  /* 0x0000006000007945 */ /* 0x000fe20003800000 */
[----:B------:R-:W-:Y:S01]  /*57e0*/  PLOP3.LUT P0, PT, P0, PT, PT, 0x8, 0x80 ;  /* 0x000000000080781c */ /* 0x000fe2000070e170 */
[----:B------:R-:W-:-:S12]  /*57f0*/  IMAD.MOV.U32 R0, RZ, RZ, -0x1 ;  /* 0xffffffffff007424 */ /* 0x000fd800078e00ff */
[----:B------:R-:W-:Y:S05]  /*5800*/  WARPSYNC.COLLECTIVE R0, `(.L_x_334) ;  /* 0x0000000000087348 */ /* 0x000fea0003c00000 */
[----:B------:R-:W-:Y:S01]  /*5810*/  VOTE.ANY P0, P0 ;  /* 0x0000000000ff7806 */ /* 0x000fe20000000100 */
[----:B------:R-:W-:-:S12]  /*5820*/  ENDCOLLECTIVE ;  /* 0x000000000000791b */ /* 0x000fd80003800000 */
.L_x_334:
[----:B------:R-:W-:Y:S05]  /*5830*/  BSYNC B0 ;  /* 0x0000000000007941 */ /* 0x000fea0003800000 */
.L_x_333:
[----:B------:R-:W-:Y:S05]  /*5840*/  BRA `(.L_x_335) ;  /* 0xffffffdc00ec7947 */ /* 0x000fea000383ffff */
.L_x_280:
        /* <DEDUP_REMOVED lines=9> */
.L_x_337:
[----:B------:R-:W-:Y:S05]  /*58e0*/  BSYNC B0 ;  /* 0x0000000000007941 */ /* 0x000fea0003800000 */
.L_x_336:
[----:B------:R-:W-:Y:S01]  /*58f0*/  LOP3.LUT R0, R0, 0x80000000, R43, 0xec, !PT ;  /* 0x8000000000007812 */ /* 0x000fe200078eec2b */
[----:B------:R-:W-:Y:S02]  /*5900*/  IMAD.MOV.U32 R21, RZ, RZ, R18 ;  /* 0x000000ffff157224 */ /* 0x000fe400078e0012 */
[----:B------:R-:W-:Y:S02]  /*5910*/  IMAD.MOV.U32 R20, RZ, RZ, 0x1 ;  /* 0x00000001ff147424 */ /* 0x000fe400078e00ff */
[----:B------:R-:W-:Y:S02]  /*5920*/  VIADD R17, R0, 0xffffffff ;  /* 0xffffffff00117836 */ /* 0x000fe40000000000 */
[----:B------:R-:W-:-:S03]  /*5930*/  VIADD R16, R42, 0x2 ;  /* 0x000000022a107836 */ /* 0x000fc60000000000 */
[----:B------:R-:W-:Y:S01]  /*5940*/  LOP3.LUT R17, R0, R17, RZ, 0xc, !PT ;  /* 0x0000001100117212 */ /* 0x000fe200078e0cff */
[----:B------:R-:W-:-:S03]  /*5950*/  IMAD.MOV.U32 R0, RZ, RZ, -0x1 ;  /* 0xffffffffff007424 */ /* 0x000fc600078e00ff */
[----:B------:R0:W1:Y:S04]  /*5960*/  POPC R23, R17 ;  /* 0x0000001100177309 */ /* 0x0000680000000000 */
[----:B01----:R-:W-:Y:S05]  /*5970*/  WARPSYNC.COLLECTIVE R0, `(.L_x_338) ;  /* 0x0000000000087348 */ /* 0x003fea0003c00000 */
[----:B-1----:R1:W2:Y:S02]  /*5980*/  SHFL.DOWN P2, R22, R21, R20, R23 ;  /* 0x0800001415167389 */ /* 0x0022a40000040017 */
[----:B012---:R-:W-:Y:S05]  /*5990*/  ENDCOLLECTIVE ;  /* 0x000000000000791b */ /* 0x007fea0003800000 */
.L_x_338:
[----:B------:R-:W-:Y:S01]  /*59a0*/  ISETP.GT.AND P3, PT, R16, R23, PT ;  /* 0x000000171000720c */ /* 0x000fe20003f64270 */
[----:B------:R-:W-:Y:S02]  /*59b0*/  VIADD R16, R42, 0x8 ;  /* 0x000000082a107836 */ /* 0x000fe40000000000 */
[----:B------:R-:W-:Y:S02]  /*59c0*/  IMAD.MOV.U32 R21, RZ, RZ, R19 ;  /* 0x000000ffff157224 */ /* 0x000fe400078e0013 */
[----:B------:R-:W-:-:S08]  /*59d0*/  IMAD.MOV.U32 R34, RZ, RZ, R22 ;  /* 0x000000ffff227224 */ /* 0x000fd000078e0016 */
[----:B------:R-:W-:Y:S05]  /*59e0*/  WARPSYNC.COLLECTIVE R0, `(.L_x_339) ;  /* 0x0000000000087348 */ /* 0x000fea0003c00000 */
[----:B------:R0:W1:Y:S02]  /*59f0*/  SHFL.DOWN P2, R22, R21, R20, R23 ;  /* 0x0800001415167389 */ /* 0x0000640000040017 */
[----:B01----:R-:W-:Y:S05]  /*5a00*/  ENDCOLLECTIVE ;  /* 0x000000000000791b */ /* 0x003fea0003800000 */
.L_x_339:
[----:B------:R-:W-:Y:S01]  /*5a10*/  IMAD.MOV.U32 R20, RZ, RZ, 0x2 ;  /* 0x00000002ff147424 */ /* 0x000fe200078e00ff */
[----:B------:R-:W-:-:S04]  /*5a20*/  ISETP.GE.AND P2, PT, R42, R23, PT ;  /* 0x000000172a00720c */ /* 0x000fc80003f46270 */
[----:B------:R-:W-:Y:S02]  /*5a30*/  SEL R17, R34, RZ, !P2 ;  /* 0x000000ff22117207 */ /* 0x000fe40005000000 */
[----:B------:R-:W-:Y:S02]  /*5a40*/  SEL R35, R22, RZ, !P2 ;  /* 0x000000ff16237207 */ /* 0x000fe40005000000 */
[----:B------:R-:W-:-:S05]  /*5a50*/  IADD3 R34, P2, PT, R18, R17, RZ ;  /* 0x0000001112227210 */ /* 0x000fca0007f5e0ff */
[----:B------:R-:W-:Y:S02]  /*5a60*/  IMAD.MOV.U32 R21, RZ, RZ, R34 ;  /* 0x000000ffff157224 */ /* 0x000fe400078e0022 */
[----:B------:R-:W-:-:S07]  /*5a70*/  IMAD.X R38, R19, 0x1, R35, P2 ;  /* 0x0000000113267824 */ /* 0x000fce00010e0623 */
[----:B------:R-:W-:Y:S05]  /*5a80*/  WARPSYNC.COLLECTIVE R0, `(.L_x_340) ;  /* 0x0000000000087348 */ /* 0x000fea0003c00000 */
[----:B------:R0:W1:Y:S02]  /*5a90*/  SHFL.DOWN P2, R22, R21, R20, R23 ;  /* 0x0800001415167389 */ /* 0x0000640000040017 */
[----:B01----:R-:W-:Y:S05]  /*5aa0*/  ENDCOLLECTIVE ;  /* 0x000000000000791b */ /* 0x003fea0003800000 */
.L_x_340:
[----:B------:R-:W-:Y:S01]  /*5ab0*/  IMAD.MOV.U32 R21, RZ, RZ, R38 ;  /* 0x000000ffff157224 */ /* 0x000fe200078e0026 */
[----:B------:R-:W-:-:S07]  /*5ac0*/  SEL R17, R22, RZ, !P3 ;  /* 0x000000ff16117207 */ /* 0x000fce0005800000 */
[----:B------:R-:W-:Y:S05]  /*5ad0*/  WARPSYNC.COLLECTIVE R0, `(.L_x_341) ;  /* 0x0000000000087348 */ /* 0x000fea0003c00000 */
[----:B------:R0:W1:Y:S02]  /*5ae0*/  SHFL.DOWN P2, R22, R21, R20, R23 ;  /* 0x0800001415167389 */ /* 0x0000640000040017 */
[----:B01----:R-:W-:Y:S05]  /*5af0*/  ENDCOLLECTIVE ;  /* 0x000000000000791b */ /* 0x003fea0003800000 */
.L_x_341:
[----:B------:R-:W-:Y:S01]  /*5b00*/  IADD3 R36, P4, PT, R17, R34, RZ ;  /* 0x0000002211247210 */ /* 0x000fe20007f9e0ff */
[----:B------:R-:W-:-:S04]  /*5b10*/  VIADD R34, R42, 0x4 ;  /* 0x000000042a227836 */ /* 0x000fc80000000000 */
[----:B------:R-:W-:Y:S02]  /*5b20*/  IMAD.MOV.U32 R21, RZ, RZ, R36 ;  /* 0x000000ffff157224 */ /* 0x000fe400078e0024 */
[----:B------:R-:W-:Y:S02]  /*5b30*/  IMAD.MOV.U32 R20, RZ, RZ, 0x4 ;  /* 0x00000004ff147424 */ /* 0x000fe400078e00ff */
[----:B------:R-:W-:-:S07]  /*5b40*/  IMAD.MOV.U32 R35, RZ, RZ, R22 ;  /* 0x000000ffff237224 */ /* 0x000fce00078e0016 */
[----:B------:R-:W-:Y:S05]  /*5b50*/  WARPSYNC.COLLECTIVE R0, `(.L_x_342) ;  /* 0x0000000000087348 */ /* 0x000fea0003c00000 */
[----:B------:R0:W1:Y:S02]  /*5b60*/  SHFL.DOWN P2, R22, R21, R20, R23 ;  /* 0x0800001415167389 */ /* 0x0000640000040017 */
[----:B01----:R-:W-:Y:S05]  /*5b70*/  ENDCOLLECTIVE ;  /* 0x000000000000791b */ /* 0x003fea0003800000 */
.L_x_342:
[----:B------:R-:W-:-:S05]  /*5b80*/  SEL R35, R35, RZ, !P3 ;  /* 0x000000ff23237207 */ /* 0x000fca0005800000 */
[----:B------:R-:W-:-:S04]  /*5b90*/  IMAD.X R18, R35, 0x1, R38, P4 ;  /* 0x0000000123127824 */ /* 0x000fc800020e0626 */
[----:B------:R-:W-:Y:S02]  /*5ba0*/  IMAD.MOV.U32 R21, RZ, RZ, R18 ;  /* 0x000000ffff157224 */ /* 0x000fe400078e0012 */
[----:B------:R-:W-:-:S07]  /*5bb0*/  IMAD.MOV.U32 R19, RZ, RZ, R22 ;  /* 0x000000ffff137224 */ /* 0x000fce00078e0016 */
[----:B------:R-:W-:Y:S05]  /*5bc0*/  WARPSYNC.COLLECTIVE R0, `(.L_x_343) ;  /* 0x0000000000087348 */ /* 0x000fea0003c00000 */
[----:B------:R0:W1:Y:S02]  /*5bd0*/  SHFL.DOWN P2, R22, R21, R20, R23 ;  /* 0x0800001415167389 */ /* 0x0000640000040017 */
[----:B01----:R-:W-:Y:S05]  /*5be0*/  ENDCOLLECTIVE ;  /* 0x000000000000791b */ /* 0x003fea0003800000 */
.L_x_343:
[----:B------:R-:W-:Y:S01]  /*5bf0*/  IMAD.MOV.U32 R20, RZ, RZ, 0x8 ;  /* 0x00000008ff147424 */ /* 0x000fe200078e00ff */
[----:B------:R-:W-:-:S04]  /*5c00*/  ISETP.GT.AND P2, PT, R34, R23, PT ;  /* 0x000000172200720c */ /* 0x000fc80003f44270 */
[----:B------:R-:W-:Y:S02]  /*5c10*/  SEL R19, R19, RZ, !P2 ;  /* 0x000000ff13137207 */ /* 0x000fe40005000000 */
[----:B------:R-:W-:Y:S02]  /*5c20*/  SEL R17, R22, RZ, !P2 ;  /* 0x000000ff16117207 */ /* 0x000fe40005000000 */
[----:B------:R-:W-:-:S05]  /*5c30*/  IADD3 R37, P3, PT, R19, R36, RZ ;  /* 0x0000002413257210 */ /* 0x000fca0007f7e0ff */
[----:B------:R-:W-:Y:S02]  /*5c40*/  IMAD.MOV.U32 R21, RZ, RZ, R37 ;  /* 0x000000ffff157224 */ /* 0x000fe400078e0025 */
[----:B------:R-:W-:Y:S01]  /*5c50*/  IMAD.X R44, R17, 0x1, R18, P3 ;  /* 0x00000001112c7824 */ /* 0x000fe200018e0612 */
[----:B------:R-:W-:Y:S01]  /*5c60*/  ISETP.GT.AND P3, PT, R16, R23, PT ;  /* 0x000000171000720c */ /* 0x000fe20003f64270 */
[----:B------:R-:W-:-:S12]  /*5c70*/  VIADD R16, R42, 0x10 ;  /* 0x000000102a107836 */ /* 0x000fd80000000000 */
[----:B------:R-:W-:Y:S05]  /*5c80*/  WARPSYNC.COLLECTIVE R0, `(.L_x_344) ;  /* 0x0000000000087348 */ /* 0x000fea0003c00000 */
[----:B------:R0:W1:Y:S02]  /*5c90*/  SHFL.DOWN P2, R22, R21, R20, R23 ;  /* 0x0800001415167389 */ /* 0x0000640000040017 */
[----:B01----:R-:W-:Y:S05]  /*5ca0*/  ENDCOLLECTIVE ;  /* 0x000000000000791b */ /* 0x003fea0003800000 */
.L_x_344:
[----:B------:R-:W-:Y:S01]  /*5cb0*/  IMAD.MOV.U32 R21, RZ, RZ, R44 ;  /* 0x000000ffff157224 */ /* 0x000fe200078e002c */
[----:B------:R-:W-:-:S04]  /*5cc0*/  SEL R22, R22, RZ, !P3 ;  /* 0x000000ff16167207 */ /* 0x000fc80005800000 */
[----:B------:R-:W-:-:S13]  /*5cd0*/  IADD3 R38, P4, PT, R22, R37, RZ ;  /* 0x0000002516267210 */ /* 0x000fda0007f9e0ff */
[----:B------:R-:W-:Y:S05]  /*5ce0*/  WARPSYNC.COLLECTIVE R0, `(.L_x_345) ;  /* 0x0000000000087348 */ /* 0x000fea0003c00000 */
[----:B------:R0:W1:Y:S02]  /*5cf0*/  SHFL.DOWN P2, R22, R21, R20, R23 ;  /* 0x0800001415167389 */ /* 0x0000640000040017 */
[----:B01----:R-:W-:Y:S05]  /*5d00*/  ENDCOLLECTIVE ;  /* 0x000000000000791b */ /* 0x003fea0003800000 */
.L_x_345:
[----:B------:R-:W-:Y:S02]  /*5d10*/  IMAD.MOV.U32 R21, RZ, RZ, R38 ;  /* 0x000000ffff157224 */ /* 0x000fe400078e0026 */
[----:B------:R-:W-:Y:S02]  /*5d20*/  IMAD.MOV.U32 R20, RZ, RZ, 0x10 ;  /* 0x00000010ff147424 */ /* 0x000fe400078e00ff */
[----:B------:R-:W-:-:S07]  /*5d30*/  IMAD.MOV.U32 R19, RZ, RZ, R22 ;  /* 0x000000ffff137224 */ /* 0x000fce00078e0016 */
[----:B------:R-:W-:Y:S05]  /*5d40*/  WARPSYNC.COLLECTIVE R0, `(.L_x_346) ;  /* 0x0000000000087348 */ /* 0x000fea0003c00000 */
[----:B------:R0:W1:Y:S02]  /*5d50*/  SHFL.DOWN P2, R22, R21, R20, R23 ;  /* 0x0800001415167389 */ /* 0x0000640000040017 */
[----:B01----:R-:W-:Y:S05]  /*5d60*/  ENDCOLLECTIVE ;  /* 0x000000000000791b */ /* 0x003fea0003800000 */
.L_x_346:
[----:B------:R-:W-:-:S05]  /*5d70*/  SEL R19, R19, RZ, !P3 ;  /* 0x000000ff13137207 */ /* 0x000fca0005800000 */
[----:B------:R-:W-:-:S04]  /*5d80*/  IMAD.X R36, R19, 0x1, R44, P4 ;  /* 0x0000000113247824 */ /* 0x000fc800020e062c */
[----:B------:R-:W-:Y:S02]  /*5d90*/  IMAD.MOV.U32 R21, RZ, RZ, R36 ;  /* 0x000000ffff157224 */ /* 0x000fe400078e0024 */
[----:B------:R-:W-:-:S07]  /*5da0*/  IMAD.MOV.U32 R35, RZ, RZ, R22 ;  /* 0x000000ffff237224 */ /* 0x000fce00078e0016 */
[----:B------:R-:W-:Y:S05]  /*5db0*/  WARPSYNC.COLLECTIVE R0, `(.L_x_347) ;  /* 0x0000000000087348 */ /* 0x000fea0003c00000 */
[----:B------:R0:W1:Y:S02]  /*5dc0*/  SHFL.DOWN P2, R22, R21, R20, R23 ;  /* 0x0800001415167389 */ /* 0x0000640000040017 */
[----:B01----:R-:W-:Y:S05]  /*5dd0*/  ENDCOLLECTIVE ;  /* 0x000000000000791b */ /* 0x003fea0003800000 */
.L_x_347:
[----:B------:R-:W-:Y:S05]  /*5de0*/  WARPSYNC.COLLECTIVE R0, `(.L_x_348) ;  /* 0x0000000000087348 */ /* 0x000fea0003c00000 */
[----:B------:R-:W-:Y:S01]  /*5df0*/  VOTE.ALL P0, P0 ;  /* 0x0000000000ff7806 */ /* 0x000fe20000000000 */
[----:B------:R-:W-:-:S12]  /*5e00*/  ENDCOLLECTIVE ;  /* 0x000000000000791b */ /* 0x000fd80003800000 */
.L_x_348:
[----:B------:R-:W-:-:S04]  /*5e10*/  ISETP.GT.AND P2, PT, R16, R23, PT ;  /* 0x000000171000720c */ /* 0x000fc80003f44270 */
[----:B------:R-:W-:Y:S02]  /*5e20*/  SEL R35, R35, RZ, !P2 ;  /* 0x000000ff23237207 */ /* 0x000fe40005000000 */
[----:B------:R-:W-:Y:S02]  /*5e30*/  SEL R17, R22, RZ, !P2 ;  /* 0x000000ff16117207 */ /* 0x000fe40005000000 */
[----:B------:R-:W-:-:S05]  /*5e40*/  IADD3 R35, P3, PT, R35, R38, RZ ;  /* 0x0000002623237210 */ /* 0x000fca0007f7e0ff */
[----:B------:R-:W-:Y:S02]  /*5e50*/  IMAD.X R36, R17, 0x1, R36, P3 ;  /* 0x0000000111247824 */ /* 0x000fe400018e0624 */
[----:B------:R-:W0:Y:S02]  /*5e60*/  LDC.64 R16, c[0x0][0x390] ;  /* 0x0000e400ff107b82 */ /* 0x000e240000000a00 */
[----:B0-----:R-:W-:-:S05]  /*5e70*/  IADD3 R37, P2, PT, R16, 0x200, RZ ;  /* 0x0000020010257810 */ /* 0x001fca0007f5e0ff */
[----:B------:R-:W-:Y:S01]  /*5e80*/  IMAD.X R38, RZ, RZ, R17, P2 ;  /* 0x000000ffff267224 */ /* 0x000fe200010e0611 */
[----:B------:R-:W-:Y:S07]  /*5e90*/  BRA `(.L_x_349) ;  /* 0xffffffdc00387947 */ /* 0x000fee000383ffff */
.L_x_282:
[----:B------:R-:W-:Y:S01]  /*5ea0*/  BSSY B0, `(.L_x_350) ;  /* 0x0000006000007945 */ /* 0x000fe20003800000 */
[----:B------:R-:W-:Y:S01]  /*5eb0*/  PLOP3.LUT P0, PT, P0, PT, PT, 0x8, 0x80 ;  /* 0x000000000080781c */ /* 0x000fe2000070e170 */
[----:B------:R-:W-:-:S12]  /*5ec0*/  IMAD.MOV.U32 R0, RZ, RZ, -0x1 ;  /* 0xffffffffff007424 */ /* 0x000fd800078e00ff */
[----:B------:R-:W-:Y:S05]  /*5ed0*/  WARPSYNC.COLLECTIVE R0, `(.L_x_351) ;  /* 0x0000000000087348 */ /* 0x000fea0003c00000 */
[----:B------:R-:W-:Y:S01]  /*5ee0*/  VOTE.ANY P0, P0 ;  /* 0x0000000000ff7806 */ /* 0x000fe20000000100 */
[----:B------:R-:W-:-:S12]  /*5ef0*/  ENDCOLLECTIVE ;  /* 0x000000000000791b */ /* 0x000fd80003800000 */
.L_x_351:
[----:B------:R-:W-:Y:S05]  /*5f00*/  BSYNC B0 ;  /* 0x0000000000007941 */ /* 0x000fea0003800000 */
.L_x_350:
[----:B------:R-:W-:Y:S05]  /*5f10*/  BRA `(.L_x_352) ;  /* 0xffffffdc00447947 */ /* 0x000fea000383ffff */
.L_x_284:
[----:B------:R-:W-:Y:S01]  /*5f20*/  BSSY B0, `(.L_x_353) ;  /* 0x0000006000007945 */ /* 0x000fe20003800000 */
[----:B------:R-:W-:Y:S01]  /*5f30*/  PLOP3.LUT P0, PT, P0, PT, PT, 0x8, 0x80 ;  /* 0x000000000080781c */ /* 0x000fe2000070e170 */
[----:B------:R-:W-:-:S12]  /*5f40*/  IMAD.MOV.U32 R0, RZ, RZ, -0x1 ;  /* 0xffffffffff007424 */ /* 0x000fd800078e00ff */
[----:B------:R-:W-:Y:S05]  /*5f50*/  WARPSYNC.COLLECTIVE R0, `(.L_x_354) ;  /* 0x0000000000087348 */ /* 0x000fea0003c00000 */
[----:B------:R-:W-:Y:S01]  /*5f60*/  VOTE.ANY P0, P0 ;  /* 0x0000000000ff7806 */ /* 0x000fe20000000100 */
[----:B------:R-:W-:-:S12]  /*5f70*/  ENDCOLLECTIVE ;  /* 0x000000000000791b */ /* 0x000fd80003800000 */
.L_x_354:
[----:B------:R-:W-:Y:S05]  /*5f80*/  BSYNC B0 ;  /* 0x0000000000007941 */ /* 0x000fea0003800000 */
.L_x_353:
[----:B------:R-:W-:Y:S05]  /*5f90*/  BRA `(.L_x_355) ;  /* 0xffffffdc004c7947 */ /* 0x000fea000383ffff */
.L_x_286:
[----:B------:R-:W-:Y:S01]  /*5fa0*/  BSSY B0, `(.L_x_356) ;  /* 0x0000006000007945 */ /* 0x000fe20003800000 */
[----:B------:R-:W-:Y:S01]  /*5fb0*/  PLOP3.LUT P2, PT, P0, PT, PT, 0x8, 0x80 ;  /* 0x000000000080781c */ /* 0x000fe2000074e170 */
[----:B------:R-:W-:-:S12]  /*5fc0*/  IMAD.MOV.U32 R0, RZ, RZ, -0x1 ;  /* 0xffffffffff007424 */ /* 0x000fd800078e00ff */
[----:B------:R-:W-:Y:S05]  /*5fd0*/  WARPSYNC.COLLECTIVE R0, `(.L_x_357) ;  /* 0x0000000000087348 */ /* 0x000fea0003c00000 */
[----:B------:R-:W-:Y:S01]  /*5fe0*/  VOTE.ANY R0, PT, P2 ;  /* 0x0000000000007806 */ /* 0x000fe200010e0100 */
[----:B------:R-:W-:Y:S06]  /*5ff0*/  ENDCOLLECTIVE ;  /* 0x000000000000791b */ /* 0x000fec0003800000 */
.L_x_357:
[----:B------:R-:W-:Y:S05]  /*6000*/  BSYNC B0 ;  /* 0x0000000000007941 */ /* 0x000fea0003800000 */
.L_x_356:
[----:B------:R-:W-:Y:S01]  /*6010*/  LOP3.LUT R0, R0, 0x80000000, R43, 0xec, !PT ;  /* 0x8000000000007812 */ /* 0x000fe200078eec2b */
[----:B------:R-:W-:Y:S02]  /*6020*/  IMAD.MOV.U32 R20, RZ, RZ, 0x1 ;  /* 0x00000001ff147424 */ /* 0x000fe400078e00ff */
[----:B------:R-:W-:Y:S02]  /*6030*/  VIADD R24, R24, 0xffffffe0 ;  /* 0xffffffe018187836 */ /* 0x000fe40000000000 */
[----:B------:R-:W-:-:S05]  /*6040*/  VIADD R21, R0, 0xffffffff ;  /* 0xffffffff00157836 */ /* 0x000fca0000000000 */
[----:B------:R-:W-:Y:S01]  /*6050*/  LOP3.LUT R45, R0, R21, RZ, 0xc, !PT ;  /* 0x00000015002d7212 */ /* 0x000fe200078e0cff */
[----:B------:R-:W-:Y:S02]  /*6060*/  IMAD.MOV.U32 R21, RZ, RZ, R18 ;  /* 0x000000ffff157224 */ /* 0x000fe400078e0012 */
[----:B------:R-:W-:Y:S01]  /*6070*/  IMAD.MOV.U32 R0, RZ, RZ, -0x1 ;  /* 0xffffffffff007424 */ /* 0x000fe200078e00ff */
[----:B------:R0:W1:Y:S06]  /*6080*/  POPC R23, R45 ;  /* 0x0000002d00177309 */ /* 0x00006c0000000000 */
[----:B01----:R-:W-:Y:S05]  /*6090*/  WARPSYNC.COLLECTIVE R0, `(.L_x_358) ;  /* 0x0000000000087348 */ /* 0x003fea0003c00000 */
[----:B-1----:R1:W2:Y:S02]  /*60a0*/  SHFL.DOWN P2, R22, R21, R20, R23 ;  /* 0x0800001415167389 */ /* 0x0022a40000040017 */
[----:B012---:R-:W-:Y:S05]  /*60b0*/  ENDCOLLECTIVE ;  /* 0x000000000000791b */ /* 0x007fea0003800000 */
.L_x_358:
[----:B------:R-:W-:Y:S01]  /*60c0*/  ISETP.GE.AND P0, PT, R42, R23, PT ;  /* 0x000000172a00720c */ /* 0x000fe20003f06270 */
[----:B------:R-:W-:Y:S02]  /*60d0*/  IMAD.MOV.U32 R21, RZ, RZ, R19 ;  /* 0x000000ffff157224 */ /* 0x000fe400078e0013 */
[----:B------:R-:W-:-:S10]  /*60e0*/  IMAD.MOV.U32 R44, RZ, RZ, R22 ;  /* 0x000000ffff2c7224 */ /* 0x000fd400078e0016 */
[----:B------:R-:W-:Y:S05]  /*60f0*/  WARPSYNC.COLLECTIVE R0, `(.L_x_359) ;  /* 0x0000000000087348 */ /* 0x000fea0003c00000 */
[----:B------:R0:W1:Y:S02]  /*6100*/  SHFL.DOWN P2, R22, R21, R20, R23 ;  /* 0x0800001415167389 */ /* 0x0000640000040017 */
[----:B01----:R-:W-:Y:S05]  /*6110*/  ENDCOLLECTIVE ;  /* 0x000000000000791b */ /* 0x003fea0003800000 */
.L_x_359:
[----:B------:R-:W-:Y:S01]  /*6120*/  SEL R45, R44, RZ, !P0 ;  /* 0x000000ff2c2d7207 */ /* 0x000fe20004000000 */
[----:B------:R-:W-:Y:S01]  /*6130*/  IMAD.MOV.U32 R20, RZ, RZ, 0x2 ;  /* 0x00000002ff147424 */ /* 0x000fe200078e00ff */
[----:B------:R-:W-:Y:S02]  /*6140*/  SEL R22, R22, RZ, !P0 ;  /* 0x000000ff16167207 */ /* 0x000fe40004000000 */
[----:B------:R-:W-:Y:S01]  /*6150*/  IADD3 R45, P0, PT, R18, R45, RZ ;  /* 0x0000002d122d7210 */ /* 0x000fe20007f1e0ff */
[----:B------:R-:W-:-:S04]  /*6160*/  VIADD R18, R42, 0x2 ;  /* 0x000000022a127836 */ /* 0x000fc80000000000 */
[----:B------:R-:W-:Y:S02]  /*6170*/  IMAD.MOV.U32 R21, RZ, RZ, R45 ;  /* 0x000000ffff157224 */ /* 0x000fe400078e002d */
[----:B------:R-:W-:Y:S01]  /*6180*/  IMAD.X R44, R19, 0x1, R22, P0 ;  /* 0x00000001132c7824 */ /* 0x000fe200000e0616 */
[----:B------:R-:W-:-:S13]  /*6190*/  ISETP.GT.AND P0, PT, R18, R23, PT ;  /* 0x000000171200720c */ /* 0x000fda0003f04270 */
[----:B------:R-:W-:Y:S05]  /*61a0*/  WARPSYNC.COLLECTIVE R0, `(.L_x_360) ;  /* 0x0000000000087348 */ /* 0x000fea0003c00000 */
[----:B------:R0:W1:Y:S02]  /*61b0*/  SHFL.DOWN P2, R22, R21, R20, R23 ;  /* 0x0800001415167389 */ /* 0x0000640000040017 */
[----:B01----:R-:W-:Y:S05]  /*61c0*/  ENDCOLLECTIVE ;  /* 0x000000000000791b */ /* 0x003fea0003800000 */
.L_x_360:
[----:B------:R-:W-:Y:S01]  /*61d0*/  IMAD.MOV.U32 R21, RZ, RZ, R44 ;  /* 0x000000ffff157224 */ /* 0x000fe200078e002c */
[----:B------:R-:W-:-:S07]  /*61e0*/  SEL R18, R22, RZ, !P0 ;  /* 0x000000ff16127207 */ /* 0x000fce0004000000 */
[----:B------:R-:W-:Y:S05]  /*61f0*/  WARPSYNC.COLLECTIVE R0, `(.L_x_361) ;  /* 0x0000000000087348 */ /* 0x000fea0003c00000 */
[----:B------:R0:W1:Y:S02]  /*6200*/  SHFL.DOWN P2, R22, R21, R20, R23 ;  /* 0x0800001415167389 */ /* 0x0000640000040017 */
[----:B01----:R-:W-:Y:S05]  /*6210*/  ENDCOLLECTIVE ;  /* 0x000000000000791b */ /* 0x003fea0003800000 */
.L_x_361:
[----:B------:R-:W-:-:S05]  /*6220*/  IADD3 R18, P3, PT, R18, R45, RZ ;  /* 0x0000002d12127210 */ /* 0x000fca0007f7e0ff */
[----:B------:R-:W-:Y:S02]  /*6230*/  IMAD.MOV.U32 R21, RZ, RZ, R18 ;  /* 0x000000ffff157224 */ /* 0x000fe400078e0012 */
[----:B------:R-:W-:Y:S02]  /*6240*/  IMAD.MOV.U32 R20, RZ, RZ, 0x4 ;  /* 0x00000004ff147424 */ /* 0x000fe400078e00ff */
[----:B------:R-:W-:-:S07]  /*6250*/  IMAD.MOV.U32 R19, RZ, RZ, R22 ;  /* 0x000000ffff137224 */ /* 0x000fce00078e0016 */
[----:B------:R-:W-:Y:S05]  /*6260*/  WARPSYNC.COLLECTIVE R0, `(.L_x_362) ;  /* 0x0000000000087348 */ /* 0x000fea0003c00000 */
[----:B------:R0:W1:Y:S02]  /*6270*/  SHFL.DOWN P2, R22, R21, R20, R23 ;  /* 0x0800001415167389 */ /* 0x0000640000040017 */
[----:B01----:R-:W-:Y:S05]  /*6280*/  ENDCOLLECTIVE ;  /* 0x000000000000791b */ /* 0x003fea0003800000 */
.L_x_362:
[----:B------:R-:W-:Y:S02]  /*6290*/  SEL R19, R19, RZ, !P0 ;  /* 0x000000ff13137207 */ /* 0x000fe40004000000 */
[----:B------:R-:W-:-:S03]  /*62a0*/  ISETP.GT.AND P0, PT, R34, R23, PT ;  /* 0x000000172200720c */ /* 0x000fc60003f04270 */
[----:B------:R-:W-:-:S04]  /*62b0*/  IMAD.X R19, R19, 0x1, R44, P3 ;  /* 0x0000000113137824 */ /* 0x000fc800018e062c */
[----:B------:R-:W-:Y:S01]  /*62c0*/  IMAD.MOV.U32 R21, RZ, RZ, R19 ;  /* 0x000000ffff157224 */ /* 0x000fe200078e0013 */
[----:B------:R-:W-:-:S07]  /*62d0*/  SEL R45, R22, RZ, !P0 ;  /* 0x000000ff162d7207 */ /* 0x000fce0004000000 */
[----:B------:R-:W-:Y:S05]  /*62e0*/  WARPSYNC.COLLECTIVE R0, `(.L_x_363) ;  /* 0x0000000000087348 */ /* 0x000fea0003c00000 */
[----:B------:R0:W1:Y:S02]  /*62f0*/  SHFL.DOWN P2, R22, R21, R20, R23 ;  /* 0x0800001415167389 */ /* 0x0000640000040017 */
[----:B01----:R-:W-:Y:S05]  /*6300*/  ENDCOLLECTIVE ;  /* 0x000000000000791b */ /* 0x003fea0003800000 */
.L_x_363:
[----:B------:R-:W-:-:S05]  /*6310*/  IADD3 R44, P3, PT, R45, R18, RZ ;  /* 0x000000122d2c7210 */ /* 0x000fca0007f7e0ff */
[----:B------:R-:W-:Y:S02]  /*6320*/  IMAD.MOV.U32 R21, RZ, RZ, R44 ;  /* 0x000000ffff157224 */ /* 0x000fe400078e002c */
[----:B------:R-:W-:Y:S02]  /*6330*/  IMAD.MOV.U32 R20, RZ, RZ, 0x8 ;  /* 0x00000008ff147424 */ /* 0x000fe400078e00ff */
[----:B------:R-:W-:-:S07]  /*6340*/  IMAD.MOV.U32 R45, RZ, RZ, R22 ;  /* 0x000000ffff2d7224 */ /* 0x000fce00078e0016 */
[----:B------:R-:W-:Y:S05]  /*6350*/  WARPSYNC.COLLECTIVE R0, `(.L_x_364) ;  /* 0x0000000000087348 */ /* 0x000fea0003c00000 */
[----:B------:R0:W1:Y:S02]  /*6360*/  SHFL.DOWN P2, R22, R21, R20, R23 ;  /* 0x0800001415167389 */ /* 0x0000640000040017 */
[----:B01----:R-:W-:Y:S05]  /*6370*/  ENDCOLLECTIVE ;  /* 0x000000000000791b */ /* 0x003fea0003800000 */
.L_x_364:
[----:B------:R-:W-:-:S05]  /*6380*/  SEL R18, R45, RZ, !P0 ;  /* 0x000000ff2d127207 */ /* 0x000fca0004000000 */
[----:B------:R-:W-:Y:S02]  /*6390*/  IMAD.X R45, R18, 0x1, R19, P3 ;  /* 0x00000001122d7824 */ /* 0x000fe400018e0613 */
[----:B------:R-:W-:Y:S02]  /*63a0*/  VIADD R18, R42, 0x8 ;  /* 0x000000082a127836 */ /* 0x000fe40000000000 */
[----:B------:R-:W-:-:S03]  /*63b0*/  IMAD.MOV.U32 R21, RZ, RZ, R45 ;  /* 0x000000ffff157224 */ /* 0x000fc600078e002d */
[----:B------:R-:W-:-:S04]  /*63c0*/  ISETP.GT.AND P0, PT, R18, R23, PT ;  /* 0x000000171200720c */ /* 0x000fc80003f04270 */
[----:B------:R-:W-:-:S09]  /*63d0*/  SEL R19, R22, RZ, !P0 ;  /* 0x000000ff16137207 */ /* 0x000fd20004000000 */
[----:B------:R-:W-:Y:S05]  /*63e0*/  WARPSYNC.COLLECTIVE R0, `(.L_x_365) ;  /* 0x0000000000087348 */ /* 0x000fea0003c00000 */
[----:B------:R0:W1:Y:S02]  /*63f0*/  SHFL.DOWN P2, R22, R21, R20, R23 ;  /* 0x0800001415167389 */ /* 0x0000640000040017 */
[----:B01----:R-:W-:Y:S05]  /*6400*/  ENDCOLLECTIVE ;  /* 0x000000000000791b */ /* 0x003fea0003800000 */
.L_x_365:
[----:B------:R-:W-:Y:S01]  /*6410*/  IADD3 R18, P3, PT, R19, R44, RZ ;  /* 0x0000002c13127210 */ /* 0x000fe20007f7e0ff */
[----:B------:R-:W-:-:S04]  /*6420*/  VIADD R44, R42, 0x10 ;  /* 0x000000102a2c7836 */ /* 0x000fc80000000000 */
[----:B------:R-:W-:Y:S02]  /*6430*/  IMAD.MOV.U32 R21, RZ, RZ, R18 ;  /* 0x000000ffff157224 */ /* 0x000fe400078e0012 */
[----:B------:R-:W-:Y:S02]  /*6440*/  IMAD.MOV.U32 R20, RZ, RZ, 0x10 ;  /* 0x00000010ff147424 */ /* 0x000fe400078e00ff */
[----:B------:R-:W-:-:S05]  /*6450*/  IMAD.MOV.U32 R19, RZ, RZ, R22 ;  /* 0x000000ffff137224 */ /* 0x000fca00078e0016 */
[----:B------:R-:W-:Y:S02]  /*6460*/  SEL R22, R19, RZ, !P0 ;  /* 0x000000ff13167207 */ /* 0x000fe40004000000 */
[----:B------:R-:W-:-:S03]  /*6470*/  ISETP.GT.AND P0, PT, R44, R23, PT ;  /* 0x000000172c00720c */ /* 0x000fc60003f04270 */
[----:B------:R-:W-:-:S10]  /*6480*/  IMAD.X R45, R22, 0x1, R45, P3 ;  /* 0x00000001162d7824 */ /* 0x000fd400018e062d */
[----:B------:R-:W-:Y:S05]  /*6490*/  WARPSYNC.COLLECTIVE R0, `(.L_x_366) ;  /* 0x0000000000087348 */ /* 0x000fea0003c00000 */
[----:B------:R0:W1:Y:S02]  /*64a0*/  SHFL.DOWN P2, R22, R21, R20, R23 ;  /* 0x0800001415167389 */ /* 0x0000640000040017 */
[----:B01----:R-:W-:Y:S05]  /*64b0*/  ENDCOLLECTIVE ;  /* 0x000000000000791b */ /* 0x003fea0003800000 */
.L_x_366:
[----:B------:R-:W-:Y:S02]  /*64c0*/  IMAD.MOV.U32 R21, RZ, RZ, R45 ;  /* 0x000000ffff157224 */ /* 0x000fe400078e002d */
[----:B------:R-:W-:-:S07]  /*64d0*/  IMAD.MOV.U32 R19, RZ, RZ, R22 ;  /* 0x000000ffff137224 */ /* 0x000fce00078e0016 */
[----:B------:R-:W-:Y:S05]  /*64e0*/  WARPSYNC.COLLECTIVE R0, `(.L_x_367) ;  /* 0x0000000000087348 */ /* 0x000fea0003c00000 */
[----:B------:R0:W1:Y:S02]  /*64f0*/  SHFL.DOWN P2, R22, R21, R20, R23 ;  /* 0x0800001415167389 */ /* 0x0000640000040017 */
[----:B01----:R-:W-:Y:S05]  /*6500*/  ENDCOLLECTIVE ;  /* 0x000000000000791b */ /* 0x003fea0003800000 */
.L_x_367:
        /* <DEDUP_REMOVED lines=9> */
.L_x_368:
[----:B------:R-:W-:Y:S05]  /*65a0*/  BRA `(.L_x_369) ;  /* 0xffffffd800987947 */ /* 0x000fea000383ffff */
.L_x_370:
        /* <DEDUP_REMOVED lines=13> */
.L_x_674:


//--------------------- .text._ZN3cub18CUB_300001_SM_10006detail4scan16DeviceScanKernelINS2_10policy_hubIyyyjN4cuda3std3__44plusIvEEE10Policy1000EN6thrust24THRUST_300001_SM_1000_NS6detail15normal_iteratorINSD_10device_ptrIyEEEESI_NS0_13ScanTileStateIyLb1EEES9_NS1_10InputValueIyPyEEjyLb0EyEEvT0_T1_T2_iT3_T4_T5_ --------------------------
	.section	.text._ZN3cub18CUB_300001_SM_10006detail4scan16DeviceScanKernelINS2_10policy_hubIyyyjN4cuda3std3__44plusIvEEE10Policy1000EN6thrust24THRUST_300001_SM_1000_NS6detail15normal_iteratorINSD_10device_ptrIyEEEESI_NS0_13ScanTileStateIyLb1EEES9_NS1_10InputValueIyPyEEjyLb0EyEEvT0_T1_T2_iT3_T4_T5_,"ax",@progbits
	.align	128
        .global         _ZN3cub18CUB_300001_SM_10006detail4scan16DeviceScanKernelINS2_10policy_hubIyyyjN4cuda3std3__44plusIvEEE10Policy1000EN6thrust24THRUST_300001_SM_1000_NS6detail15normal_iteratorINSD_10device_ptrIyEEEESI_NS0_13ScanTileStateIyLb1EEES9_NS1_10InputValueIyPyEEjyLb0EyEEvT0_T1_T2_iT3_T4_T5_
        .type           _ZN3cub18CUB_300001_SM_10006detail4scan16DeviceScanKernelINS2_10policy_hubIyyyjN4cuda3std3__44plusIvEEE10Policy1000EN6thrust24THRUST_300001_SM_1000_NS6detail15normal_iteratorINSD_10device_ptrIyEEEESI_NS0_13ScanTileStateIyLb1EEES9_NS1_10InputValueIyPyEEjyLb0EyEEvT0_T1_T2_iT3_T4_T5_,@function
        .size           _ZN3cub18CUB_300001_SM_10006detail4scan16DeviceScanKernelINS2_10policy_hubIyyyjN4cuda3std3__44plusIvEEE10Policy1000EN6thrust24THRUST_300001_SM_1000_NS6detail15normal_iteratorINSD_10device_ptrIyEEEESI_NS0_13ScanTileStateIyLb1EEES9_NS1_10InputValueIyPyEEjyLb0EyEEvT0_T1_T2_iT3_T4_T5_,(.L_x_675 - _ZN3cub18CUB_300001_SM_10006detail4scan16DeviceScanKernelINS2_10policy_hubIyyyjN4cuda3std3__44plusIvEEE10Policy1000EN6thrust24THRUST_300001_SM_1000_NS6detail15normal_iteratorINSD_10device_ptrIyEEEESI_NS0_13ScanTileStateIyLb1EEES9_NS1_10InputValueIyPyEEjyLb0EyEEvT0_T1_T2_iT3_T4_T5_)
        .other          _ZN3cub18CUB_300001_SM_10006detail4scan16DeviceScanKernelINS2_10policy_hubIyyyjN4cuda3std3__44plusIvEEE10Policy1000EN6thrust24THRUST_300001_SM_1000_NS6detail15normal_iteratorINSD_10device_ptrIyEEEESI_NS0_13ScanTileStateIyLb1EEES9_NS1_10InputValueIyPyEEjyLb0EyEEvT0_T1_T2_iT3_T4_T5_,@"STO_CUDA_ENTRY STV_DEFAULT"
_ZN3cub18CUB_300001_SM_10006detail4scan16DeviceScanKernelINS2_10policy_hubIyyyjN4cuda3std3__44plusIvEEE10Policy1000EN6thrust24THRUST_300001_SM_1000_NS6detail15normal_iteratorINSD_10device_ptrIyEEEESI_NS0_13ScanTileStateIyLb1EEES9_NS1_10InputValueIyPyEEjyLb0EyEEvT0_T1_T2_iT3_T4_T5_:
.text._ZN3cub18CUB_300001_SM_10006detail4scan16DeviceScanKernelINS2_10policy_hubIyyyjN4cuda3std3__44plusIvEEE10Policy1000EN6thrust24THRUST_300001_SM_1000_NS6detail15normal_iteratorINSD_10device_ptrIyEEEESI_NS0_13ScanTileStateIyLb1EEES9_NS1_10InputValueIyPyEEjyLb0EyEEvT0_T1_T2_iT3_T4_T5_:
[----:B------:R-:W-:Y:S01]  /*0000*/  LDC R1, c[0x0][0x37c] ;  /* 0x0000df00ff017b82 */ /* 0x000fe20000000800 */
[----:B------:R-:W0:Y:S07]  /*0010*/  LDCU UR4, c[0x0][0x3a0] ;  /* 0x00007400ff0477ac */ /* 0x000e2e0008000800 */
[----:B------:R-:W1:Y:S01]  /*0020*/  S2UR UR10, SR_CTAID.X ;  /* 0x00000000000a79c3 */ /* 0x000e620000002500 */
[----:B------:R-:W2:Y:S01]  /*0030*/  LDCU.64 UR6, c[0x0][0x3a8] ;  /* 0x00007500ff0677ac */ /* 0x000ea20008000a00 */
[----:B------:R-:W3:Y:S06]  /*0040*/  LDCU.64 UR8, c[0x0][0x358] ;  /* 0x00006b00ff0877ac */ /* 0x000eec0008000a00 */
[----:B------:R-:W1:Y:S01]  /*0050*/  LDC R44, c[0x0][0x398] ;  /* 0x0000e600ff2c7b82 */ /* 0x000e620000000800 */
[----:B0-----:R-:W-:Y:S01]  /*0060*/  UPRMT UR4, UR4, 0x7770, URZ ;  /* 0x0000777004047896 */ /* 0x001fe200080000ff */
[----:B--2---:R-:W-:-:S05]  /*0070*/  IMAD.U32 R26, RZ, RZ, UR6 ;  /* 0x00000006ff1a7e24 */ /* 0x004fca000f8e00ff */
[----:B------:R-:W-:Y:S01]  /*0080*/  ISETP.NE.AND P0, PT, RZ, UR4, PT ;  /* 0x00000004ff007c0c */ /* 0x000fe2000bf05270 */
[----:B------:R-:W-:-:S04]  /*0090*/  IMAD.U32 R27, RZ, RZ, UR7 ;  /* 0x00000007ff1b7e24 */ /* 0x000fc8000f8e00ff */
[----:B------:R-:W0:Y:S01]  /*00a0*/  LDCU UR4, c[0x0][0x3b0] ;  /* 0x00007600ff0477ac */ /* 0x000e220008000800 */
[----:B-1----:R-:W-:-:S04]  /*00b0*/  VIADD R2, R44, UR10 ;  /* 0x0000000a2c027c36 */ /* 0x002fc80008000000 */
[----:B------:R-:W-:-:S03]  /*00c0*/  IMAD R3, R2, 0x11e0, RZ ;  /* 0x000011e002037824 */ /* 0x000fc600078e02ff */
[----:B---3--:R-:W5:Y:S02]  /*00d0*/  @P0 LDG.E.64 R26, desc[UR8][R26.64] ;  /* 0x000000081a1a0981 */ /* 0x008f64000c1e1b00 */
[----:B0-----:R-:W-:-:S04]  /*00e0*/  IADD3 R0, PT, PT, -R3, UR4, RZ ;  /* 0x0000000403007c10 */ /* 0x001fc8000fffe1ff */
[----:B------:R-:W-:-:S13]  /*00f0*/  ISETP.GE.U32.AND P0, PT, R0, 0x11e1, PT ;  /* 0x000011e10000780c */ /* 0x000fda0003f06070 */
[----:B------:R-:W-:Y:S05]  /*0100*/  @!P0 BRA `(.L_x_371) ;  /* 0x0000002400b08947 */ /* 0x000fea0003800000 */
[----:B------:R-:W0:Y:S01]  /*0110*/  S2R R37, SR_TID.X ;  /* 0x0000000000257919 */ /* 0x000e220000002100 */
[----:B------:R-:W1:Y:S01]  /*0120*/  LDCU.64 UR4, c[0x0][0x380] ;  /* 0x00007000ff0477ac */ /* 0x000e620008000a00 */
[C---:B0-----:R-:W-:Y:S02]  /*0130*/  LOP3.LUT R0, R37.reuse, 0x1f, RZ, 0xc0, !PT ;  /* 0x0000001f25007812 */ /* 0x041fe400078ec0ff */
[----:B------:R-:W-:-:S05]  /*0140*/  LOP3.LUT R5, R37, 0x3e0, RZ, 0xc0, !PT ;  /* 0x000003e025057812 */ /* 0x000fca00078ec0ff */
[----:B------:R-:W-:-:S05]  /*0150*/  IMAD R0, R5, 0xb, R0 ;  /* 0x0000000b05007824 */ /* 0x000fca00078e0200 */
[----:B------:R-:W-:-:S05]  /*0160*/  IADD3 R0, P0, PT, R3, R0, RZ ;  /* 0x0000000003007210 */ /* 0x000fca0007f1e0ff */
[----:B------:R-:W-:Y:S01]  /*0170*/  IMAD.X R3, RZ, RZ, RZ, P0 ;  /* 0x000000ffff037224 */ /* 0x000fe200000e06ff */
[----:B-1----:R-:W-:-:S04]  /*0180*/  LEA R4, P0, R0, UR4, 0x3 ;  /* 0x0000000400047c11 */ /* 0x002fc8000f8018ff */
[----:B------:R-:W-:-:S05]  /*0190*/  LEA.HI.X R5, R0, UR5, R3, 0x3, P0 ;  /* 0x0000000500057c11 */ /* 0x000fca00080f1c03 */
        /* <DEDUP_REMOVED lines=15> */
[----:B------:R-:W-:Y:S01]  /*0290*/  ISETP.NE.AND P0, PT, R2, RZ, PT ;  /* 0x000000ff0200720c */ /* 0x000fe20003f05270 */
        /* <DEDUP_REMOVED lines=29> */
[----:B-1----:R-:W-:Y:S05]  /*0470*/  @P0 BRA `(.L_x_373) ;  /* 0x0000000400f80947 */ /* 0x002fea0003800000 */
        /* <DEDUP_REMOVED lines=8> */
[----:B------:R-:W-:-:S04]  /*0500*/  IADD3 R35, P0, P1, R16, R14, R35 ;  /* 0x0000000e10237210 */ /* 0x000fc8000791e023 */
[----:B------:R-:W-:Y:S02]  /*0510*/  IADD3.X R3, PT, PT, R17, R15, R3, P0, P1 ;  /* 0x0000000f11037210 */ /* 0x000fe400007e2403 */
[----:B------:R-:W-:-:S04]  /*0520*/  IADD3 R35, P0, P1, R8, R18, R35 ;  /* 0x0000001208237210 */ /* 0x000fc8000791e023 */
[----:B------:R-:W-:Y:S01]  /*0530*/  IADD3.X R34, PT, PT, R9, R19, R3, P0, P1 ;  /* 0x0000001309227210 */ /* 0x000fe200007e2403 */
[----:B------:R-:W0:Y:S07]  /*0540*/  SHFL.UP PT, R2, R35, 0x1, RZ ;  /* 0x0420000023027989 */ /* 0x000e2e00000e00ff */
        /* <DEDUP_REMOVED lines=29> */
[----:B------:R-:W-:Y:S02]  /*0720*/  SEL R2, R9, R2, P0 ;  /* 0x0000000209027207 */ /* 0x000fe40000000000 */
[----:B------:R-:W-:Y:S02]  /*0730*/  ISETP.NE.AND P2, PT, R36, 0x9, PT ;  /* 0x000000092400780c */ /* 0x000fe40003f45270 */
        /* <DEDUP_REMOVED lines=8> */
[----:B------:R-:W-:-:S05]  /*07c0*/  IMAD.X R42, R9, 0x1, R11, P1 ;  /* 0x00000001092a7824 */ /* 0x000fca00008e060b */
[----:B------:R-:W-:Y:S02]  /*07d0*/  SEL R40, R42, R9, !P0 ;  /* 0x000000092a287207 */ /* 0x000fe40004000000 */
[----:B------:R-:W0:Y:S01]  /*07e0*/  LDS.128 R8, [UR4+0x40] ;  /* 0x00004004ff087984 */ /* 0x000e220008000c00 */
[----:B-1----:R-:W-:-:S04]  /*07f0*/  IADD3 R43, P0, PT, R20, R39, RZ ;  /* 0x00000027142b7210 */ /* 0x002fc80007f1e0ff */
[----:B------:R-:W-:Y:S01]  /*0800*/  IADD3 R39, P1, PT, R22, R43, RZ ;  /* 0x0000002b16277210 */ /* 0x000fe20007f3e0ff */
[----:B------:R-:W-:Y:S01]  /*0810*/  IMAD.X R21, R21, 0x1, R42, P0 ;  /* 0x0000000115157824 */ /* 0x000fe200000e062a */
[----:B------:R-:W-:-:S03]  /*0820*/  ISETP.NE.AND P0, PT, R36, 0x3, PT ;  /* 0x000000032400780c */ /* 0x000fc60003f05270 */
[----:B------:R-:W-:Y:S01]  /*0830*/  IMAD.X R41, R23, 0x1, R21, P1 ;  /* 0x0000000117297824 */ /* 0x000fe200008e0615 */
[----:B------:R-:W-:Y:S02]  /*0840*/  SEL R42, R21, R40, !P0 ;  /* 0x00000028152a7207 */ /* 0x000fe40004000000 */
[----:B------:R-:W1:Y:S01]  /*0850*/  LDS.128 R20, [UR4+0x50] ;  /* 0x00005004ff147984 */ /* 0x000e620008000c00 */
[----:B------:R-:W-:Y:S02]  /*0860*/  SEL R38, R43, R38, !P0 ;  /* 0x000000262b267207 */ /* 0x000fe40004000000 */
[----:B------:R-:W-:-:S04]  /*0870*/  ISETP.NE.AND P0, PT, R36, 0x4, PT ;  /* 0x000000042400780c */ /* 0x000fc80003f05270 */
[----:B------:R-:W-:Y:S02]  /*0880*/  SEL R40, R39, R38, !P0 ;  /* 0x0000002627287207 */ /* 0x000fe40004000000 */
[----:B------:R-:W-:Y:S02]  /*0890*/  SEL R38, R41, R42, !P0 ;  /* 0x0000002a29267207 */ /* 0x000fe40004000000 */
[----:B------:R-:W-:Y:S02]  /*08a0*/  ISETP.NE.AND P0, PT, R36, 0x5, PT ;  /* 0x000000052400780c */ /* 0x000fe40003f05270 */
[----:B0-----:R-:W-:-:S04]  /*08b0*/  IADD3 R43, P1, PT, R8, R39, RZ ;  /* 0x00000027082b7210 */ /* 0x001fc80007f3e0ff */
[----:B------:R-:W-:Y:S01]  /*08c0*/  SEL R40, R43, R40, !P0 ;  /* 0x000000282b287207 */ /* 0x000fe20004000000 */
[----:B------:R-:W-:Y:S01]  /*08d0*/  IMAD.X R9, R9, 0x1, R41, P1 ;  /* 0x0000000109097824 */ /* 0x000fe200008e0629 */
[----:B------:R-:W-:-:S04]  /*08e0*/  IADD3 R39, P1, PT, R10, R43, RZ ;  /* 0x0000002b0a277210 */ /* 0x000fc80007f3e0ff */
[----:B------:R-:W-:Y:S01]  /*08f0*/  SEL R38, R9, R38, !P0 ;  /* 0x0000002609267207 */ /* 0x000fe20004000000 */
[----:B------:R-:W-:Y:S01]  /*0900*/  IMAD.X R41, R11, 0x1, R9, P1 ;  /* 0x000000010b297824 */ /* 0x000fe200008e0609 */
[----:B------:R-:W-:Y:S01]  /*0910*/  ISETP.NE.AND P0, PT, R36, 0x6, PT ;  /* 0x000000062400780c */ /* 0x000fe20003f05270 */
[----:B------:R-:W0:Y:S03]  /*0920*/  LDS.128 R8, [UR4+0x60] ;  /* 0x00006004ff087984 */ /* 0x000e260008000c00 */
[----:B------:R-:W-:Y:S02]  /*0930*/  SEL R40, R39, R40, !P0 ;  /* 0x0000002827287207 */ /* 0x000fe40004000000 */
[----:B-1----:R-:W-:Y:S02]  /*0940*/  IADD3 R39, P1, PT, R20, R39, RZ ;  /* 0x0000002714277210 */ /* 0x002fe40007f3e0ff */
[----:B------:R-:W-:-:S02]  /*0950*/  SEL R38, R41, R38, !P0 ;  /* 0x0000002629267207 */ /* 0x000fc40004000000 */
[----:B------:R-:W-:Y:S01]  /*0960*/  ISETP.NE.AND P0, PT, R36, 0x7, PT ;  /* 0x000000072400780c */ /* 0x000fe20003f05270 */
[----:B------:R-:W-:Y:S01]  /*0970*/  IMAD.X R21, R21, 0x1, R41, P1 ;  /* 0x0000000115157824 */ /* 0x000fe200008e0629 */
[----:B------:R-:W-:Y:S02]  /*0980*/  IADD3 R43, P1, PT, R22, R39, RZ ;  /* 0x00000027162b7210 */ /* 0x000fe40007f3e0ff */
[----:B------:R-:W-:Y:S02]  /*0990*/  SEL R40, R39, R40, !P0 ;  /* 0x0000002827287207 */ /* 0x000fe40004000000 */
[----:B------:R-:W-:Y:S01]  /*09a0*/  SEL R38, R21, R38, !P0 ;  /* 0x0000002615267207 */ /* 0x000fe20004000000 */
[----:B------:R-:W-:Y:S01]  /*09b0*/  IMAD.X R41, R23, 0x1, R21, P1 ;  /* 0x0000000117297824 */ /* 0x000fe200008e0615 */
[C---:B------:R-:W-:Y:S01]  /*09c0*/  ISETP.NE.AND P1, PT, R36.reuse, 0x8, PT ;  /* 0x000000082400780c */ /* 0x040fe20003f25270 */
[----:B------:R-:W1:Y:S01]  /*09d0*/  LDS.128 R20, [UR4+0x70] ;  /* 0x00007004ff147984 */ /* 0x000e620008000c00 */
[----:B------:R-:W-:-:S02]  /*09e0*/  ISETP.NE.AND P0, PT, R36, 0xc, PT ;  /* 0x0000000c2400780c */ /* 0x000fc40003f05270 */
[----:B------:R-:W-:Y:S02]  /*09f0*/  SEL R39, R43, R40, !P1 ;  /* 0x000000282b277207 */ /* 0x000fe40004800000 */
[----:B------:R-:W-:Y:S02]  /*0a00*/  SEL R38, R41, R38, !P1 ;  /* 0x0000002629267207 */ /* 0x000fe40004800000 */
[----:B------:R-:W-:Y:S02]  /*0a10*/  ISETP.NE.AND P1, PT, R45, RZ, PT ;  /* 0x000000ff2d00720c */ /* 0x000fe40003f25270 */
[----:B0-----:R-:W-:-:S04]  /*0a20*/  IADD3 R40, P4, PT, R8, R43, RZ ;  /* 0x0000002b08287210 */ /* 0x001fc80007f9e0ff */
[----:B------:R-:W-:Y:S01]  /*0a30*/  SEL R36, R40, R39, !P2 ;  /* 0x0000002728247207 */ /* 0x000fe20005000000 */
[----:B------:R-:W-:Y:S01]  /*0a40*/  IMAD.X R43, R9, 0x1, R41, P4 ;  /* 0x00000001092b7824 */ /* 0x000fe200020e0629 */
[----:B------:R-:W-:Y:S01]  /*0a50*/  IADD3 R41, P4, PT, R10, R40, RZ ;  /* 0x000000280a297210 */ /* 0x000fe20007f9e0ff */
[----:B------:R-:W0:Y:S03]  /*0a60*/  LDS.64 R8, [UR4+0x80] ;  /* 0x00008004ff087984 */ /* 0x000e260008000a00 */
[----:B------:R-:W-:Y:S01]  /*0a70*/  SEL R10, R41, R36, !P5 ;  /* 0x00000024290a7207 */ /* 0x000fe20006800000 */
[----:B------:R-:W-:Y:S01]  /*0a80*/  IMAD.X R39, R11, 0x1, R43, P4 ;  /* 0x000000010b277824 */ /* 0x000fe200020e062b */
[----:B------:R-:W-:Y:S02]  /*0a90*/  SEL R38, R43, R38, !P2 ;  /* 0x000000262b267207 */ /* 0x000fe40005000000 */
[----:B------:R-:W-:-:S02]  /*0aa0*/  IADD3 R35, P2, PT, R2, -R35, RZ ;  /* 0x8000002302237210 */ /* 0x000fc40007f5e0ff */
[----:B-1----:R-:W-:-:S03]  /*0ab0*/  IADD3 R11, P6, PT, R20, R41, RZ ;  /* 0x00000029140b7210 */ /* 0x002fc60007fde0ff */
[----:B------:R-:W-:Y:S01]  /*0ac0*/  IMAD.X R3, R3, 0x1, ~R34, P2 ;  /* 0x0000000103037824 */ /* 0x000fe200010e0e22 */
[----:B------:R-:W-:Y:S02]  /*0ad0*/  SEL R2, R11, R10, !P3 ;  /* 0x0000000a0b027207 */ /* 0x000fe40005800000 */
[----:B------:R-:W-:Y:S02]  /*0ae0*/  IADD3 R11, P4, PT, R22, R11, RZ ;  /* 0x0000000b160b7210 */ /* 0x000fe40007f9e0ff */
[----:B------:R-:W-:Y:S01]  /*0af0*/  SEL R10, R39, R38, !P5 ;  /* 0x00000026270a7207 */ /* 0x000fe20006800000 */
[----:B------:R-:W-:Y:S01]  /*0b00*/  IMAD.X R39, R21, 0x1, R39, P6 ;  /* 0x0000000115277824 */ /* 0x000fe200030e0627 */
[----:B------:R-:W-:Y:S02]  /*0b10*/  SEL R2, R11, R2, !P0 ;  /* 0x000000020b027207 */ /* 0x000fe40004000000 */
[----:B------:R-:W-:Y:S01]  /*0b20*/  ISETP.GE.U32.AND P5, PT, R37, 0x20, PT ;  /* 0x000000202500780c */ /* 0x000fe20003fa6070 */
[----:B------:R-:W-:Y:S01]  /*0b30*/  IMAD.X R23, R23, 0x1, R39, P4 ;  /* 0x0000000117177824 */ /* 0x000fe200020e0627 */
[----:B------:R-:W-:-:S02]  /*0b40*/  SEL R10, R39, R10, !P3 ;  /* 0x0000000a270a7207 */ /* 0x000fc40005800000 */
[----:B------:R-:W-:Y:S02]  /*0b50*/  SEL R21, R35, RZ, P1 ;  /* 0x000000ff23157207 */ /* 0x000fe40000800000 */
[----:B------:R-:W-:Y:S02]  /*0b60*/  SEL R10, R23, R10, !P0 ;  /* 0x0000000a170a7207 */ /* 0x000fe40004000000 */
[----:B------:R-:W-:Y:S02]  /*0b70*/  ISETP.NE.AND P0, PT, R37, RZ, PT ;  /* 0x000000ff2500720c */ /* 0x000fe40003f05270 */
[----:B------:R-:W-:Y:S02]  /*0b80*/  SEL R2, R2, RZ, P5 ;  /* 0x000000ff02027207 */ /* 0x000fe40002800000 */
[----:B------:R-:W-:Y:S02]  /*0b90*/  SEL R3, R3, RZ, P1 ;  /* 0x000000ff03037207 */ /* 0x000fe40000800000 */
[----:B-----5:R-:W-:-:S02]  /*0ba0*/  IADD3 R2, P2, P3, R2, R21, R26 ;  /* 0x0000001502027210 */ /* 0x020fc40007b5e01a */
[----:B0-----:R-:W-:Y:S02]  /*0bb0*/  IADD3 R22, P4, P6, R11, R8, R26 ;  /* 0x000000080b167210 */ /* 0x001fe40007e9e01a */
[----:B------:R-:W-:Y:S02]  /*0bc0*/  SEL R26, R10, RZ, P5 ;  /* 0x000000ff0a1a7207 */ /* 0x000fe40002800000 */
[--C-:B------:R-:W-:Y:S02]  /*0bd0*/  IADD3.X R11, PT, PT, R23, R9, R27.reuse, P4, P6 ;  /* 0x00000009170b7210 */ /* 0x100fe400027ec41b */
[----:B------:R-:W-:Y:S01]  /*0be0*/  IADD3.X R3, PT, PT, R26, R3, R27, P2, P3 ;  /* 0x000000031a037210 */ /* 0x000fe200017e641b */
[----:B------:R-:W-:Y:S06]  /*0bf0*/  @P0 BRA `(.L_x_374) ;  /* 0x0000001400d80947 */ /* 0x000fec0003800000 */
[----:B------:R-:W0:Y:S01]  /*0c00*/  LDC.64 R20, c[0x0][0x390] ;  /* 0x0000e400ff147b82 */ /* 0x000e220000000a00 */
[----:B------:R-:W-:Y:S02]  /*0c10*/  IMAD.MOV.U32 R8, RZ, RZ, 0x65 ;  /* 0x00000065ff087424 */ /* 0x000fe400078e00ff */
[----:B------:R-:W-:Y:S02]  /*0c20*/  IMAD.MOV.U32 R9, RZ, RZ, 0x0 ;  /* 0x00000000ff097424 */ /* 0x000fe400078e00ff */
[----:B------:R-:W-:-:S05]  /*0c30*/  IMAD.MOV.U32 R10, RZ, RZ, R22 ;  /* 0x000000ffff0a7224 */ /* 0x000fca00078e0016 */
[----:B0-----:R0:W-:Y:S01]  /*0c40*/  ST.E.128.STRONG.GPU desc[UR8][R20.64+0x200], R8 ;  /* 0x0002000814007985 */ /* 0x0011e2000c10fd08 */
[----:B------:R-:W-:Y:S05]  /*0c50*/  BRA `(.L_x_374) ;  /* 0x0000001400c07947 */ /* 0x000fea0003800000 */
.L_x_373:
        /* <DEDUP_REMOVED lines=37> */
[----:B-----5:R-:W0:Y:S01]  /*0eb0*/  SHFL.UP PT, R26, R21, 0x10, RZ ;  /* 0x06000000151a7989 */ /* 0x020e2200000e00ff */
        /* <DEDUP_REMOVED lines=18> */
[----:B------:R-:W0:Y:S01]  /*0fe0*/  LDS.128 R8, [UR4+0x40] ;  /* 0x00004004ff087984 */ /* 0x000e220008000c00 */
[----:B------:R-:W-:Y:S02]  /*0ff0*/  ISETP.NE.AND P1, PT, R36, 0x3, PT ;  /* 0x000000032400780c */ /* 0x000fe40003f25270 */
[----:B------:R-:W-:Y:S02]  /*1000*/  IADD3 R35, P0, PT, R22, R39, RZ ;  /* 0x0000002716237210 */ /* 0x000fe40007f1e0ff */
[----:B------:R-:W-:Y:S02]  /*1010*/  SEL R38, R39, R38, !P1 ;  /* 0x0000002627267207 */ /* 0x000fe40004800000 */
[----:B------:R-:W-:Y:S01]  /*1020*/  SEL R40, R21, R40, !P1 ;  /* 0x0000002815287207 */ /* 0x000fe20004800000 */
[----:B------:R-:W-:Y:S01]  /*1030*/  IMAD.X R39, R23, 0x1, R21, P0 ;  /* 0x0000000117277824 */ /* 0x000fe200000e0615 */
[----:B------:R-:W-:Y:S01]  /*1040*/  ISETP.NE.AND P1, PT, R36, 0x4, PT ;  /* 0x000000042400780c */ /* 0x000fe20003f25270 */
[----:B------:R-:W1:Y:S03]  /*1050*/  LDS.128 R20, [UR4+0x50] ;  /* 0x00005004ff147984 */ /* 0x000e660008000c00 */
[----:B------:R-:W-:-:S02]  /*1060*/  SEL R38, R35, R38, !P1 ;  /* 0x0000002623267207 */ /* 0x000fc40004800000 */
        /* <DEDUP_REMOVED lines=19> */
[----:B------:R-:W-:Y:S01]  /*11a0*/  SEL R38, R41, R38, !P5 ;  /* 0x0000002629267207 */ /* 0x000fe20006800000 */
[----:B------:R-:W1:Y:S01]  /*11b0*/  LDS.128 R20, [UR4+0x70] ;  /* 0x00007004ff147984 */ /* 0x000e620008000c00 */
[----:B------:R-:W-:-:S02]  /*11c0*/  ISETP.NE.AND P0, PT, R36, 0xa, PT ;  /* 0x0000000a2400780c */ /* 0x000fc40003f05270 */
[----:B------:R-:W-:Y:S02]  /*11d0*/  ISETP.NE.AND P1, PT, R36, 0xb, PT ;  /* 0x0000000b2400780c */ /* 0x000fe40003f25270 */
[----:B------:R-:W-:Y:S02]  /*11e0*/  SEL R36, R39, R35, !P5 ;  /* 0x0000002327247207 */ /* 0x000fe40006800000 */
[----:B0-----:R-:W-:-:S04]  /*11f0*/  IADD3 R41, P4, PT, R8, R41, RZ ;  /* 0x0000002908297210 */ /* 0x001fc80007f9e0ff */
[----:B------:R-:W-:Y:S01]  /*1200*/  SEL R38, R41, R38, !P3 ;  /* 0x0000002629267207 */ /* 0x000fe20005800000 */
[----:B------:R-:W-:Y:S01]  /*1210*/  IMAD.X R43, R9, 0x1, R39, P4 ;  /* 0x00000001092b7824 */ /* 0x000fe200020e0627 */
[----:B------:R-:W-:Y:S01]  /*1220*/  IADD3 R41, P5, PT, R10, R41, RZ ;  /* 0x000000290a297210 */ /* 0x000fe20007fbe0ff */
[----:B------:R-:W0:Y:S01]  /*1230*/  LDS.64 R8, [UR4+0x80] ;  /* 0x00008004ff087984 */ /* 0x000e220008000a00 */
[----:B------:R-:W-:Y:S02]  /*1240*/  IADD3 R34, P4, PT, R26, -R34, RZ ;  /* 0x800000221a227210 */ /* 0x000fe40007f9e0ff */
[----:B------:R-:W-:Y:S01]  /*1250*/  SEL R10, R41, R38, !P0 ;  /* 0x00000026290a7207 */ /* 0x000fe20004000000 */
[----:B------:R-:W-:Y:S02]  /*1260*/  IMAD.X R11, R11, 0x1, R43, P5 ;  /* 0x000000010b0b7824 */ /* 0x000fe400028e062b */
[----:B------:R-:W-:Y:S01]  /*1270*/  IMAD.X R27, R27, 0x1, ~R3, P4 ;  /* 0x000000011b1b7824 */ /* 0x000fe200020e0e03 */
[----:B-1----:R-:W-:-:S02]  /*1280*/  IADD3 R41, P5, PT, R20, R41, RZ ;  /* 0x0000002914297210 */ /* 0x002fc40007fbe0ff */
[----:B------:R-:W-:Y:S02]  /*1290*/  SEL R20, R43, R36, !P3 ;  /* 0x000000242b147207 */ /* 0x000fe40005800000 */
[----:B------:R-:W-:Y:S01]  /*12a0*/  SEL R10, R41, R10, !P1 ;  /* 0x0000000a290a7207 */ /* 0x000fe20004800000 */
[----:B------:R-:W-:Y:S01]  /*12b0*/  IMAD.X R21, R21, 0x1, R11, P5 ;  /* 0x0000000115157824 */ /* 0x000fe200028e060b */
[----:B------:R-:W-:Y:S02]  /*12c0*/  IADD3 R41, P6, PT, R22, R41, RZ ;  /* 0x0000002916297210 */ /* 0x000fe40007fde0ff */
[----:B------:R-:W-:Y:S02]  /*12d0*/  ISETP.NE.AND P3, PT, R45, RZ, PT ;  /* 0x000000ff2d00720c */ /* 0x000fe40003f65270 */
[----:B------:R-:W-:Y:S01]  /*12e0*/  SEL R20, R11, R20, !P0 ;  /* 0x000000140b147207 */ /* 0x000fe20004000000 */
[----:B------:R-:W-:Y:S01]  /*12f0*/  IMAD.X R23, R23, 0x1, R21, P6 ;  /* 0x0000000117177824 */ /* 0x000fe200030e0615 */
[----:B------:R-:W-:-:S02]  /*1300*/  SEL R11, R34, RZ, P3 ;  /* 0x000000ff220b7207 */ /* 0x000fc40001800000 */
[----:B------:R-:W-:Y:S02]  /*1310*/  SEL R10, R41, R10, !P2 ;  /* 0x0000000a290a7207 */ /* 0x000fe40005000000 */
[----:B------:R-:W-:Y:S02]  /*1320*/  ISETP.GT.U32.AND P0, PT, R37, 0x1f, PT ;  /* 0x0000001f2500780c */ /* 0x000fe40003f04070 */
[----:B------:R-:W-:Y:S02]  /*1330*/  SEL R20, R21, R20, !P1 ;  /* 0x0000001415147207 */ /* 0x000fe40004800000 */
[----:B------:R-:W-:Y:S02]  /*1340*/  IADD3 R11, P4, PT, R11, R10, RZ ;  /* 0x0000000a0b0b7210 */ /* 0x000fe40007f9e0ff */
[----:B------:R-:W-:Y:S02]  /*1350*/  SEL R3, R27, RZ, P3 ;  /* 0x000000ff1b037207 */ /* 0x000fe40001800000 */
[----:B------:R-:W-:-:S02]  /*1360*/  SEL R10, R23, R20, !P2 ;  /* 0x00000014170a7207 */ /* 0x000fc40005000000 */
[----:B------:R-:W-:Y:S02]  /*1370*/  ISETP.GE.U32.AND P5, PT, R37, 0x20, PT ;  /* 0x000000202500780c */ /* 0x000fe40003fa6070 */
[----:B0-----:R-:W-:Y:S01]  /*1380*/  IADD3 R41, P1, PT, R8, R41, RZ ;  /* 0x0000002908297210 */ /* 0x001fe20007f3e0ff */
[----:B------:R-:W-:Y:S01]  /*1390*/  IMAD.X R8, R3, 0x1, R10, P4 ;  /* 0x0000000103087824 */ /* 0x000fe200020e060a */
[----:B------:R-:W-:-:S03]  /*13a0*/  SEL R43, R34, R11, !P5 ;  /* 0x0000000b222b7207 */ /* 0x000fc60006800000 */
[----:B------:R-:W-:Y:S01]  /*13b0*/  IMAD.X R40, R9, 0x1, R23, P1 ;  /* 0x0000000109287824 */ /* 0x000fe200008e0617 */
[----:B------:R-:W-:Y:S01]  /*13c0*/  SEL R42, R27, R8, !P5 ;  /* 0x000000081b2a7207 */ /* 0x000fe20006800000 */
[----:B------:R-:W-:Y:S06]  /*13d0*/  @P0 BRA `(.L_x_375) ;  /* 0x0000000c00b40947 */ /* 0x000fec0003800000 */
[----:B------:R-:W0:Y:S01]  /*13e0*/  LDC.64 R22, c[0x0][0x390] ;  /* 0x0000e400ff167b82 */ /* 0x000e220000000a00 */
[----:B------:R-:W-:Y:S02]  /*13f0*/  ISETP.NE.AND P0, PT, R37, RZ, PT ;  /* 0x000000ff2500720c */ /* 0x000fe40003f05270 */
[----:B------:R-:W-:-:S05]  /*1400*/  LOP3.LUT R37, RZ, R37, RZ, 0x33, !PT ;  /* 0x00000025ff257212 */ /* 0x000fca00078e33ff */
[----:B------:R-:W-:-:S06]  /*1410*/  IMAD.IADD R21, R2, 0x1, R37 ;  /* 0x0000000102157824 */ /* 0x000fcc00078e0225 */
        /* <DEDUP_REMOVED lines=15> */
.L_x_409:
[----:B------:R-:W-:Y:S05]  /*1510*/  @!P0 BRA `(.L_x_377) ;  /* 0x0000000000888947 */ /* 0x000fea0003800000 */
[----:B------:R-:W-:Y:S01]  /*1520*/  IADD3 R21, PT, PT, R37, UR10, R44 ;  /* 0x0000000a25157c10 */ /* 0x000fe2000fffe02c */
[----:B------:R-:W-:-:S04]  /*1530*/  IMAD.MOV.U32 R27, RZ, RZ, 0x182 ;  /* 0x00000182ff1b7424 */ /* 0x000fc800078e00ff */
[----:B------:R-:W-:-:S07]  /*1540*/  IMAD.WIDE R20, R21, 0x10, R22 ;  /* 0x0000001015147825 */ /* 0x000fce00078e0216 */
.L_x_379:
[----:B------:R-:W-:Y:S01]  /*1550*/  SHF.R.U32.HI R22, RZ, 0x1, R27 ;  /* 0x00000001ff167819 */ /* 0x000fe2000001161b */
[----:B------:R-:W-:Y:S02]  /*1560*/  IMAD R8, R2, 0x41a7, RZ ;  /* 0x000041a702087824 */ /* 0x000fe400078e02ff */
[----:B------:R-:W-:Y:S01]  /*1570*/  IMAD.MOV.U32 R2, RZ, RZ, RZ ;  /* 0x000000ffff027224 */ /* 0x000fe200078e00ff */
[----:B------:R-:W-:-:S04]  /*1580*/  IADD3 R9, PT, PT, R27, 0x1, -R22 ;  /* 0x000000011b097810 */ /* 0x000fc80007ffe816 */
[----:B------:R-:W0:Y:S01]  /*1590*/  I2F.U32.RP R10, R9 ;  /* 0x00000009000a7306 */ /* 0x000e220000209000 */
[----:B------:R-:W-:Y:S01]  /*15a0*/  IMAD.MOV R11, RZ, RZ, -R9 ;  /* 0x000000ffff0b7224 */ /* 0x000fe200078e0a09 */
[----:B------:R-:W-:-:S06]  /*15b0*/  ISETP.NE.U32.AND P1, PT, R9, RZ, PT ;  /* 0x000000ff0900720c */ /* 0x000fcc0003f25070 */
[----:B0-----:R-:W0:Y:S02]  /*15c0*/  MUFU.RCP R10, R10 ;  /* 0x0000000a000a7308 */ /* 0x001e240000001000 */
[----:B0-----:R-:W-:-:S06]  /*15d0*/  VIADD R3, R10, 0xffffffe ;  /* 0x0ffffffe0a037836 */ /* 0x001fcc0000000000 */
[----:B------:R-:W0:Y:S02]  /*15e0*/  F2I.FTZ.U32.TRUNC.NTZ R3, R3 ;  /* 0x0000000300037305 */ /* 0x000e24000021f000 */
[----:B0-----:R-:W-:-:S04]  /*15f0*/  IMAD R11, R11, R3, RZ ;  /* 0x000000030b0b7224 */ /* 0x001fc800078e02ff */
[----:B------:R-:W-:Y:S01]  /*1600*/  IMAD.HI.U32 R11, R3, R11, R2 ;  /* 0x0000000b030b7227 */ /* 0x000fe200078e0002 */
[----:B------:R-:W-:-:S05]  /*1610*/  LOP3.LUT R2, R8, 0x7fffffff, RZ, 0xc0, !PT ;  /* 0x7fffffff08027812 */ /* 0x000fca00078ec0ff */
[----:B------:R-:W-:-:S04]  /*1620*/  IMAD.HI.U32 R11, R11, R2, RZ ;  /* 0x000000020b0b7227 */ /* 0x000fc800078e00ff */
[----:B------:R-:W-:-:S04]  /*1630*/  IMAD.MOV R11, RZ, RZ, -R11 ;  /* 0x000000ffff0b7224 */ /* 0x000fc800078e0a0b */
[----:B------:R-:W-:-:S05]  /*1640*/  IMAD R8, R9, R11, R2 ;  /* 0x0000000b09087224 */ /* 0x000fca00078e0202 */
[----:B------:R-:W-:-:S13]  /*1650*/  ISETP.GE.U32.AND P0, PT, R8, R9, PT ;  /* 0x000000090800720c */ /* 0x000fda0003f06070 */
[----:B------:R-:W-:-:S05]  /*1660*/  @P0 IMAD.IADD R8, R8, 0x1, -R9 ;  /* 0x0000000108080824 */ /* 0x000fca00078e0a09 */
[----:B------:R-:W-:-:S13]  /*1670*/  ISETP.GE.U32.AND P0, PT, R8, R9, PT ;  /* 0x000000090800720c */ /* 0x000fda0003f06070 */
[----:B------:R-:W-:Y:S01]  /*1680*/  @P0 IMAD.IADD R8, R8, 0x1, -R9 ;  /* 0x0000000108080824 */ /* 0x000fe200078e0a09 */
[----:B------:R-:W-:-:S05]  /*1690*/  @!P1 LOP3.LUT R8, RZ, R9, RZ, 0x33, !PT ;  /* 0x00000009ff089212 */ /* 0x000fca00078e33ff */
[----:B------:R-:W-:-:S04]  /*16a0*/  IMAD.IADD R8, R22, 0x1, R8 ;  /* 0x0000000116087824 */ /* 0x000fc800078e0208 */
[----:B------:R-:W-:Y:S05]  /*16b0*/  NANOSLEEP R8 ;  /* 0x000000080000735d */ /* 0x000fea0003800000 */
[----:B------:R-:W2:Y:S01]  /*16c0*/  LD.E.128.STRONG.GPU R8, desc[UR8][R20.64+0x200] ;  /* 0x0002000814087980 */ /* 0x000ea2000c10fd00 */
[----:B------:R-:W-:Y:S01]  /*16d0*/  UMOV UR5, 0xffffffff ;  /* 0xffffffff00057882 */ /* 0x000fe20000000000 */
[----:B------:R-:W-:Y:S01]  /*16e0*/  IMAD.MOV.U32 R27, RZ, RZ, R22 ;  /* 0x000000ffff1b7224 */ /* 0x000fe200078e0016 */
[----:B--2---:R-:W-:-:S04]  /*16f0*/  ISETP.NE.U32.AND P0, PT, R8, 0x63, PT ;  /* 0x000000630800780c */ /* 0x004fc80003f05070 */
[----:B------:R-:W-:Y:S01]  /*1700*/  ISETP.NE.AND.EX P0, PT, R9, RZ, PT, P0 ;  /* 0x000000ff0900720c */ /* 0x000fe20003f05300 */
[----:B------:R-:W-:-:S12]  /*1710*/  BRA.DIV UR5, `(.L_x_378) ;  /* 0x0000003a05e07947 */ /* 0x000fd8000b800000 */
[----:B------:R-:W-:-:S13]  /*1720*/  VOTE.ANY P0, !P0 ;  /* 0x0000000000ff7806 */ /* 0x000fda0004000100 */
.L_x_412:
[----:B------:R-:W-:Y:S05]  /*1730*/  @P0 BRA `(.L_x_379) ;  /* 0xfffffffc00840947 */ /* 0x000fea000383ffff */
.L_x_377:
[----:B------:R-:W-:Y:S01]  /*1740*/  UMOV UR5, 0xffffffff ;  /* 0xffffffff00057882 */ /* 0x000fe20000000000 */
[----:B------:R-:W-:Y:S02]  /*1750*/  ISETP.NE.U32.AND P0, PT, R8, 0x65, PT ;  /* 0x000000650800780c */ /* 0x000fe40003f05070 */
[----:B------:R-:W-:Y:S02]  /*1760*/  IADD3 R36, PT, PT, R37, UR10, R44 ;  /* 0x0000000a25247c10 */ /* 0x000fe4000fffe02c */
[----:B------:R-:W-:Y:S01]  /*1770*/  ISETP.NE.AND.EX P0, PT, R9, RZ, PT, P0 ;  /* 0x000000ff0900720c */ /* 0x000fe20003f05300 */
[----:B------:R-:W-:-:S12]  /*1780*/  BRA.DIV UR5, `(.L_x_380) ;  /* 0x0000003a05e47947 */ /* 0x000fd8000b800000 */
[----:B------:R-:W0:Y:S01]  /*1790*/  S2R R20, SR_GEMASK ;  /* 0x0000000000147919 */ /* 0x000e220000003c00 */
[----:B------:R-:W-:Y:S01]  /*17a0*/  VOTE.ANY R3, PT, !P0 ;  /* 0x0000000000037806 */ /* 0x000fe200040e0100 */
[----:B------:R-:W1:Y:S02]  /*17b0*/  LDCU.64 UR6, c[0x0][0x390] ;  /* 0x00007200ff0677ac */ /* 0x000e640008000a00 */
[----:B-1----:R-:W-:-:S04]  /*17c0*/  UIADD3 UR5, UP0, UPT, UR6, 0x200, URZ ;  /* 0x0000020006057890 */ /* 0x002fc8000ff1e0ff */
[----:B------:R-:W-:Y:S01]  /*17d0*/  UIADD3.X UR6, UPT, UPT, URZ, UR7, URZ, UP0, !UPT ;  /* 0x00000007ff067290 */ /* 0x000fe200087fe4ff */
        /* <DEDUP_REMOVED lines=22> */
[----:B------:R-:W-:Y:S02]  /*1940*/  IMAD.X R11, R26, 0x1, R35, P1 ;  /* 0x000000011a0b7824 */ /* 0x000fe400008e0623 */
[----:B------:R-:W-:-:S03]  /*1950*/  IMAD.U32 R26, RZ, RZ, UR5 ;  /* 0x00000005ff1a7e24 */ /* 0x000fc6000f8e00ff */
        /* <DEDUP_REMOVED lines=16> */
[----:B------:R-:W-:Y:S01]  /*1a60*/  IMAD.U32 R27, RZ, RZ, UR6 ;  /* 0x00000006ff1b7e24 */ /* 0x000fe2000f8e00ff */
[----:B------:R-:W-:Y:S01]  /*1a70*/  ISETP.GT.AND P1, PT, R3, R22, PT ;  /* 0x000000160300720c */ /* 0x000fe20003f24270 */
[----:B------:R-:W1:Y:S10]  /*1a80*/  SHFL.DOWN PT, R23, R37, 0x10, R22 ;  /* 0x0a00000025177989 */ /* 0x000e7400000e0016 */
[----:B------:R-:W-:-:S02]  /*1a90*/  VOTE.ALL P0, P0 ;  /* 0x0000000000ff7806 */ /* 0x000fc40000000000 */
[----:B0-----:R-:W-:-:S04]  /*1aa0*/  SEL R10, R10, RZ, !P1 ;  /* 0x000000ff0a0a7207 */ /* 0x001fc80004800000 */
[----:B------:R-:W-:Y:S02]  /*1ab0*/  IADD3 R35, P2, PT, R10, R11, RZ ;  /* 0x0000000b0a237210 */ /* 0x000fe40007f5e0ff */
[----:B-1----:R-:W-:-:S05]  /*1ac0*/  SEL R34, R23, RZ, !P1 ;  /* 0x000000ff17227207 */ /* 0x002fca0004800000 */
[----:B------:R-:W-:-:S07]  /*1ad0*/  IMAD.X R34, R34, 0x1, R37, P2 ;  /* 0x0000000122227824 */ /* 0x000fce00010e0625 */
.L_x_426:
[----:B------:R-:W-:Y:S05]  /*1ae0*/  @!P0 BRA `(.L_x_381) ;  /* 0x0000000400848947 */ /* 0x000fea0003800000 */
[----:B------:R-:W-:-:S07]  /*1af0*/  IMAD.MOV.U32 R37, RZ, RZ, 0x182 ;  /* 0x00000182ff257424 */ /* 0x000fce00078e00ff */
.L_x_387:
[----:B------:R-:W-:-:S05]  /*1b00*/  IMAD.WIDE R20, R36, 0x10, R26 ;  /* 0x0000001024147825 */ /* 0x000fca00078e021a */
[----:B------:R-:W2:Y:S01]  /*1b10*/  LD.E.128.STRONG.GPU R8, desc[UR8][R20.64+-0x200] ;  /* 0xfffe000814087980 */ /* 0x000ea2000c10fd00 */
[----:B------:R-:W-:Y:S05]  /*1b20*/  YIELD ;  /* 0x0000000000007946 */ /* 0x000fea0003800000 */
[----:B------:R-:W-:Y:S01]  /*1b30*/  UMOV UR5, 0xffffffff ;  /* 0xffffffff00057882 */ /* 0x000fe20000000000 */
[----:B------:R-:W-:Y:S02]  /*1b40*/  SHF.R.U32.HI R37, RZ, 0x1, R37 ;  /* 0x00000001ff257819 */ /* 0x000fe40000011625 */
[----:B--2---:R-:W-:-:S04]  /*1b50*/  ISETP.NE.U32.AND P0, PT, R8, 0x63, PT ;  /* 0x000000630800780c */ /* 0x004fc80003f05070 */
[----:B------:R-:W-:Y:S01]  /*1b60*/  ISETP.NE.AND.EX P0, PT, R9, RZ, PT, P0 ;  /* 0x000000ff0900720c */ /* 0x000fe20003f05300 */
[----:B------:R-:W-:-:S12]  /*1b70*/  BRA.DIV UR5, `(.L_x_382) ;  /* 0x0000003e05847947 */ /* 0x000fd8000b800000 */
[----:B------:R-:W-:-:S13]  /*1b80*/  VOTE.ANY P0, !P0 ;  /* 0x0000000000ff7806 */ /* 0x000fda0004000100 */
.L_x_429:
[----:B------:R-:W-:Y:S05]  /*1b90*/  @!P0 BRA `(.L_x_383) ;  /* 0x0000000000808947 */ /* 0x000fea0003800000 */
[----:B------:R-:W-:-:S07]  /*1ba0*/  IMAD.MOV.U32 R22, RZ, RZ, R37 ;  /* 0x000000ffff167224 */ /* 0x000fce00078e0025 */
.L_x_385:
[----:B------:R-:W-:Y:S01]  /*1bb0*/  SHF.R.U32.HI R3, RZ, 0x1, R22 ;  /* 0x00000001ff037819 */ /* 0x000fe20000011616 */
[----:B------:R-:W-:-:S03]  /*1bc0*/  IMAD R2, R2, 0x41a7, RZ ;  /* 0x000041a702027824 */ /* 0x000fc600078e02ff */
[----:B------:R-:W-:Y:S02]  /*1bd0*/  IADD3 R11, PT, PT, R22, 0x1, -R3 ;  /* 0x00000001160b7810 */ /* 0x000fe40007ffe803 */
[----:B------:R-:W-:Y:S02]  /*1be0*/  LOP3.LUT R2, R2, 0x7fffffff, RZ, 0xc0, !PT ;  /* 0x7fffffff02027812 */ /* 0x000fe400078ec0ff */
[----:B------:R-:W0:Y:S01]  /*1bf0*/  I2F.U32.RP R10, R11 ;  /* 0x0000000b000a7306 */ /* 0x000e220000209000 */
[----:B------:R-:W-:Y:S01]  /*1c00*/  IMAD.MOV R23, RZ, RZ, -R11 ;  /* 0x000000ffff177224 */ /* 0x000fe200078e0a0b */
[----:B------:R-:W-:-:S06]  /*1c10*/  ISETP.NE.U32.AND P1, PT, R11, RZ, PT ;  /* 0x000000ff0b00720c */ /* 0x000fcc0003f25070 */
[----:B0-----:R-:W0:Y:S02]  /*1c20*/  MUFU.RCP R10, R10 ;  /* 0x0000000a000a7308 */ /* 0x001e240000001000 */
[----:B0-----:R-:W-:-:S06]  /*1c30*/  VIADD R8, R10, 0xffffffe ;  /* 0x0ffffffe0a087836 */ /* 0x001fcc0000000000 */
[----:B------:R0:W1:Y:S02]  /*1c40*/  F2I.FTZ.U32.TRUNC.NTZ R9, R8 ;  /* 0x0000000800097305 */ /* 0x000064000021f000 */
[----:B0-----:R-:W-:Y:S02]  /*1c50*/  IMAD.MOV.U32 R8, RZ, RZ, RZ ;  /* 0x000000ffff087224 */ /* 0x001fe400078e00ff */
[----:B-1----:R-:W-:-:S04]  /*1c60*/  IMAD R23, R23, R9, RZ ;  /* 0x0000000917177224 */ /* 0x002fc800078e02ff */
[----:B------:R-:W-:-:S06]  /*1c70*/  IMAD.HI.U32 R9, R9, R23, R8 ;  /* 0x0000001709097227 */ /* 0x000fcc00078e0008 */
        /* <DEDUP_REMOVED lines=17> */
.L_x_432:
[----:B------:R-:W-:Y:S05]  /*1d90*/  @P0 BRA `(.L_x_385) ;  /* 0xfffffffc00840947 */ /* 0x000fea000383ffff */
.L_x_383:
[----:B------:R-:W-:Y:S01]  /*1da0*/  UMOV UR5, 0xffffffff ;  /* 0xffffffff00057882 */ /* 0x000fe20000000000 */
[----:B------:R-:W-:-:S04]  /*1db0*/  ISETP.NE.U32.AND P0, PT, R8, 0x65, PT ;  /* 0x000000650800780c */ /* 0x000fc80003f05070 */
[----:B------:R-:W-:Y:S01]  /*1dc0*/  ISETP.NE.AND.EX P0, PT, R9, RZ, PT, P0 ;  /* 0x000000ff0900720c */ /* 0x000fe20003f05300 */
[----:B------:R-:W-:-:S12]  /*1dd0*/  BRA.DIV UR5, `(.L_x_386) ;  /* 0x0000003e052c7947 */ /* 0x000fd8000b800000 */
[----:B------:R-:W0:Y:S01]  /*1de0*/  S2R R20, SR_GEMASK ;  /* 0x0000000000147919 */ /* 0x000e220000003c00 */
[----:B------:R-:W-:Y:S01]  /*1df0*/  VOTE.ANY R3, PT, !P0 ;  /* 0x0000000000037806 */ /* 0x000fe200040e0100 */
[----:B------:R-:W-:-:S03]  /*1e00*/  VIADD R36, R36, 0xffffffe0 ;  /* 0xffffffe024247836 */ /* 0x000fc60000000000 */
[----:B0-----:R-:W-:-:S05]  /*1e10*/  LOP3.LUT R3, R3, 0x80000000, R20, 0xec, !PT ;  /* 0x8000000003037812 */ /* 0x001fca00078eec14 */
[----:B------:R-:W-:-:S05]  /*1e20*/  VIADD R20, R3, 0xffffffff ;  /* 0xffffffff03147836 */ /* 0x000fca0000000000 */
[----:B------:R-:W-:-:S04]  /*1e30*/  LOP3.LUT R20, R3, R20, RZ, 0xc, !PT ;  /* 0x0000001403147212 */ /* 0x000fc800078e0cff */
[----:B------:R-:W0:Y:S02]  /*1e40*/  POPC R22, R20 ;  /* 0x0000001400167309 */ /* 0x000e240000000000 */
[----:B0-----:R-:W0:Y:S01]  /*1e50*/  SHFL.DOWN PT, R44, R10, 0x1, R22 ;  /* 0x082000000a2c7989 */ /* 0x001e2200000e0016 */
[----:B------:R-:W-:-:S03]  /*1e60*/  ISETP.GE.AND P0, PT, R45, R22, PT ;  /* 0x000000162d00720c */ /* 0x000fc60003f06270 */
[----:B------:R-:W1:Y:S01]  /*1e70*/  SHFL.DOWN PT, R23, R11, 0x1, R22 ;  /* 0x082000000b177989 */ /* 0x000e6200000e0016 */
[----:B0-----:R-:W-:Y:S02]  /*1e80*/  SEL R3, R44, RZ, !P0 ;  /* 0x000000ff2c037207 */ /* 0x001fe40004000000 */
[----:B-1----:R-:W-:Y:S02]  /*1e90*/  SEL R23, R23, RZ, !P0 ;  /* 0x000000ff17177207 */ /* 0x002fe40004000000 */
[----:B------:R-:W-:Y:S01]  /*1ea0*/  IADD3 R10, P0, PT, R10, R3, RZ ;  /* 0x000000030a0a7210 */ /* 0x000fe20007f1e0ff */
[----:B------:R-:W-:-:S04]  /*1eb0*/  VIADD R3, R45, 0x2 ;  /* 0x000000022d037836 */ /* 0x000fc80000000000 */
[----:B------:R-:W-:Y:S01]  /*1ec0*/  IMAD.X R11, R11, 0x1, R23, P0 ;  /* 0x000000010b0b7824 */ /* 0x000fe200000e0617 */
[----:B------:R-:W-:Y:S01]  /*1ed0*/  ISETP.GT.AND P0, PT, R3, R22, PT ;  /* 0x000000160300720c */ /* 0x000fe20003f04270 */
[----:B------:R-:W0:Y:S01]  /*1ee0*/  SHFL.DOWN PT, R23, R10, 0x2, R22 ;  /* 0x084000000a177989 */ /* 0x000e2200000e0016 */
[----:B------:R-:W-:-:S03]  /*1ef0*/  VIADD R3, R45, 0x4 ;  /* 0x000000042d037836 */ /* 0x000fc60000000000 */
        /* <DEDUP_REMOVED lines=11> */
[----:B-1----:R-:W-:Y:S02]  /*1fb0*/  SEL R44, R44, RZ, !P0 ;  /* 0x000000ff2c2c7207 */ /* 0x002fe40004000000 */
[----:B------:R-:W-:-:S03]  /*1fc0*/  ISETP.GT.AND P0, PT, R3, R22, PT ;  /* 0x000000160300720c */ /* 0x000fc60003f04270 */
[----:B------:R-:W-:Y:S02]  /*1fd0*/  IMAD.X R11, R44, 0x1, R11, P1 ;  /* 0x000000012c0b7824 */ /* 0x000fe400008e060b */
[----:B------:R-:W0:Y:S04]  /*1fe0*/  SHFL.DOWN PT, R44, R10, 0x8, R22 ;  /* 0x090000000a2c7989 */ /* 0x000e2800000e0016 */
[----:B------:R-:W1:Y:S01]  /*1ff0*/  SHFL.DOWN PT, R23, R11, 0x8, R22 ;  /* 0x090000000b177989 */ /* 0x000e6200000e0016 */
[----:B0-----:R-:W-:-:S04]  /*2000*/  SEL R3, R44, RZ, !P0 ;  /* 0x000000ff2c037207 */ /* 0x001fc80004000000 */
[----:B------:R-:W-:Y:S01]  /*2010*/  IADD3 R10, P1, PT, R3, R10, RZ ;  /* 0x0000000a030a7210 */ /* 0x000fe20007f3e0ff */
[----:B------:R-:W-:Y:S01]  /*2020*/  VIADD R3, R45, 0x10 ;  /* 0x000000102d037836 */ /* 0x000fe20000000000 */
[----:B-1----:R-:W-:Y:S02]  /*2030*/  SEL R20, R23, RZ, !P0 ;  /* 0x000000ff17147207 */ /* 0x002fe40004000000 */
[----:B------:R-:W-:Y:S01]  /*2040*/  ISETP.NE.U32.AND P0, PT, R8, 0x65, PT ;  /* 0x000000650800780c */ /* 0x000fe20003f05070 */
[----:B------:R-:W0:Y:S02]  /*2050*/  SHFL.DOWN PT, R44, R10, 0x10, R22 ;  /* 0x0a0000000a2c7989 */ /* 0x000e2400000e0016 */
[----:B------:R-:W-:Y:S01]  /*2060*/  IMAD.X R11, R20, 0x1, R11, P1 ;  /* 0x00000001140b7824 */ /* 0x000fe200008e060b */
[----:B------:R-:W-:Y:S02]  /*2070*/  ISETP.NE.AND.EX P0, PT, R9, RZ, PT, P0 ;  /* 0x000000ff0900720c */ /* 0x000fe40003f05300 */
[----:B------:R-:W-:-:S02]  /*2080*/  ISETP.GT.AND P1, PT, R3, R22, PT ;  /* 0x000000160300720c */ /* 0x000fc40003f24270 */
[----:B------:R-:W1:Y:S09]  /*2090*/  SHFL.DOWN PT, R23, R11, 0x10, R22 ;  /* 0x0a0000000b177989 */ /* 0x000e7200000e0016 */
[----:B------:R-:W-:Y:S02]  /*20a0*/  VOTE.ALL P0, P0 ;  /* 0x0000000000ff7806 */ /* 0x000fe40000000000 */
[----:B0-----:R-:W-:-:S04]  /*20b0*/  SEL R44, R44, RZ, !P1 ;  /* 0x000000ff2c2c7207 */ /* 0x001fc80004800000 */
[----:B------:R-:W-:Y:S02]  /*20c0*/  IADD3 R35, P2, P3, R44, R10, R35 ;  /* 0x0000000a2c237210 */ /* 0x000fe40007b5e023 */
[----:B-1----:R-:W-:-:S04]  /*20d0*/  SEL R23, R23, RZ, !P1 ;  /* 0x000000ff17177207 */ /* 0x002fc80004800000 */
[----:B------:R-:W-:-:S07]  /*20e0*/  IADD3.X R34, PT, PT, R23, R11, R34, P2, P3 ;  /* 0x0000000b17227210 */ /* 0x000fce00017e6422 */
.L_x_446:
[----:B------:R-:W-:Y:S05]  /*20f0*/  @P0 BRA `(.L_x_387) ;  /* 0xfffffff800800947 */ /* 0x000fea000383ffff */
.L_x_381:
[----:B------:R-:W0:Y:S01]  /*2100*/  S2R R37, SR_TID.X ;  /* 0x0000000000257919 */ /* 0x000e220000002100 */
[----:B------:R-:W-:Y:S01]  /*2110*/  ISETP.NE.AND P0, PT, R45, RZ, PT ;  /* 0x000000ff2d00720c */ /* 0x000fe20003f05270 */
[----:B------:R-:W-:Y:S01]  /*2120*/  BSSY.RECONVERGENT B1, `(.L_x_388) ;  /* 0x0000013000017945 */ /* 0x000fe20003800200 */
[----:B------:R-:W-:-:S04]  /*2130*/  LOP3.LUT R35, R35, R34, RZ, 0x3c, !PT ;  /* 0x0000002223237212 */ /* 0x000fc800078e3cff */
[----:B------:R-:W-:-:S04]  /*2140*/  LOP3.LUT R34, R35, R34, RZ, 0x3c, !PT ;  /* 0x0000002223227212 */ /* 0x000fc800078e3cff */
[----:B------:R-:W-:-:S03]  /*2150*/  LOP3.LUT R35, R35, R34, RZ, 0x3c, !PT ;  /* 0x0000002223237212 */ /* 0x000fc600078e3cff */
[----:B------:R-:W1:Y:S01]  /*2160*/  @!P0 S2R R3, SR_CgaCtaId ;  /* 0x0000000000038919 */ /* 0x000e620000008800 */
[----:B------:R-:W-:Y:S02]  /*2170*/  @!P0 MOV R2, 0x400 ;  /* 0x0000040000028802 */ /* 0x000fe40000000f00 */
[----:B0-----:R-:W-:Y:S02]  /*2180*/  ISETP.NE.AND P1, PT, R37, RZ, PT ;  /* 0x000000ff2500720c */ /* 0x001fe40003f25270 */
[----:B-1----:R-:W-:-:S11]  /*2190*/  @!P0 LEA R3, R3, R2, 0x18 ;  /* 0x0000000203038211 */ /* 0x002fd600078ec0ff */
[----:B------:R-:W-:Y:S05]  /*21a0*/  @P1 BRA `(.L_x_389) ;  /* 0x0000000000281947 */ /* 0x000fea0003800000 */
        /* <DEDUP_REMOVED lines=10> */
.L_x_389:
[----:B------:R-:W-:Y:S05]  /*2250*/  BSYNC.RECONVERGENT B1 ;  /* 0x0000000000017941 */ /* 0x000fea0003800200 */
.L_x_388:
[----:B------:R0:W-:Y:S01]  /*2260*/  @!P0 STS.64 [R3+0x98], R34 ;  /* 0x0000982203008388 */ /* 0x0001e20000000a00 */
[----:B-1----:R-:W-:Y:S02]  /*2270*/  IMAD.MOV.U32 R11, RZ, RZ, R43 ;  /* 0x000000ffff0b7224 */ /* 0x002fe400078e002b */
[----:B------:R-:W-:Y:S02]  /*2280*/  IMAD.MOV.U32 R8, RZ, RZ, R42 ;  /* 0x000000ffff087224 */ /* 0x000fe400078e002a */
[----:B------:R-:W-:Y:S02]  /*2290*/  @!P0 IMAD.MOV.U32 R11, RZ, RZ, R34 ;  /* 0x000000ffff0b8224 */ /* 0x000fe400078e0022 */
[----:B------:R-:W-:-:S07]  /*22a0*/  @!P0 IMAD.MOV.U32 R8, RZ, RZ, R35 ;  /* 0x000000ffff088224 */ /* 0x000fce00078e0023 */
.L_x_375:
[----:B------:R-:W-:Y:S05]  /*22b0*/  WARPSYNC.ALL ;  /* 0x0000000000007948 */ /* 0x000fea0003800000 */
[----:B------:R-:W1:Y:S08]  /*22c0*/  S2UR UR6, SR_CgaCtaId ;  /* 0x00000000000679c3 */ /* 0x000e700000008800 */
[----:B------:R-:W-:Y:S01]  /*22d0*/  BAR.SYNC.DEFER_BLOCKING 0x0 ;  /* 0x0000000000007b1d */ /* 0x000fe20000010000 */
[----:B------:R-:W-:-:S05]  /*22e0*/  ISETP.NE.AND P0, PT, R37, RZ, PT ;  /* 0x000000ff2500720c */ /* 0x000fca0003f05270 */
[----:B------:R-:W-:Y:S02]  /*22f0*/  UMOV UR5, 0x400 ;  /* 0x0000040000057882 */ /* 0x000fe40000000000 */
[----:B-1----:R-:W-:-:S09]  /*2300*/  ULEA UR5, UR6, UR5, 0x18 ;  /* 0x0000000506057291 */ /* 0x002fd2000f8ec0ff */
[----:B0-----:R-:W0:Y:S02]  /*2310*/  LDS.64 R2, [UR5+0x98] ;  /* 0x00009805ff027984 */ /* 0x001e240008000a00 */
[----:B0-----:R-:W-:Y:S02]  /*2320*/  SEL R2, R2, RZ, P0 ;  /* 0x000000ff02027207 */ /* 0x001fe40000000000 */
[----:B------:R-:W-:Y:S02]  /*2330*/  SEL R3, R3, RZ, P0 ;  /* 0x000000ff03037207 */ /* 0x000fe40000000000 */
[----:B------:R-:W-:-:S05]  /*2340*/  IADD3 R2, P1, PT, R11, R2, RZ ;  /* 0x000000020b027210 */ /* 0x000fca0007f3e0ff */
[----:B------:R-:W-:-:S08]  /*2350*/  IMAD.X R3, R8, 0x1, R3, P1 ;  /* 0x0000000108037824 */ /* 0x000fd000008e0603 */
.L_x_374:
[----:B------:R-:W-:Y:S05]  /*2360*/  BSYNC.RECONVERGENT B0 ;  /* 0x0000000000007941 */ /* 0x000fea0003800200 */
.L_x_372:
[----:B------:R-:W-:Y:S01]  /*2370*/  BAR.SYNC.DEFER_BLOCKING 0x0 ;  /* 0x0000000000007b1d */ /* 0x000fe20000010000 */
[----:B0-----:R-:W-:-:S05]  /*2380*/  IADD3 R8, P0, PT, R32, R2, RZ ;  /* 0x0000000220087210 */ /* 0x001fca0007f1e0ff */
[----:B------:R-:W-:Y:S01]  /*2390*/  IMAD.X R9, R33, 0x1, R3, P0 ;  /* 0x0000000121097824 */ /* 0x000fe200000e0603 */
[----:B------:R-:W-:Y:S01]  /*23a0*/  IADD3 R10, P0, PT, R30, R8, RZ ;  /* 0x000000081e0a7210 */ /* 0x000fe20007f1e0ff */
[----:B------:R-:W0:Y:S01]  /*23b0*/  S2R R27, SR_LANEID ;  /* 0x00000000001b7919 */ /* 0x000e220000000000 */
[----:B------:R-:W1:Y:S01]  /*23c0*/  S2UR UR5, SR_CTAID.X ;  /* 0x00000000000579c3 */ /* 0x000e620000002500 */
[----:B------:R-:W2:Y:S02]  /*23d0*/  LDCU.64 UR6, c[0x0][0x388] ;  /* 0x00007100ff0677ac */ /* 0x000ea40008000a00 */
[----:B------:R-:W-:Y:S01]  /*23e0*/  IMAD.X R11, R31, 0x1, R9, P0 ;  /* 0x000000011f0b7824 */ /* 0x000fe200000e0609 */
[----:B------:R-:W-:-:S04]  /*23f0*/  IADD3 R20, P0, PT, R28, R10, RZ ;  /* 0x0000000a1c147210 */ /* 0x000fc80007f1e0ff */
[----:B------:R-:W1:Y:S01]  /*2400*/  LDC R26, c[0x0][0x398] ;  /* 0x0000e600ff1a7b82 */ /* 0x000e620000000800 */
[----:B------:R-:W-:Y:S01]  /*2410*/  IMAD.X R21, R29, 0x1, R11, P0 ;  /* 0x000000011d157824 */ /* 0x000fe200000e060b */
[----:B------:R-:W-:-:S05]  /*2420*/  IADD3 R22, P0, PT, R24, R20, RZ ;  /* 0x0000001418167210 */ /* 0x000fca0007f1e0ff */
[----:B------:R-:W-:Y:S01]  /*2430*/  IMAD.X R23, R25, 0x1, R21, P0 ;  /* 0x0000000119177824 */ /* 0x000fe200000e0615 */
[----:B------:R-:W-:-:S05]  /*2440*/  IADD3 R4, P0, PT, R4, R22, RZ ;  /* 0x0000001604047210 */ /* 0x000fca0007f1e0ff */
[----:B------:R-:W-:Y:S01]  /*2450*/  IMAD.X R5, R5, 0x1, R23, P0 ;  /* 0x0000000105057824 */ /* 0x000fe200000e0617 */
[----:B------:R-:W-:-:S05]  /*2460*/  IADD3 R6, P0, PT, R6, R4, RZ ;  /* 0x0000000406067210 */ /* 0x000fca0007f1e0ff */
[----:B------:R-:W-:Y:S01]  /*2470*/  IMAD.X R7, R7, 0x1, R5, P0 ;  /* 0x0000000107077824 */ /* 0x000fe200000e0605 */
[----:B------:R-:W-:Y:S01]  /*2480*/  IADD3 R12, P0, PT, R12, R6, RZ ;  /* 0x000000060c0c7210 */ /* 0x000fe20007f1e0ff */
[----:B0-----:R-:W-:-:S04]  /*2490*/  IMAD R27, R27, 0x50, R0 ;  /* 0x000000501b1b7824 */ /* 0x001fc800078e0200 */
[----:B------:R-:W-:Y:S01]  /*24a0*/  IMAD.X R13, R13, 0x1, R7, P0 ;  /* 0x000000010d0d7824 */ /* 0x000fe200000e0607 */
[----:B------:R-:W-:Y:S01]  /*24b0*/  IADD3 R14, P0, PT, R14, R12, RZ ;  /* 0x0000000c0e0e7210 */ /* 0x000fe20007f1e0ff */
[----:B-1----:R-:W-:Y:S01]  /*24c0*/  VIADD R26, R26, UR5 ;  /* 0x000000051a1a7c36 */ /* 0x002fe20008000000 */
[----:B------:R-:W-:Y:S03]  /*24d0*/  STS.64 [R27], R2 ;  /* 0x000000021b007388 */ /* 0x000fe60000000a00 */
        /* <DEDUP_REMOVED lines=16> */
[----:B------:R-:W1:Y:S04]  /*25e0*/  LDS.64 R2, [R0] ;  /* 0x0000000000027984 */ /* 0x000e680000000a00 */
[----:B------:R-:W3:Y:S01]  /*25f0*/  LDS.64 R4, [R0+0x100] ;  /* 0x0001000000047984 */ /* 0x000ee20000000a00 */
[C---:B0-----:R-:W-:Y:S01]  /*2600*/  LOP3.LUT R24, R37.reuse, 0x3e0, RZ, 0xc0, !PT ;  /* 0x000003e025187812 */ /* 0x041fe200078ec0ff */
[----:B------:R-:W-:Y:S01]  /*2610*/  IMAD R25, R26, 0x11e0, RZ ;  /* 0x000011e01a197824 */ /* 0x000fe200078e02ff */
[----:B------:R-:W-:Y:S01]  /*2620*/  LOP3.LUT R37, R37, 0x1f, RZ, 0xc0, !PT ;  /* 0x0000001f25257812 */ /* 0x000fe200078ec0ff */
[----:B------:R-:W0:Y:S04]  /*2630*/  LDS.64 R6, [R0+0x200] ;  /* 0x0002000000067984 */ /* 0x000e280000000a00 */
[----:B------:R-:W4:Y:S01]  /*2640*/  LDS.64 R8, [R0+0x300] ;  /* 0x0003000000087984 */ /* 0x000f220000000a00 */
[----:B------:R-:W-:-:S03]  /*2650*/  IMAD R24, R24, 0xb, R37 ;  /* 0x0000000b18187824 */ /* 0x000fc600078e0225 */
[----:B------:R-:W5:Y:S02]  /*2660*/  LDS.64 R10, [R0+0x400] ;  /* 0x00040000000a7984 */ /* 0x000f640000000a00 */
[----:B------:R-:W-:Y:S02]  /*2670*/  IADD3 R25, P0, PT, R25, R24, RZ ;  /* 0x0000001819197210 */ /* 0x000fe40007f1e0ff */
[----:B------:R-:W5:Y:S03]  /*2680*/  LDS.64 R12, [R0+0x500] ;  /* 0x00050000000c7984 */ /* 0x000f660000000a00 */
[----:B------:R-:W-:Y:S01]  /*2690*/  IMAD.X R26, RZ, RZ, RZ, P0 ;  /* 0x000000ffff1a7224 */ /* 0x000fe200000e06ff */
[----:B------:R-:W5:Y:S01]  /*26a0*/  LDS.64 R14, [R0+0x600] ;  /* 0x00060000000e7984 */ /* 0x000f620000000a00 */
[----:B--2---:R-:W-:-:S03]  /*26b0*/  LEA R24, P0, R25, UR6, 0x3 ;  /* 0x0000000619187c11 */ /* 0x004fc6000f8018ff */
[----:B------:R-:W2:Y:S01]  /*26c0*/  LDS.64 R16, [R0+0x700] ;  /* 0x0007000000107984 */ /* 0x000ea20000000a00 */
[----:B------:R-:W-:-:S03]  /*26d0*/  LEA.HI.X R25, R25, UR7, R26, 0x3, P0 ;  /* 0x0000000719197c11 */ /* 0x000fc600080f1c1a */
[----:B------:R-:W2:Y:S04]  /*26e0*/  LDS.64 R18, [R0+0x800] ;  /* 0x0008000000127984 */ /* 0x000ea80000000a00 */
[----:B------:R-:W2:Y:S04]  /*26f0*/  LDS.64 R20, [R0+0x900] ;  /* 0x0009000000147984 */ /* 0x000ea80000000a00 */
[----:B------:R-:W2:Y:S04]  /*2700*/  LDS.64 R22, [R0+0xa00] ;  /* 0x000a000000167984 */ /* 0x000ea80000000a00 */
[----:B-1----:R-:W-:Y:S04]  /*2710*/  STG.E.64 desc[UR8][R24.64], R2 ;  /* 0x0000000218007986 */ /* 0x002fe8000c101b08 */
[----:B---3--:R-:W-:Y:S04]  /*2720*/  STG.E.64 desc[UR8][R24.64+0x100], R4 ;  /* 0x0001000418007986 */ /* 0x008fe8000c101b08 */
[----:B0-----:R-:W-:Y:S04]  /*2730*/  STG.E.64 desc[UR8][R24.64+0x200], R6 ;  /* 0x0002000618007986 */ /* 0x001fe8000c101b08 */
[----:B----4-:R-:W-:Y:S04]  /*2740*/  STG.E.64 desc[UR8][R24.64+0x300], R8 ;  /* 0x0003000818007986 */ /* 0x010fe8000c101b08 */
[----:B-----5:R-:W-:Y:S04]  /*2750*/  STG.E.64 desc[UR8][R24.64+0x400], R10 ;  /* 0x0004000a18007986 */ /* 0x020fe8000c101b08 */
[----:B------:R-:W-:Y:S04]  /*2760*/  STG.E.64 desc[UR8][R24.64+0x500], R12 ;  /* 0x0005000c18007986 */ /* 0x000fe8000c101b08 */
[----:B------:R-:W-:Y:S04]  /*2770*/  STG.E.64 desc[UR8][R24.64+0x600], R14 ;  /* 0x0006000e18007986 */ /* 0x000fe8000c101b08 */
[----:B--2---:R-:W-:Y:S04]  /*2780*/  STG.E.64 desc[UR8][R24.64+0x700], R16 ;  /* 0x0007001018007986 */ /* 0x004fe8000c101b08 */
[----:B------:R-:W-:Y:S04]  /*2790*/  STG.E.64 desc[UR8][R24.64+0x800], R18 ;  /* 0x0008001218007986 */ /* 0x000fe8000c101b08 */
[----:B------:R-:W-:Y:S04]  /*27a0*/  STG.E.64 desc[UR8][R24.64+0x900], R20 ;  /* 0x0009001418007986 */ /* 0x000fe8000c101b08 */
[----:B------:R-:W-:Y:S01]  /*27b0*/  STG.E.64 desc[UR8][R24.64+0xa00], R22 ;  /* 0x000a001618007986 */ /* 0x000fe2000c101b08 */
[----:B------:R-:W-:Y:S05]  /*27c0*/  EXIT ;  /* 0x000000000000794d */ /* 0x000fea0003800000 */
.L_x_371:
[----:B------:R-:W-:-:S13]  /*27d0*/  ISETP.NE.AND P0, PT, R0, RZ, PT ;  /* 0x000000ff0000720c */ /* 0x000fda0003f05270 */
[----:B------:R-:W-:Y:S05]  /*27e0*/  @!P0 EXIT ;  /* 0x000000000000894d */ /* 0x000fea0003800000 */
[----:B------:R-:W0:Y:S02]  /*27f0*/  LDC.64 R6, c[0x0][0x380] ;  /* 0x0000e000ff067b82 */ /* 0x000e240000000a00 */
[----:B0-----:R-:W-:-:S05]  /*2800*/  IMAD.WIDE.U32 R6, R3, 0x8, R6 ;  /* 0x0000000803067825 */ /* 0x001fca00078e0006 */
[----:B------:R-:W2:Y:S01]  /*2810*/  LDG.E.64 R4, desc[UR8][R6.64] ;  /* 0x0000000806047981 */ /* 0x000ea2000c1e1b00 */
[----:B------:R-:W0:Y:S02]  /*2820*/  S2R R37, SR_TID.X ;  /* 0x0000000000257919 */ /* 0x000e240000002100 */
[C---:B0-----:R-:W-:Y:S02]  /*2830*/  LOP3.LUT R3, R37.reuse, 0x1f, RZ, 0xc0, !PT ;  /* 0x0000001f25037812 */ /* 0x041fe400078ec0ff */
[----:B------:R-:W-:-:S05]  /*2840*/  LOP3.LUT R8, R37, 0x3e0, RZ, 0xc0, !PT ;  /* 0x000003e025087812 */ /* 0x000fca00078ec0ff */
[----:B------:R-:W-:-:S04]  /*2850*/  IMAD R19, R8, 0xb, R3 ;  /* 0x0000000b08137824 */ /* 0x000fc800078e0203 */
[C---:B------:R-:W-:Y:S01]  /*2860*/  VIADD R3, R19.reuse, 0x20 ;  /* 0x0000002013037836 */ /* 0x040fe20000000000 */
[C---:B------:R-:W-:Y:S01]  /*2870*/  ISETP.GE.U32.AND P5, PT, R19.reuse, R0, PT ;  /* 0x000000001300720c */ /* 0x040fe20003fa6070 */
[C---:B------:R-:W-:Y:S01]  /*2880*/  VIADD R9, R19.reuse, 0x40 ;  /* 0x0000004013097836 */ /* 0x040fe20000000000 */
[C---:B------:R-:W-:Y:S01]  /*2890*/  LEA R8, P3, R19.reuse, R6, 0x3 ;  /* 0x0000000613087211 */ /* 0x040fe200078618ff */
[----:B------:R-:W-:Y:S01]  /*28a0*/  VIADD R11, R19, 0x60 ;  /* 0x00000060130b7836 */ /* 0x000fe20000000000 */
[-C--:B------:R-:W-:Y:S01]  /*28b0*/  ISETP.GE.U32.AND P6, PT, R3, R0.reuse, PT ;  /* 0x000000000300720c */ /* 0x080fe20003fc6070 */
[----:B------:R-:W-:Y:S01]  /*28c0*/  VIADD R3, R19, 0x80 ;  /* 0x0000008013037836 */ /* 0x000fe20000000000 */
[-C--:B------:R-:W-:Y:S01]  /*28d0*/  ISETP.GE.U32.AND P0, PT, R9, R0.reuse, PT ;  /* 0x000000000900720c */ /* 0x080fe20003f06070 */
[----:B------:R-:W-:Y:S01]  /*28e0*/  IMAD.X R9, RZ, RZ, R7, P3 ;  /* 0x000000ffff097224 */ /* 0x000fe200018e0607 */
[-C--:B------:R-:W-:Y:S01]  /*28f0*/  ISETP.GE.U32.AND P1, PT, R11, R0.reuse, PT ;  /* 0x000000000b00720c */ /* 0x080fe20003f26070 */
[----:B------:R-:W-:Y:S01]  /*2900*/  VIADD R11, R19, 0xa0 ;  /* 0x000000a0130b7836 */ /* 0x000fe20000000000 */
[----:B------:R-:W-:Y:S01]  /*2910*/  ISETP.GE.U32.AND P2, PT, R3, R0, PT ;  /* 0x000000000300720c */ /* 0x000fe20003f46070 */
[----:B------:R-:W-:-:S02]  /*2920*/  VIADD R3, R19, 0xe0 ;  /* 0x000000e013037836 */ /* 0x000fc40000000000 */
[----:B------:R-:W-:Y:S01]  /*2930*/  VIADD R13, R19, 0xc0 ;  /* 0x000000c0130d7836 */ /* 0x000fe20000000000 */
[----:B------:R-:W-:Y:S01]  /*2940*/  ISETP.GE.U32.AND P3, PT, R11, R0, PT ;  /* 0x000000000b00720c */ /* 0x000fe20003f66070 */
[----:B------:R-:W-:-:S03]  /*2950*/  VIADD R17, R19, 0x120 ;  /* 0x0000012013117836 */ /* 0x000fc60000000000 */
[-C--:B------:R-:W-:Y:S01]  /*2960*/  ISETP.GE.U32.AND P4, PT, R13, R0.reuse, PT ;  /* 0x000000000d00720c */ /* 0x080fe20003f86070 */
[----:B--2---:R-:W-:Y:S02]  /*2970*/  IMAD.MOV.U32 R6, RZ, RZ, R4 ;  /* 0x000000ffff067224 */ /* 0x004fe400078e0004 */
[----:B------:R-:W-:Y:S02]  /*2980*/  IMAD.MOV.U32 R7, RZ, RZ, R5 ;  /* 0x000000ffff077224 */ /* 0x000fe400078e0005 */
[----:B------:R-:W2:Y:S01]  /*2990*/  @!P5 LDG.E.64 R4, desc[UR8][R8.64] ;  /* 0x000000080804d981 */ /* 0x000ea2000c1e1b00 */
[----:B------:R-:W-:Y:S01]  /*29a0*/  IMAD.MOV.U32 R14, RZ, RZ, R6 ;  /* 0x000000ffff0e7224 */ /* 0x000fe200078e0006 */
[----:B------:R-:W-:Y:S01]  /*29b0*/  ISETP.GE.U32.AND P5, PT, R3, R0, PT ;  /* 0x000000000300720c */ /* 0x000fe20003fa6070 */
[----:B------:R-:W-:Y:S02]  /*29c0*/  IMAD.MOV.U32 R15, RZ, RZ, R7 ;  /* 0x000000ffff0f7224 */ /* 0x000fe400078e0007 */
[----:B------:R-:W-:-:S02]  /*29d0*/  VIADD R3, R19, 0x100 ;  /* 0x0000010013037836 */ /* 0x000fc40000000000 */
[--C-:B------:R-:W-:Y:S02]  /*29e0*/  IMAD.MOV.U32 R12, RZ, RZ, R6.reuse ;  /* 0x000000ffff0c7224 */ /* 0x100fe400078e0006 */
[--C-:B------:R-:W-:Y:S01]  /*29f0*/  IMAD.MOV.U32 R13, RZ, RZ, R7.reuse ;  /* 0x000000ffff0d7224 */ /* 0x100fe200078e0007 */
[----:B------:R-:W3:Y:S01]  /*2a00*/  @!P6 LDG.E.64 R14, desc[UR8][R8.64+0x100] ;  /* 0x00010008080ee981 */ /* 0x000ee2000c1e1b00 */
[----:B------:R-:W-:Y:S01]  /*2a10*/  IMAD.MOV.U32 R10, RZ, RZ, R6 ;  /* 0x000000ffff0a7224 */ /* 0x000fe200078e0006 */
[-C--:B------:R-:W-:Y:S01]  /*2a20*/  ISETP.GE.U32.AND P6, PT, R3, R0.reuse, PT ;  /* 0x000000000300720c */ /* 0x080fe20003fc6070 */
[----:B------:R-:W-:Y:S02]  /*2a30*/  IMAD.MOV.U32 R11, RZ, RZ, R7 ;  /* 0x000000ffff0b7224 */ /* 0x000fe400078e0007 */
[----:B------:R-:W-:Y:S01]  /*2a40*/  VIADD R3, R19, 0x140 ;  /* 0x0000014013037836 */ /* 0x000fe20000000000 */
[----:B------:R-:W4:Y:S01]  /*2a50*/  @!P0 LDG.E.64 R12, desc[UR8][R8.64+0x200] ;  /* 0x00020008080c8981 */ /* 0x000f22000c1e1b00 */
[----:B------:R-:W-:-:S03]  /*2a60*/  ISETP.GE.U32.AND P0, PT, R17, R0, PT ;  /* 0x000000001100720c */ /* 0x000fc60003f06070 */
[----:B------:R-:W4:Y:S01]  /*2a70*/  @!P1 LDG.E.64 R10, desc[UR8][R8.64+0x300] ;  /* 0x00030008080a9981 */ /* 0x000f22000c1e1b00 */
[----:B------:R-:W-:Y:S01]  /*2a80*/  ISETP.GE.U32.AND P1, PT, R3, R0, PT ;  /* 0x000000000300720c */ /* 0x000fe20003f26070 */
        /* <DEDUP_REMOVED lines=22> */
[----:B------:R-:W-:Y:S01]  /*2bf0*/  UMOV UR4, 0x400 ;  /* 0x0000040000047882 */ /* 0x000fe20000000000 */
[----:B------:R-:W-:Y:S01]  /*2c00*/  ISETP.NE.AND P0, PT, R2, RZ, PT ;  /* 0x000000ff0200720c */ /* 0x000fe20003f05270 */
[----:B-1----:R-:W-:-:S02]  /*2c10*/  ULEA UR4, UR5, UR4, 0x18 ;  /* 0x0000000405047291 */ /* 0x002fc4000f8ec0ff */
[----:B0-----:R-:W-:-:S05]  /*2c20*/  IMAD R0, R36, 0x160, R43 ;  /* 0x0000016024007824 */ /* 0x001fca00078e022b */
        /* <DEDUP_REMOVED lines=40> */
[----:B------:R-:W-:Y:S01]  /*2eb0*/  IADD3.X R34, PT, PT, R17, R5, R3, P0, P1 ;  /* 0x0000000511227210 */ /* 0x000fe200007e2403 */
        /* <DEDUP_REMOVED lines=51> */
[----:B0-----:R-:W-:Y:S02]  /*31f0*/  IADD3 R39, P0, PT, R16, R39, RZ ;  /* 0x0000002710277210 */ /* 0x001fe40007f1e0ff */
[----:B------:R-:W-:Y:S02]  /*3200*/  SEL R16, R41, R40, !P1 ;  /* 0x0000002829107207 */ /* 0x000fe40004800000 */
[----:B------:R-:W-:Y:S01]  /*3210*/  ISETP.NE.AND P1, PT, R36, 0x5, PT ;  /* 0x000000052400780c */ /* 0x000fe20003f25270 */
[----:B------:R-:W-:Y:S01]  /*3220*/  IMAD.X R45, R17, 0x1, R41, P0 ;  /* 0x00000001112d7824 */ /* 0x000fe200000e0629 */
[----:B------:R-:W-:Y:S02]  /*3230*/  IADD3 R17, P0, PT, R18, R39, RZ ;  /* 0x0000002712117210 */ /* 0x000fe40007f1e0ff */
[----:B------:R-:W-:Y:S02]  /*3240*/  SEL R38, R39, R38, !P1 ;  /* 0x0000002627267207 */ /* 0x000fe40004800000 */
[----:B------:R-:W-:Y:S01]  /*3250*/  SEL R16, R45, R16, !P1 ;  /* 0x000000102d107207 */ /* 0x000fe20004800000 */
[----:B------:R-:W-:Y:S01]  /*3260*/  IMAD.X R19, R19, 0x1, R45, P0 ;  /* 0x0000000113137824 */ /* 0x000fe200000e062d */
[----:B-1----:R-:W-:-:S02]  /*3270*/  IADD3 R41, P0, PT, R20, R17, RZ ;  /* 0x0000001114297210 */ /* 0x002fc40007f1e0ff */
[----:B------:R-:W-:Y:S02]  /*3280*/  SEL R38, R17, R38, !P2 ;  /* 0x0000002611267207 */ /* 0x000fe40005000000 */
        /* <DEDUP_REMOVED lines=9> */
[----:B------:R-:W1:Y:S01]  /*3320*/  LDS.128 R20, [UR4+0x70] ;  /* 0x00007004ff147984 */ /* 0x000e620008000c00 */
[----:B------:R-:W-:-:S02]  /*3330*/  SEL R38, R39, R38, !P4 ;  /* 0x0000002627267207 */ /* 0x000fc40006000000 */
[C---:B------:R-:W-:Y:S02]  /*3340*/  ISETP.NE.AND P0, PT, R36.reuse, 0xa, PT ;  /* 0x0000000a2400780c */ /* 0x040fe40003f05270 */
[----:B------:R-:W-:Y:S02]  /*3350*/  ISETP.NE.AND P1, PT, R36, 0xb, PT ;  /* 0x0000000b2400780c */ /* 0x000fe40003f25270 */
[----:B0-----:R-:W-:-:S04]  /*3360*/  IADD3 R45, P3, PT, R16, R39, RZ ;  /* 0x00000027102d7210 */ /* 0x001fc80007f7e0ff */
[----:B------:R-:W-:Y:S01]  /*3370*/  IADD3 R39, P6, PT, R18, R45, RZ ;  /* 0x0000002d12277210 */ /* 0x000fe20007fde0ff */
[----:B------:R-:W-:Y:S01]  /*3380*/  IMAD.X R16, R17, 0x1, R41, P3 ;  /* 0x0000000111107824 */ /* 0x000fe200018e0629 */
[----:B------:R-:W-:Y:S02]  /*3390*/  SEL R41, R41, R40, !P4 ;  /* 0x0000002829297207 */ /* 0x000fe40006000000 */
[----:B------:R-:W-:Y:S01]  /*33a0*/  SEL R18, R45, R38, !P5 ;  /* 0x000000262d127207 */ /* 0x000fe20006800000 */
[----:B------:R-:W-:Y:S01]  /*33b0*/  IMAD.X R19, R19, 0x1, R16, P6 ;  /* 0x0000000113137824 */ /* 0x000fe200030e0610 */
[----:B-1----:R-:W-:Y:S02]  /*33c0*/  IADD3 R17, P4, PT, R20, R39, RZ ;  /* 0x0000002714117210 */ /* 0x002fe40007f9e0ff */
[----:B------:R-:W-:Y:S02]  /*33d0*/  SEL R20, R16, R41, !P5 ;  /* 0x0000002910147207 */ /* 0x000fe40006800000 */
[----:B------:R-:W-:Y:S01]  /*33e0*/  SEL R18, R39, R18, !P0 ;  /* 0x0000001227127207 */ /* 0x000fe20004000000 */
[----:B------:R-:W-:Y:S01]  /*33f0*/  IMAD.X R21, R21, 0x1, R19, P4 ;  /* 0x0000000115157824 */ /* 0x000fe200020e0613 */
[----:B------:R-:W-:-:S02]  /*3400*/  IADD3 R16, P6, PT, R22, R17, RZ ;  /* 0x0000001116107210 */ /* 0x000fc40007fde0ff */
[----:B------:R-:W-:Y:S02]  /*3410*/  IADD3 R35, P5, PT, R2, -R35, RZ ;  /* 0x8000002302237210 */ /* 0x000fe40007fbe0ff */
[----:B------:R-:W-:Y:S01]  /*3420*/  SEL R20, R19, R20, !P0 ;  /* 0x0000001413147207 */ /* 0x000fe20004000000 */
[----:B------:R-:W-:Y:S01]  /*3430*/  IMAD.X R22, R23, 0x1, R21, P6 ;  /* 0x0000000117167824 */ /* 0x000fe200030e0615 */
[----:B------:R-:W-:Y:S01]  /*3440*/  ISETP.NE.AND P3, PT, R43, RZ, PT ;  /* 0x000000ff2b00720c */ /* 0x000fe20003f65270 */
[----:B------:R-:W-:Y:S01]  /*3450*/  IMAD.X R3, R3, 0x1, ~R34, P5 ;  /* 0x0000000103037824 */ /* 0x000fe200028e0e22 */
[----:B------:R-:W-:Y:S02]  /*3460*/  @P2 SEL R16, R17, R18, !P1 ;  /* 0x0000001211102207 */ /* 0x000fe40004800000 */
[----:B------:R-:W-:Y:S02]  /*3470*/  ISETP.GE.U32.AND P0, PT, R37, 0x20, PT ;  /* 0x000000202500780c */ /* 0x000fe40003f06070 */
[----:B------:R-:W-:-:S02]  /*3480*/  SEL R17, R35, RZ, P3 ;  /* 0x000000ff23117207 */ /* 0x000fc40001800000 */
[----:B------:R-:W-:Y:S02]  /*3490*/  SEL R2, R16, RZ, P0 ;  /* 0x000000ff10027207 */ /* 0x000fe40000000000 */
[----:B------:R-:W-:Y:S02]  /*34a0*/  @P2 SEL R22, R21, R20, !P1 ;  /* 0x0000001415162207 */ /* 0x000fe40004800000 */
[----:B-----5:R-:W-:Y:S02]  /*34b0*/  IADD3 R2, P1, P2, R2, R17, R26 ;  /* 0x0000001102027210 */ /* 0x020fe40007a3e01a */
[----:B------:R-:W-:Y:S02]  /*34c0*/  SEL R3, R3, RZ, P3 ;  /* 0x000000ff03037207 */ /* 0x000fe40001800000 */
[----:B------:R-:W-:-:S04]  /*34d0*/  SEL R26, R22, RZ, P0 ;  /* 0x000000ff161a7207 */ /* 0x000fc80000000000 */
[----:B------:R-:W-:Y:S01]  /*34e0*/  IADD3.X R3, PT, PT, R26, R3, R27, P1, P2 ;  /* 0x000000031a037210 */ /* 0x000fe20000fe441b */
[----:B------:R-:W-:Y:S06]  /*34f0*/  BRA `(.L_x_391) ;  /* 0x0000001400c07947 */ /* 0x000fec0003800000 */
.L_x_390:
        /* <DEDUP_REMOVED lines=98> */
[----:B------:R-:W-:-:S02]  /*3b20*/  ISETP.GE.U32.AND P4, PT, R37, 0x20, PT ;  /* 0x000000202500780c */ /* 0x000fc40003f86070 */
[----:B-1----:R-:W-:Y:S02]  /*3b30*/  IADD3 R41, P5, PT, R20, R41, RZ ;  /* 0x0000002914297210 */ /* 0x002fe40007fbe0ff */
        /* <DEDUP_REMOVED lines=9> */
[----:B------:R-:W-:Y:S02]  /*3bd0*/  SEL R20, R21, R20, !P1 ;  /* 0x0000001415147207 */ /* 0x000fe40004800000 */
[----:B------:R-:W-:Y:S02]  /*3be0*/  IADD3 R19, P1, PT, R19, R18, RZ ;  /* 0x0000001213137210 */ /* 0x000fe40007f3e0ff */
[----:B------:R-:W-:Y:S02]  /*3bf0*/  SEL R18, R23, R20, !P2 ;  /* 0x0000001417127207 */ /* 0x000fe40005000000 */
[----:B------:R-:W-:Y:S02]  /*3c00*/  ISETP.GT.U32.AND P2, PT, R37, 0x1f, PT ;  /* 0x0000001f2500780c */ /* 0x000fe40003f44070 */
[----:B------:R-:W-:-:S02]  /*3c10*/  SEL R3, R27, RZ, P3 ;  /* 0x000000ff1b037207 */ /* 0x000fc40001800000 */
[----:B------:R-:W-:Y:S02]  /*3c20*/  SEL R45, R34, R19, !P4 ;  /* 0x00000013222d7207 */ /* 0x000fe40006000000 */
[----:B0-----:R-:W-:Y:S01]  /*3c30*/  IADD3 R41, P0, PT, R16, R41, RZ ;  /* 0x0000002910297210 */ /* 0x001fe20007f1e0ff */
[----:B------:R-:W-:-:S04]  /*3c40*/  IMAD.X R16, R3, 0x1, R18, P1 ;  /* 0x0000000103107824 */ /* 0x000fc800008e0612 */
        /* <DEDUP_REMOVED lines=22> */
.L_x_449:
[----:B------:R-:W-:Y:S05]  /*3db0*/  @!P0 BRA `(.L_x_394) ;  /* 0x0000000000888947 */ /* 0x000fea0003800000 */
[----:B------:R-:W-:Y:S01]  /*3dc0*/  IADD3 R21, PT, PT, R37, UR10, R44 ;  /* 0x0000000a25157c10 */ /* 0x000fe2000fffe02c */
[----:B------:R-:W-:-:S04]  /*3dd0*/  IMAD.MOV.U32 R27, RZ, RZ, 0x182 ;  /* 0x00000182ff1b7424 */ /* 0x000fc800078e00ff */
[----:B------:R-:W-:-:S07]  /*3de0*/  IMAD.WIDE R20, R21, 0x10, R22 ;  /* 0x0000001015147825 */ /* 0x000fce00078e0216 */
.L_x_396:
        /* <DEDUP_REMOVED lines=30> */
.L_x_452:
[----:B------:R-:W-:Y:S05]  /*3fd0*/  @P0 BRA `(.L_x_396) ;  /* 0xfffffffc00840947 */ /* 0x000fea000383ffff */
.L_x_394:
        /* <DEDUP_REMOVED lines=48> */
[----:B------:R-:W-:Y:S01]  /*42e0*/  IMAD.X R27, R20, 0x1, R35, P1 ;  /* 0x00000001141b7824 */ /* 0x000fe200008e0623 */
[----:B------:R-:W-:Y:S02]  /*42f0*/  ISETP.GT.AND P1, PT, R3, R22, PT ;  /* 0x000000160300720c */ /* 0x000fe40003f24270 */
[----:B------:R-:W-:Y:S02]  /*4300*/  ISETP.NE.AND.EX P0, PT, R17, RZ, PT, P0 ;  /* 0x000000ff1100720c */ /* 0x000fe40003f05300 */
[----:B------:R-:W1:Y:S11]  /*4310*/  SHFL.DOWN PT, R23, R27, 0x10, R22 ;  /* 0x0a0000001b177989 */ /* 0x000e7600000e0016 */
[----:B------:R-:W-:-:S02]  /*4320*/  VOTE.ALL P0, P0 ;  /* 0x0000000000ff7806 */ /* 0x000fc40000000000 */
[----:B0-----:R-:W-:-:S04]  /*4330*/  SEL R18, R18, RZ, !P1 ;  /* 0x000000ff12127207 */ /* 0x001fc80004800000 */
[----:B------:R-:W-:Y:S02]  /*4340*/  IADD3 R35, P2, PT, R18, R19, RZ ;  /* 0x0000001312237210 */ /* 0x000fe40007f5e0ff */
[----:B-1----:R-:W-:-:S05]  /*4350*/  SEL R34, R23, RZ, !P1 ;  /* 0x000000ff17227207 */ /* 0x002fca0004800000 */
[----:B------:R-:W-:Y:S02]  /*4360*/  IMAD.X R34, R34, 0x1, R27, P2 ;  /* 0x0000000122227824 */ /* 0x000fe400010e061b */
[----:B------:R-:W-:-:S07]  /*4370*/  IMAD.U32 R27, RZ, RZ, UR7 ;  /* 0x00000007ff1b7e24 */ /* 0x000fce000f8e00ff */
.L_x_466:
[----:B------:R-:W-:Y:S05]  /*4380*/  @!P0 BRA `(.L_x_398) ;  /* 0x0000000400848947 */ /* 0x000fea0003800000 */
[----:B------:R-:W-:-:S07]  /*4390*/  IMAD.MOV.U32 R37, RZ, RZ, 0x182 ;  /* 0x00000182ff257424 */ /* 0x000fce00078e00ff */
.L_x_404:
        /* <DEDUP_REMOVED lines=9> */
.L_x_469:
[----:B------:R-:W-:Y:S05]  /*4430*/  @!P0 BRA `(.L_x_400) ;  /* 0x0000000000808947 */ /* 0x000fea0003800000 */
[----:B------:R-:W-:-:S07]  /*4440*/  IMAD.MOV.U32 R22, RZ, RZ, R37 ;  /* 0x000000ffff167224 */ /* 0x000fce00078e0025 */
.L_x_402:
        /* <DEDUP_REMOVED lines=30> */
.L_x_472:
[----:B------:R-:W-:Y:S05]  /*4630*/  @P0 BRA `(.L_x_402) ;  /* 0xfffffffc00840947 */ /* 0x000fea000383ffff */
.L_x_400:
        /* <DEDUP_REMOVED lines=53> */
.L_x_486:
[----:B------:R-:W-:Y:S05]  /*4990*/  @P0 BRA `(.L_x_404) ;  /* 0xfffffff800800947 */ /* 0x000fea000383ffff */
.L_x_398:
        /* <DEDUP_REMOVED lines=21> */
.L_x_406:
[----:B------:R-:W-:Y:S05]  /*4af0*/  BSYNC.RECONVERGENT B0 ;  /* 0x0000000000007941 */ /* 0x000fea0003800200 */
.L_x_405:
[----:B------:R0:W-:Y:S01]  /*4b00*/  @!P1 STS.64 [R3+0x98], R34 ;  /* 0x0000982203009388 */ /* 0x0001e20000000a00 */
[----:B-1----:R-:W-:Y:S02]  /*4b10*/  IMAD.MOV.U32 R19, RZ, RZ, R45 ;  /* 0x000000ffff137224 */ /* 0x002fe400078e002d */
[----:B------:R-:W-:Y:S02]  /*4b20*/  IMAD.MOV.U32 R16, RZ, RZ, R42 ;  /* 0x000000ffff107224 */ /* 0x000fe400078e002a */
[----:B------:R-:W-:Y:S02]  /*4b30*/  @!P1 IMAD.MOV.U32 R19, RZ, RZ, R34 ;  /* 0x000000ffff139224 */ /* 0x000fe400078e0022 */
[----:B------:R-:W-:-:S07]  /*4b40*/  @!P1 IMAD.MOV.U32 R16, RZ, RZ, R35 ;  /* 0x000000ffff109224 */ /* 0x000fce00078e0023 */
.L_x_392:
        /* <DEDUP_REMOVED lines=11> */
.L_x_391:
[----:B------:R-:W-:Y:S01]  /*4c00*/  BAR.SYNC.DEFER_BLOCKING 0x0 ;  /* 0x0000000000007b1d */ /* 0x000fe20000010000 */
[----:B------:R-:W-:Y:S02]  /*4c10*/  IADD3 R18, P0, PT, R32, R2, RZ ;  /* 0x0000000220127210 */ /* 0x000fe40007f1e0ff */
[----:B------:R-:W-:-:S03]  /*4c20*/  ISETP.NE.AND P1, PT, R37, RZ, PT ;  /* 0x000000ff2500720c */ /* 0x000fc60003f25270 */
[----:B------:R-:W-:Y:S01]  /*4c30*/  IMAD.X R19, R33, 0x1, R3, P0 ;  /* 0x0000000121137824 */ /* 0x000fe200000e0603 */
[----:B------:R-:W-:Y:S01]  /*4c40*/  IADD3 R16, P0, PT, R30, R18, RZ ;  /* 0x000000121e107210 */ /* 0x000fe20007f1e0ff */
[----:B------:R-:W0:Y:S01]  /*4c50*/  S2R R27, SR_LANEID ;  /* 0x00000000001b7919 */ /* 0x000e220000000000 */
[----:B------:R-:W1:Y:S01]  /*4c60*/  S2UR UR5, SR_CTAID.X ;  /* 0x00000000000579c3 */ /* 0x000e620000002500 */
[----:B------:R-:W2:Y:S02]  /*4c70*/  LDCU.64 UR6, c[0x0][0x388] ;  /* 0x00007100ff0677ac */ /* 0x000ea40008000a00 */
[----:B------:R-:W-:Y:S01]  /*4c80*/  IMAD.X R17, R31, 0x1, R19, P0 ;  /* 0x000000011f117824 */ /* 0x000fe200000e0613 */
[----:B------:R-:W-:Y:S02]  /*4c90*/  IADD3 R20, P0, PT, R28, R16, RZ ;  /* 0x000000101c147210 */ /* 0x000fe40007f1e0ff */
[----:B------:R-:W-:-:S03]  /*4ca0*/  LOP3.LUT R28, R37, 0x1f, RZ, 0xc0, !PT ;  /* 0x0000001f251c7812 */ /* 0x000fc600078ec0ff */
[----:B------:R-:W-:Y:S01]  /*4cb0*/  IMAD.X R21, R29, 0x1, R17, P0 ;  /* 0x000000011d157824 */ /* 0x000fe200000e0611 */
[----:B------:R-:W-:Y:S02]  /*4cc0*/  IADD3 R22, P0, PT, R24, R20, RZ ;  /* 0x0000001418167210 */ /* 0x000fe40007f1e0ff */
[----:B------:R-:W1:Y:S03]  /*4cd0*/  LDC R24, c[0x0][0x398] ;  /* 0x0000e600ff187b82 */ /* 0x000e660000000800 */
[----:B------:R-:W-:Y:S01]  /*4ce0*/  IMAD.X R23, R25, 0x1, R21, P0 ;  /* 0x0000000119177824 */ /* 0x000fe200000e0615 */
[----:B------:R-:W-:-:S04]  /*4cf0*/  IADD3 R14, P0, PT, R14, R22, RZ ;  /* 0x000000160e0e7210 */ /* 0x000fc80007f1e0ff */
[----:B------:R-:W3:Y:S01]  /*4d00*/  @!P1 LDC R25, c[0x0][0x3b0] ;  /* 0x0000ec00ff199b82 */ /* 0x000ee20000000800 */
[----:B------:R-:W-:Y:S01]  /*4d10*/  IMAD.X R15, R15, 0x1, R23, P0 ;  /* 0x000000010f0f7824 */ /* 0x000fe200000e0617 */
[----:B------:R-:W-:-:S05]  /*4d20*/  IADD3 R12, P0, PT, R12, R14, RZ ;  /* 0x0000000e0c0c7210 */ /* 0x000fca0007f1e0ff */
[----:B------:R-:W-:Y:S01]  /*4d30*/  IMAD.X R13, R13, 0x1, R15, P0 ;  /* 0x000000010d0d7824 */ /* 0x000fe200000e060f */
[----:B------:R-:W-:Y:S01]  /*4d40*/  IADD3 R10, P0, PT, R10, R12, RZ ;  /* 0x0000000c0a0a7210 */ /* 0x000fe20007f1e0ff */
[----:B0-----:R-:W-:-:S04]  /*4d50*/  IMAD R27, R27, 0x50, R0 ;  /* 0x000000501b1b7824 */ /* 0x001fc800078e0200 */
[----:B------:R-:W-:Y:S01]  /*4d60*/  IMAD.X R11, R11, 0x1, R13, P0 ;  /* 0x000000010b0b7824 */ /* 0x000fe200000e060d */
[----:B------:R-:W-:Y:S01]  /*4d70*/  IADD3 R8, P0, PT, R8, R10, RZ ;  /* 0x0000000a08087210 */ /* 0x000fe20007f1e0ff */
[----:B------:R0:W-:Y:S01]  /*4d80*/  STS.64 [R27], R2 ;  /* 0x000000021b007388 */ /* 0x0001e20000000a00 */
[----:B-1----:R-:W-:-:S03]  /*4d90*/  VIADD R24, R24, UR5 ;  /* 0x0000000518187c36 */ /* 0x002fc60008000000 */
[----:B------:R-:W-:Y:S01]  /*4da0*/  IMAD.X R9, R9, 0x1, R11, P0 ;  /* 0x0000000109097824 */ /* 0x000fe200000e060b */
[----:B------:R-:W-:Y:S01]  /*4db0*/  STS.64 [R27+0x8], R18 ;  /* 0x000008121b007388 */ /* 0x000fe20000000a00 */
[----:B---3--:R-:W-:-:S03]  /*4dc0*/  @!P1 IMAD R26, R24, -0x11e0, R25 ;  /* 0xffffee20181a9824 */ /* 0x008fc600078e0219 */
[----:B------:R-:W-:Y:S01]  /*4dd0*/  STS.64 [R27+0x10], R16 ;  /* 0x000010101b007388 */ /* 0x000fe20000000a00 */
[----:B------:R-:W-:Y:S02]  /*4de0*/  LOP3.LUT R25, R37, 0x3e0, RZ, 0xc0, !PT ;  /* 0x000003e025197812 */ /* 0x000fe400078ec0ff */
[----:B0-----:R-:W-:Y:S01]  /*4df0*/  IADD3 R2, P0, PT, R6, R8, RZ ;  /* 0x0000000806027210 */ /* 0x001fe20007f1e0ff */
[----:B------:R-:W-:Y:S02]  /*4e00*/  STS.64 [R27+0x18], R20 ;  /* 0x000018141b007388 */ /* 0x000fe40000000a00 */
[----:B------:R-:W-:Y:S02]  /*4e10*/  IMAD R28, R25, 0xb, R28 ;  /* 0x0000000b191c7824 */ /* 0x000fe400078e021c */
[----:B------:R-:W-:Y:S01]  /*4e20*/  IMAD.X R3, R7, 0x1, R9, P0 ;  /* 0x0000000107037824 */ /* 0x000fe200000e0609 */
[----:B------:R-:W-:Y:S01]  /*4e30*/  IADD3 R4, P0, PT, R4, R2, RZ ;  /* 0x0000000204047210 */ /* 0x000fe20007f1e0ff */
[----:B------:R-:W-:Y:S01]  /*4e40*/  STS.64 [R27+0x20], R22 ;  /* 0x000020161b007388 */ /* 0x000fe20000000a00 */
[----:B------:R-:W-:-:S02]  /*4e50*/  IMAD R25, R24, 0x11e0, RZ ;  /* 0x000011e018197824 */ /* 0x000fc400078e02ff */
[----:B------:R-:W-:Y:S01]  /*4e60*/  VIADD R32, R28, 0xc0 ;  /* 0x000000c01c207836 */ /* 0x000fe20000000000 */
[----:B------:R-:W-:Y:S01]  /*4e70*/  STS.64 [R27+0x28], R14 ;  /* 0x0000280e1b007388 */ /* 0x000fe20000000a00 */
[----:B------:R-:W-:Y:S01]  /*4e80*/  IMAD.X R5, R5, 0x1, R3, P0 ;  /* 0x0000000105057824 */ /* 0x000fe200000e0603 */
[----:B------:R-:W-:Y:S02]  /*4e90*/  IADD3 R25, P0, PT, R25, R28, RZ ;  /* 0x0000001c19197210 */ /* 0x000fe40007f1e0ff */
[----:B------:R-:W-:Y:S03]  /*4ea0*/  STS.64 [R27+0x30], R12 ;  /* 0x0000300c1b007388 */ /* 0x000fe60000000a00 */
[----:B------:R-:W-:Y:S01]  /*4eb0*/  IMAD.X R30, RZ, RZ, RZ, P0 ;  /* 0x000000ffff1e7224 */ /* 0x000fe200000e06ff */
[----:B------:R-:W-:Y:S01]  /*4ec0*/  STS.64 [R27+0x38], R10 ;  /* 0x0000380a1b007388 */ /* 0x000fe20000000a00 */
[----:B--2---:R-:W-:-:S03]  /*4ed0*/  LEA R24, P0, R25, UR6, 0x3 ;  /* 0x0000000619187c11 */ /* 0x004fc6000f8018ff */
[----:B------:R-:W-:Y:S01]  /*4ee0*/  STS.64 [R27+0x40], R8 ;  /* 0x000040081b007388 */ /* 0x000fe20000000a00 */
[----:B------:R-:W-:Y:S01]  /*4ef0*/  LEA.HI.X R25, R25, UR7, R30, 0x3, P0 ;  /* 0x0000000719197c11 */ /* 0x000fe200080f1c1e */
[----:B------:R-:W-:Y:S02]  /*4f00*/  VIADD R30, R28, 0xa0 ;  /* 0x000000a01c1e7836 */ /* 0x000fe40000000000 */
[----:B------:R-:W-:Y:S04]  /*4f10*/  STS.64 [R27+0x48], R2 ;  /* 0x000048021b007388 */ /* 0x000fe80000000a00 */
[----:B------:R-:W-:Y:S01]  /*4f20*/  STS.64 [R27+0x50], R4 ;  /* 0x000050041b007388 */ /* 0x000fe20000000a00 */
[----:B------:R-:W-:-:S03]  /*4f30*/  NOP ;  /* 0x0000000000007918 */ /* 0x000fc60000000000 */
[----:B------:R-:W-:Y:S04]  /*4f40*/  LDS.64 R20, [R0] ;  /* 0x0000000000147984 */ /* 0x000fe80000000a00 */
[----:B------:R-:W-:Y:S04]  /*4f50*/  LDS.64 R16, [R0+0x100] ;  /* 0x0001000000107984 */ /* 0x000fe80000000a00 */
        /* <DEDUP_REMOVED lines=8> */
[----:B------:R0:W-:Y:S04]  /*4fe0*/  LDS.64 R22, [R0+0xa00] ;  /* 0x000a000000167984 */ /* 0x0001e80000000a00 */
[----:B------:R1:W-:Y:S01]  /*4ff0*/  @!P1 STS [UR4+0x8f00], R26 ;  /* 0x008f001aff009988 */ /* 0x0003e20008000804 */
[----:B------:R-:W-:Y:S01]  /*5000*/  BAR.SYNC.DEFER_BLOCKING 0x0 ;  /* 0x0000000000007b1d */ /* 0x000fe20000010000 */
[----:B0-----:R-:W-:-:S02]  /*5010*/  VIADD R0, R28, 0x20 ;  /* 0x000000201c007836 */ /* 0x001fc40000000000 */
[----:B-1----:R-:W-:-:S03]  /*5020*/  VIADD R26, R28, 0x40 ;  /* 0x000000401c1a7836 */ /* 0x002fc60000000000 */
[----:B------:R-:W0:Y:S02]  /*5030*/  LDS R27, [UR4+0x8f00] ;  /* 0x008f0004ff1b7984 */ /* 0x000e240008000800 */
[-C--:B0-----:R-:W-:Y:S02]  /*5040*/  ISETP.GE.AND P5, PT, R28, R27.reuse, PT ;  /* 0x0000001b1c00720c */ /* 0x081fe40003fa6270 */
[-C--:B------:R-:W-:Y:S01]  /*5050*/  ISETP.GE.AND P6, PT, R0, R27.reuse, PT ;  /* 0x0000001b0000720c */ /* 0x080fe20003fc6270 */
[----:B------:R-:W-:Y:S01]  /*5060*/  VIADD R0, R28, 0x60 ;  /* 0x000000601c007836 */ /* 0x000fe20000000000 */
[-C--:B------:R-:W-:Y:S01]  /*5070*/  ISETP.GE.AND P0, PT, R26, R27.reuse, PT ;  /* 0x0000001b1a00720c */ /* 0x080fe20003f06270 */
[----:B------:R-:W-:Y:S01]  /*5080*/  VIADD R26, R28, 0x80 ;  /* 0x000000801c1a7836 */ /* 0x000fe20000000000 */
[-C--:B------:R-:W-:Y:S02]  /*5090*/  ISETP.GE.AND P3, PT, R30, R27.reuse, PT ;  /* 0x0000001b1e00720c */ /* 0x080fe40003f66270 */
[-C--:B------:R-:W-:Y:S01]  /*50a0*/  ISETP.GE.AND P1, PT, R0, R27.reuse, PT ;  /* 0x0000001b0000720c */ /* 0x080fe20003f26270 */
[----:B------:R-:W-:Y:S01]  /*50b0*/  VIADD R0, R28, 0xe0 ;  /* 0x000000e01c007836 */ /* 0x000fe20000000000 */
[-C--:B------:R-:W-:Y:S01]  /*50c0*/  ISETP.GE.AND P2, PT, R26, R27.reuse, PT ;  /* 0x0000001b1a00720c */ /* 0x080fe20003f46270 */
[----:B------:R-:W-:Y:S01]  /*50d0*/  VIADD R26, R28, 0x100 ;  /* 0x000001001c1a7836 */ /* 0x000fe20000000000 */
[-C--:B------:R-:W-:Y:S01]  /*50e0*/  ISETP.GE.AND P4, PT, R32, R27.reuse, PT ;  /* 0x0000001b2000720c */ /* 0x080fe20003f86270 */
[----:B------:R0:W-:Y:S01]  /*50f0*/  @!P5 STG.E.64 desc[UR8][R24.64], R20 ;  /* 0x000000141800d986 */ /* 0x0001e2000c101b08 */
[----:B------:R-:W-:Y:S01]  /*5100*/  ISETP.GE.AND P5, PT, R0, R27, PT ;  /* 0x0000001b0000720c */ /* 0x000fe20003fa6270 */
[----:B------:R-:W-:-:S02]  /*5110*/  VIADD R0, R28, 0x120 ;  /* 0x000001201c007836 */ /* 0x000fc40000000000 */
        /* <DEDUP_REMOVED lines=16> */
.L_x_376:
[----:B------:R-:W-:Y:S01]  /*5220*/  BSSY B1, `(.L_x_407) ;  /* 0x0000006000017945 */ /* 0x000fe20003800000 */
[----:B------:R-:W-:Y:S01]  /*5230*/  PLOP3.LUT P0, PT, P0, PT, PT, 0x8, 0x80 ;  /* 0x000000000080781c */ /* 0x000fe2000070e170 */
[----:B------:R-:W-:-:S12]  /*5240*/  IMAD.MOV.U32 R3, RZ, RZ, -0x1 ;  /* 0xffffffffff037424 */ /* 0x000fd800078e00ff */
[----:B------:R-:W-:Y:S05]  /*5250*/  WARPSYNC.COLLECTIVE R3, `(.L_x_408) ;  /* 0x0000000003087348 */ /* 0x000fea0003c00000 */
[----:B------:R-:W-:Y:S01]  /*5260*/  VOTE.ANY P0, P0 ;  /* 0x0000000000ff7806 */ /* 0x000fe20000000100 */
[----:B------:R-:W-:-:S12]  /*5270*/  ENDCOLLECTIVE ;  /* 0x000000000000791b */ /* 0x000fd80003800000 */
.L_x_408:
[----:B------:R-:W-:Y:S05]  /*5280*/  BSYNC B1 ;  /* 0x0000000000017941 */ /* 0x000fea0003800000 */
.L_x_407:
[----:B------:R-:W-:Y:S05]  /*5290*/  BRA `(.L_x_409) ;  /* 0xffffffc0009c7947 */ /* 0x000fea000383ffff */
.L_x_378:
[----:B------:R-:W-:Y:S01]  /*52a0*/  BSSY B1, `(.L_x_410) ;  /* 0x0000006000017945 */ /* 0x000fe20003800000 */
[----:B------:R-:W-:Y:S01]  /*52b0*/  PLOP3.LUT P0, PT, P0, PT, PT, 0x8, 0x80 ;  /* 0x000000000080781c */ /* 0x000fe2000070e170 */
[----:B------:R-:W-:-:S12]  /*52c0*/  IMAD.MOV.U32 R3, RZ, RZ, -0x1 ;  /* 0xffffffffff037424 */ /* 0x000fd800078e00ff */
[----:B------:R-:W-:Y:S05]  /*52d0*/  WARPSYNC.COLLECTIVE R3, `(.L_x_411) ;  /* 0x0000000003087348 */ /* 0x000fea0003c00000 */
[----:B------:R-:W-:Y:S01]  /*52e0*/  VOTE.ANY P0, P0 ;  /* 0x0000000000ff7806 */ /* 0x000fe20000000100 */
[----:B------:R-:W-:-:S12]  /*52f0*/  ENDCOLLECTIVE ;  /* 0x000000000000791b */ /* 0x000fd80003800000 */
.L_x_411:
[----:B------:R-:W-:Y:S05]  /*5300*/  BSYNC B1 ;  /* 0x0000000000017941 */ /* 0x000fea0003800000 */
.L_x_410:
[----:B------:R-:W-:Y:S05]  /*5310*/  BRA `(.L_x_412) ;  /* 0xffffffc400047947 */ /* 0x000fea000383ffff */
.L_x_380:
[----:B------:R-:W0:Y:S01]  /*5320*/  S2R R20, SR_GEMASK ;  /* 0x0000000000147919 */ /* 0x000e220000003c00 */
[----:B------:R-:W-:Y:S01]  /*5330*/  BSSY B1, `(.L_x_413) ;  /* 0x0000006000017945 */ /* 0x000fe20003800000 */
[----:B------:R-:W-:Y:S01]  /*5340*/  PLOP3.LUT P0, PT, P0, PT, PT, 0x8, 0x80 ;  /* 0x000000000080781c */ /* 0x000fe2000070e170 */
[----:B------:R-:W-:-:S12]  /*5350*/  IMAD.MOV.U32 R3, RZ, RZ, -0x1 ;  /* 0xffffffffff037424 */ /* 0x000fd800078e00ff */
[----:B0-----:R-:W-:Y:S05]  /*5360*/  WARPSYNC.COLLECTIVE R3, `(.L_x_414) ;  /* 0x0000000003087348 */ /* 0x001fea0003c00000 */
[----:B------:R-:W-:Y:S01]  /*5370*/  VOTE.ANY R3, PT, P0 ;  /* 0x0000000000037806 */ /* 0x000fe200000e0100 */
[----:B0-----:R-:W-:Y:S06]  /*5380*/  ENDCOLLECTIVE ;  /* 0x000000000000791b */ /* 0x001fec0003800000 */
.L_x_414:
[----:B------:R-:W-:Y:S05]  /*5390*/  BSYNC B1 ;  /* 0x0000000000017941 */ /* 0x000fea0003800000 */
.L_x_413:
[----:B------:R-:W-:Y:S01]  /*53a0*/  LOP3.LUT R3, R3, 0x80000000, R20, 0xec, !PT ;  /* 0x8000000003037812 */ /* 0x000fe200078eec14 */
[----:B------:R-:W-:-:S04]  /*53b0*/  IMAD.MOV.U32 R21, RZ, RZ, 0x1 ;  /* 0x00000001ff157424 */ /* 0x000fc800078e00ff */
        /* <DEDUP_REMOVED lines=8> */
.L_x_415:
[----:B------:R-:W-:Y:S02]  /*5440*/  IMAD.MOV.U32 R20, RZ, RZ, R11 ;  /* 0x000000ffff147224 */ /* 0x000fe400078e000b */
[----:B------:R-:W-:-:S07]  /*5450*/  IMAD.MOV.U32 R26, RZ, RZ, R23 ;  /* 0x000000ffff1a7224 */ /* 0x000fce00078e0017 */
[----:B------:R-:W-:Y:S05]  /*5460*/  WARPSYNC.COLLECTIVE R3, `(.L_x_416) ;  /* 0x0000000003087348 */ /* 0x000fea0003c00000 */
[----:B------:R0:W1:Y:S02]  /*5470*/  SHFL.DOWN P0, R23, R20, R21, R22 ;  /* 0x0800001514177389 */ /* 0x0000640000000016 */
[----:B01----:R-:W-:Y:S05]  /*5480*/  ENDCOLLECTIVE ;  /* 0x000000000000791b */ /* 0x003fea0003800000 */
.L_x_416:
[----:B------:R-:W-:Y:S01]  /*5490*/  IMAD.MOV.U32 R21, RZ, RZ, 0x2 ;  /* 0x00000002ff157424 */ /* 0x000fe200078e00ff */
[----:B------:R-:W-:-:S04]  /*54a0*/  ISETP.GE.AND P0, PT, R45, R22, PT ;  /* 0x000000162d00720c */ /* 0x000fc80003f06270 */
[----:B------:R-:W-:Y:S02]  /*54b0*/  SEL R27, R26, RZ, !P0 ;  /* 0x000000ff1a1b7207 */ /* 0x000fe40004000000 */
[----:B------:R-:W-:Y:S02]  /*54c0*/  SEL R23, R23, RZ, !P0 ;  /* 0x000000ff17177207 */ /* 0x000fe40004000000 */
[----:B------:R-:W-:-:S05]  /*54d0*/  IADD3 R27, P0, PT, R10, R27, RZ ;  /* 0x0000001b0a1b7210 */ /* 0x000fca0007f1e0ff */
[----:B------:R-:W-:Y:S02]  /*54e0*/  IMAD.MOV.U32 R20, RZ, RZ, R27 ;  /* 0x000000ffff147224 */ /* 0x000fe400078e001b */
[----:B------:R-:W-:Y:S02]  /*54f0*/  IMAD.X R35, R11, 0x1, R23, P0 ;  /* 0x000000010b237824 */ /* 0x000fe400000e0617 */
[----:B------:R-:W-:-:S07]  /*5500*/  VIADD R11, R45, 0x2 ;  /* 0x000000022d0b7836 */ /* 0x000fce0000000000 */
[----:B------:R-:W-:Y:S05]  /*5510*/  WARPSYNC.COLLECTIVE R3, `(.L_x_417) ;  /* 0x0000000003087348 */ /* 0x000fea0003c00000 */
[----:B------:R0:W1:Y:S02]  /*5520*/  SHFL.DOWN P0, R23, R20, R21, R22 ;  /* 0x0800001514177389 */ /* 0x0000640000000016 */
[----:B01----:R-:W-:Y:S05]  /*5530*/  ENDCOLLECTIVE ;  /* 0x000000000000791b */ /* 0x003fea0003800000 */
.L_x_417:
[----:B------:R-:W-:Y:S01]  /*5540*/  ISETP.GT.AND P1, PT, R11, R22, PT ;  /* 0x000000160b00720c */ /* 0x000fe20003f24270 */
[----:B------:R-:W-:-:S03]  /*5550*/  IMAD.MOV.U32 R20, RZ, RZ, R35 ;  /* 0x000000ffff147224 */ /* 0x000fc600078e0023 */
[----:B------:R-:W-:-:S09]  /*5560*/  SEL R10, R23, RZ, !P1 ;  /* 0x000000ff170a7207 */ /* 0x000fd20004800000 */
[----:B------:R-:W-:Y:S05]  /*5570*/  WARPSYNC.COLLECTIVE R3, `(.L_x_418) ;  /* 0x0000000003087348 */ /* 0x000fea0003c00000 */
[----:B------:R0:W1:Y:S02]  /*5580*/  SHFL.DOWN P0, R23, R20, R21, R22 ;  /* 0x0800001514177389 */ /* 0x0000640000000016 */
[----:B01----:R-:W-:Y:S05]  /*5590*/  ENDCOLLECTIVE ;  /* 0x000000000000791b */ /* 0x003fea0003800000 */
.L_x_418:
[----:B------:R-:W-:-:S05]  /*55a0*/  IADD3 R37, P2, PT, R10, R27, RZ ;  /* 0x0000001b0a257210 */ /* 0x000fca0007f5e0ff */
[----:B------:R-:W-:Y:S02]  /*55b0*/  IMAD.MOV.U32 R20, RZ, RZ, R37 ;  /* 0x000000ffff147224 */ /* 0x000fe400078e0025 */
[----:B------:R-:W-:Y:S02]  /*55c0*/  IMAD.MOV.U32 R21, RZ, RZ, 0x4 ;  /* 0x00000004ff157424 */ /* 0x000fe400078e00ff */
[----:B------:R-:W-:Y:S02]  /*55d0*/  IMAD.MOV.U32 R26, RZ, RZ, R23 ;  /* 0x000000ffff1a7224 */ /* 0x000fe400078e0017 */
[----:B------:R-:W-:-:S03]  /*55e0*/  VIADD R23, R45, 0x4 ;  /* 0x000000042d177836 */ /* 0x000fc60000000000 */
[----:B------:R-:W-:Y:S02]  /*55f0*/  SEL R26, R26, RZ, !P1 ;  /* 0x000000ff1a1a7207 */ /* 0x000fe40004800000 */
[----:B------:R-:W-:-:S13]  /*5600*/  ISETP.GT.AND P1, PT, R23, R22, PT ;  /* 0x000000161700720c */ /* 0x000fda0003f24270 */
[----:B------:R-:W-:Y:S05]  /*5610*/  WARPSYNC.COLLECTIVE R3, `(.L_x_419) ;  /* 0x0000000003087348 */ /* 0x000fea0003c00000 */
[----:B------:R0:W1:Y:S02]  /*5620*/  SHFL.DOWN P0, R23, R20, R21, R22 ;  /* 0x0800001514177389 */ /* 0x0000640000000016 */
[----:B01----:R-:W-:Y:S05]  /*5630*/  ENDCOLLECTIVE ;  /* 0x000000000000791b */ /* 0x003fea0003800000 */
.L_x_419:
[----:B------:R-:W-:-:S04]  /*5640*/  IMAD.X R11, R26, 0x1, R35, P2 ;  /* 0x000000011a0b7824 */ /* 0x000fc800010e0623 */
[----:B------:R-:W-:Y:S01]  /*5650*/  IMAD.MOV.U32 R20, RZ, RZ, R11 ;  /* 0x000000ffff147224 */ /* 0x000fe200078e000b */
[----:B------:R-:W-:-:S07]  /*5660*/  SEL R10, R23, RZ, !P1 ;  /* 0x000000ff170a7207 */ /* 0x000fce0004800000 */
[----:B------:R-:W-:Y:S05]  /*5670*/  WARPSYNC.COLLECTIVE R3, `(.L_x_420) ;  /* 0x0000000003087348 */ /* 0x000fea0003c00000 */
[----:B------:R0:W1:Y:S02]  /*5680*/  SHFL.DOWN P0, R23, R20, R21, R22 ;  /* 0x0800001514177389 */ /* 0x0000640000000016 */
[----:B01----:R-:W-:Y:S05]  /*5690*/  ENDCOLLECTIVE ;  /* 0x000000000000791b */ /* 0x003fea0003800000 */
.L_x_420:
[----:B------:R-:W-:-:S05]  /*56a0*/  IADD3 R35, P2, PT, R10, R37, RZ ;  /* 0x000000250a237210 */ /* 0x000fca0007f5e0ff */
[----:B------:R-:W-:Y:S02]  /*56b0*/  IMAD.MOV.U32 R20, RZ, RZ, R35 ;  /* 0x000000ffff147224 */ /* 0x000fe400078e0023 */
[----:B------:R-:W-:Y:S02]  /*56c0*/  IMAD.MOV.U32 R21, RZ, RZ, 0x8 ;  /* 0x00000008ff157424 */ /* 0x000fe400078e00ff */
[----:B------:R-:W-:-:S07]  /*56d0*/  IMAD.MOV.U32 R10, RZ, RZ, R23 ;  /* 0x000000ffff0a7224 */ /* 0x000fce00078e0017 */
[----:B------:R-:W-:Y:S05]  /*56e0*/  WARPSYNC.COLLECTIVE R3, `(.L_x_421) ;  /* 0x0000000003087348 */ /* 0x000fea0003c00000 */
[----:B------:R0:W1:Y:S02]  /*56f0*/  SHFL.DOWN P0, R23, R20, R21, R22 ;  /* 0x0800001514177389 */ /* 0x0000640000000016 */
[----:B01----:R-:W-:Y:S05]  /*5700*/  ENDCOLLECTIVE ;  /* 0x000000000000791b */ /* 0x003fea0003800000 */
.L_x_421:
[----:B------:R-:W-:-:S05]  /*5710*/  SEL R10, R10, RZ, !P1 ;  /* 0x000000ff0a0a7207 */ /* 0x000fca0004800000 */
[----:B------:R-:W-:Y:S02]  /*5720*/  IMAD.X R27, R10, 0x1, R11, P2 ;  /* 0x000000010a1b7824 */ /* 0x000fe400010e060b */
[----:B------:R-:W-:Y:S02]  /*5730*/  VIADD R11, R45, 0x8 ;  /* 0x000000082d0b7836 */ /* 0x000fe40000000000 */
[----:B------:R-:W-:-:S03]  /*5740*/  IMAD.MOV.U32 R20, RZ, RZ, R27 ;  /* 0x000000ffff147224 */ /* 0x000fc600078e001b */
[----:B------:R-:W-:Y:S01]  /*5750*/  ISETP.GT.AND P1, PT, R11, R22, PT ;  /* 0x000000160b00720c */ /* 0x000fe20003f24270 */
[----:B------:R-:W-:-:S12]  /*5760*/  IMAD.MOV.U32 R10, RZ, RZ, R23 ;  /* 0x000000ffff0a7224 */ /* 0x000fd800078e0017 */
[----:B------:R-:W-:Y:S05]  /*5770*/  WARPSYNC.COLLECTIVE R3, `(.L_x_422) ;  /* 0x0000000003087348 */ /* 0x000fea0003c00000 */
[----:B------:R0:W1:Y:S02]  /*5780*/  SHFL.DOWN P0, R23, R20, R21, R22 ;  /* 0x0800001514177389 */ /* 0x0000640000000016 */
[----:B01----:R-:W-:Y:S05]  /*5790*/  ENDCOLLECTIVE ;  /* 0x000000000000791b */ /* 0x003fea0003800000 */
.L_x_422:
        /* <DEDUP_REMOVED lines=10> */
.L_x_423:
[----:B------:R-:W-:Y:S02]  /*5840*/  IMAD.MOV.U32 R20, RZ, RZ, R37 ;  /* 0x000000ffff147224 */ /* 0x000fe400078e0025 */
[----:B------:R-:W-:-:S07]  /*5850*/  IMAD.MOV.U32 R10, RZ, RZ, R23 ;  /* 0x000000ffff0a7224 */ /* 0x000fce00078e0017 */
[----:B------:R-:W-:Y:S05]  /*5860*/  WARPSYNC.COLLECTIVE R3, `(.L_x_424) ;  /* 0x0000000003087348 */ /* 0x000fea0003c00000 */
[----:B------:R0:W1:Y:S02]  /*5870*/  SHFL.DOWN P0, R23, R20, R21, R22 ;  /* 0x0800001514177389 */ /* 0x0000640000000016 */
[----:B01----:R-:W-:Y:S05]  /*5880*/  ENDCOLLECTIVE ;  /* 0x000000000000791b */ /* 0x003fea0003800000 */
.L_x_424:
[----:B------:R-:W0:Y:S02]  /*5890*/  LDCU.64 UR6, c[0x0][0x390] ;  /* 0x00007200ff0677ac */ /* 0x000e240008000a00 */
[----:B0-----:R-:W-:-:S04]  /*58a0*/  UIADD3 UR6, UP0, UPT, UR6, 0x200, URZ ;  /* 0x0000020006067890 */ /* 0x001fc8000ff1e0ff */
[----:B------:R-:W-:Y:S01]  /*58b0*/  UIADD3.X UR7, UPT, UPT, URZ, UR7, URZ, UP0, !UPT ;  /* 0x00000007ff077290 */ /* 0x000fe200087fe4ff */
[----:B------:R-:W-:Y:S01]  /*58c0*/  ISETP.GT.AND P0, PT, R27, R22, PT ;  /* 0x000000161b00720c */ /* 0x000fe20003f04270 */
[----:B------:R-:W-:-:S03]  /*58d0*/  IMAD.U32 R26, RZ, RZ, UR6 ;  /* 0x00000006ff1a7e24 */ /* 0x000fc6000f8e00ff */
[----:B------:R-:W-:Y:S01]  /*58e0*/  SEL R10, R10, RZ, !P0 ;  /* 0x000000ff0a0a7207 */ /* 0x000fe20004000000 */
[----:B------:R-:W-:Y:S01]  /*58f0*/  IMAD.U32 R27, RZ, RZ, UR7 ;  /* 0x00000007ff1b7e24 */ /* 0x000fe2000f8e00ff */
[----:B------:R-:W-:Y:S02]  /*5900*/  SEL R34, R23, RZ, !P0 ;  /* 0x000000ff17227207 */ /* 0x000fe40004000000 */
[----:B------:R-:W-:Y:S02]  /*5910*/  ISETP.NE.U32.AND P0, PT, R8, 0x65, PT ;  /* 0x000000650800780c */ /* 0x000fe40003f05070 */
[----:B------:R-:W-:Y:S02]  /*5920*/  IADD3 R35, P1, PT, R10, R11, RZ ;  /* 0x0000000b0a237210 */ /* 0x000fe40007f3e0ff */
[----:B------:R-:W-:-:S03]  /*5930*/  ISETP.NE.AND.EX P0, PT, R9, RZ, PT, P0 ;  /* 0x000000ff0900720c */ /* 0x000fc60003f05300 */
[----:B------:R-:W-:-:S10]  /*5940*/  IMAD.X R34, R34, 0x1, R37, P1 ;  /* 0x0000000122227824 */ /* 0x000fd400008e0625 */
[----:B------:R-:W-:Y:S05]  /*5950*/  WARPSYNC.COLLECTIVE R3, `(.L_x_425) ;  /* 0x0000000003087348 */ /* 0x000fea0003c00000 */
[----:B------:R-:W-:Y:S01]  /*5960*/  VOTE.ALL P0, P0 ;  /* 0x0000000000ff7806 */ /* 0x000fe20000000000 */
[----:B------:R-:W-:-:S12]  /*5970*/  ENDCOLLECTIVE ;  /* 0x000000000000791b */ /* 0x000fd80003800000 */
.L_x_425:
[----:B------:R-:W-:Y:S05]  /*5980*/  BRA `(.L_x_426) ;  /* 0xffffffc000547947 */ /* 0x000fea000383ffff */
.L_x_382:
[----:B------:R-:W-:Y:S01]  /*5990*/  BSSY B1, `(.L_x_427) ;  /* 0x0000006000017945 */ /* 0x000fe20003800000 */
[----:B------:R-:W-:Y:S01]  /*59a0*/  PLOP3.LUT P0, PT, P0, PT, PT, 0x8, 0x80 ;  /* 0x000000000080781c */ /* 0x000fe2000070e170 */
[----:B------:R-:W-:-:S12]  /*59b0*/  IMAD.MOV.U32 R3, RZ, RZ, -0x1 ;  /* 0xffffffffff037424 */ /* 0x000fd800078e00ff */
[----:B------:R-:W-:Y:S05]  /*59c0*/  WARPSYNC.COLLECTIVE R3, `(.L_x_428) ;  /* 0x0000000003087348 */ /* 0x000fea0003c00000 */
[----:B------:R-:W-:Y:S01]  /*59d0*/  VOTE.ANY P0, P0 ;  /* 0x0000000000ff7806 */ /* 0x000fe20000000100 */
[----:B------:R-:W-:-:S12]  /*59e0*/  ENDCOLLECTIVE ;  /* 0x000000000000791b */ /* 0x000fd80003800000 */
.L_x_428:
[----:B------:R-:W-:Y:S05]  /*59f0*/  BSYNC B1 ;  /* 0x0000000000017941 */ /* 0x000fea0003800000 */
.L_x_427:
[----:B------:R-:W-:Y:S05]  /*5a00*/  BRA `(.L_x_429) ;  /* 0xffffffc000607947 */ /* 0x000fea000383ffff */
.L_x_384:
[----:B------:R-:W-:Y:S01]  /*5a10*/  BSSY B1, `(.L_x_430) ;  /* 0x0000006000017945 */ /* 0x000fe20003800000 */
[----:B------:R-:W-:Y:S01]  /*5a20*/  PLOP3.LUT P0, PT, P0, PT, PT, 0x8, 0x80 ;  /* 0x000000000080781c */ /* 0x000fe2000070e170 */
[----:B------:R-:W-:-:S12]  /*5a30*/  IMAD.MOV.U32 R3, RZ, RZ, -0x1 ;  /* 0xffffffffff037424 */ /* 0x000fd800078e00ff */
[----:B------:R-:W-:Y:S05]  /*5a40*/  WARPSYNC.COLLECTIVE R3, `(.L_x_431) ;  /* 0x0000000003087348 */ /* 0x000fea0003c00000 */
[----:B------:R-:W-:Y:S01]  /*5a50*/  VOTE.ANY P0, P0 ;  /* 0x0000000000ff7806 */ /* 0x000fe20000000100 */
[----:B------:R-:W-:-:S12]  /*5a60*/  ENDCOLLECTIVE ;  /* 0x000000000000791b */ /* 0x000fd80003800000 */
.L_x_431:
[----:B------:R-:W-:Y:S05]  /*5a70*/  BSYNC B1 ;  /* 0x0000000000017941 */ /* 0x000fea0003800000 */
.L_x_430:
[----:B------:R-:W-:Y:S05]  /*5a80*/  BRA `(.L_x_432) ;  /* 0xffffffc000c07947 */ /* 0x000fea000383ffff */
.L_x_386:
[----:B------:R-:W-:Y:S01]  /*5a90*/  BSSY B1, `(.L_x_433) ;  /* 0x0000006000017945 */ /* 0x000fe20003800000 */
[----:B------:R-:W-:Y:S01]  /*5aa0*/  PLOP3.LUT P0, PT, P0, PT, PT, 0x8, 0x80 ;  /* 0x000000000080781c */ /* 0x000fe2000070e170 */
[----:B------:R-:W-:-:S12]  /*5ab0*/  IMAD.MOV.U32 R3, RZ, RZ, -0x1 ;  /* 0xffffffffff037424 */ /* 0x000fd800078e00ff */
[----:B------:R-:W-:Y:S05]  /*5ac0*/  WARPSYNC.COLLECTIVE R3, `(.L_x_434) ;  /* 0x0000000003087348 */ /* 0x000fea0003c00000 */
[----:B------:R-:W-:Y:S01]  /*5ad0*/  VOTE.ANY R3, PT, P0 ;  /* 0x0000000000037806 */ /* 0x000fe200000e0100 */
[----:B------:R-:W-:Y:S06]  /*5ae0*/  ENDCOLLECTIVE ;  /* 0x000000000000791b */ /* 0x000fec0003800000 */
.L_x_434:
[----:B------:R-:W-:Y:S05]  /*5af0*/  BSYNC B1 ;  /* 0x0000000000017941 */ /* 0x000fea0003800000 */
.L_x_433:
[----:B------:R-:W0:Y:S01]  /*5b00*/  S2R R20, SR_GEMASK ;  /* 0x0000000000147919 */ /* 0x000e220000003c00 */
[----:B------:R-:W-:Y:S02]  /*5b10*/  IMAD.MOV.U32 R21, RZ, RZ, 0x1 ;  /* 0x00000001ff157424 */ /* 0x000fe400078e00ff */
[----:B------:R-:W-:Y:S01]  /*5b20*/  VIADD R36, R36, 0xffffffe0 ;  /* 0xffffffe024247836 */ /* 0x000fe20000000000 */
[----:B0-----:R-:W-:-:S05]  /*5b30*/  LOP3.LUT R3, R3, 0x80000000, R20, 0xec, !PT ;  /* 0x8000000003037812 */ /* 0x001fca00078eec14 */
        /* <DEDUP_REMOVED lines=8> */
.L_x_435:
[----:B------:R-:W-:Y:S02]  /*5bc0*/  IMAD.MOV.U32 R20, RZ, RZ, R11 ;  /* 0x000000ffff147224 */ /* 0x000fe400078e000b */
[----:B------:R-:W-:-:S07]  /*5bd0*/  IMAD.MOV.U32 R44, RZ, RZ, R23 ;  /* 0x000000ffff2c7224 */ /* 0x000fce00078e0017 */
[----:B------:R-:W-:Y:S05]  /*5be0*/  WARPSYNC.COLLECTIVE R3, `(.L_x_436) ;  /* 0x0000000003087348 */ /* 0x000fea0003c00000 */
[----:B------:R0:W1:Y:S02]  /*5bf0*/  SHFL.DOWN P0, R23, R20, R21, R22 ;  /* 0x0800001514177389 */ /* 0x0000640000000016 */
[----:B01----:R-:W-:Y:S05]  /*5c00*/  ENDCOLLECTIVE ;  /* 0x000000000000791b */ /* 0x003fea0003800000 */
.L_x_436:
[----:B------:R-:W-:Y:S01]  /*5c10*/  IMAD.MOV.U32 R21, RZ, RZ, 0x2 ;  /* 0x00000002ff157424 */ /* 0x000fe200078e00ff */
[----:B------:R-:W-:-:S04]  /*5c20*/  ISETP.GE.AND P0, PT, R45, R22, PT ;  /* 0x000000162d00720c */ /* 0x000fc80003f06270 */
[----:B------:R-:W-:Y:S02]  /*5c30*/  SEL R44, R44, RZ, !P0 ;  /* 0x000000ff2c2c7207 */ /* 0x000fe40004000000 */
[----:B------:R-:W-:Y:S02]  /*5c40*/  SEL R23, R23, RZ, !P0 ;  /* 0x000000ff17177207 */ /* 0x000fe40004000000 */
[----:B------:R-:W-:-:S05]  /*5c50*/  IADD3 R10, P0, PT, R10, R44, RZ ;  /* 0x0000002c0a0a7210 */ /* 0x000fca0007f1e0ff */
[----:B------:R-:W-:Y:S02]  /*5c60*/  IMAD.X R11, R11, 0x1, R23, P0 ;  /* 0x000000010b0b7824 */ /* 0x000fe400000e0617 */
[----:B------:R-:W-:Y:S02]  /*5c70*/  VIADD R23, R45, 0x2 ;  /* 0x000000022d177836 */ /* 0x000fe40000000000 */
[----:B------:R-:W-:-:S03]  /*5c80*/  IMAD.MOV.U32 R20, RZ, RZ, R10 ;  /* 0x000000ffff147224 */ /* 0x000fc600078e000a */
[----:B------:R-:W-:-:S13]  /*5c90*/  ISETP.GT.AND P1, PT, R23, R22, PT ;  /* 0x000000161700720c */ /* 0x000fda0003f24270 */
[----:B------:R-:W-:Y:S05]  /*5ca0*/  WARPSYNC.COLLECTIVE R3, `(.L_x_437) ;  /* 0x0000000003087348 */ /* 0x000fea0003c00000 */
[----:B------:R0:W1:Y:S02]  /*5cb0*/  SHFL.DOWN P0, R23, R20, R21, R22 ;  /* 0x0800001514177389 */ /* 0x0000640000000016 */
[----:B01----:R-:W-:Y:S05]  /*5cc0*/  ENDCOLLECTIVE ;  /* 0x000000000000791b */ /* 0x003fea0003800000 */
.L_x_437:
[----:B------:R-:W-:Y:S01]  /*5cd0*/  IMAD.MOV.U32 R20, RZ, RZ, R11 ;  /* 0x000000ffff147224 */ /* 0x000fe200078e000b */
[----:B------:R-:W-:-:S04]  /*5ce0*/  SEL R23, R23, RZ, !P1 ;  /* 0x000000ff17177207 */ /* 0x000fc80004800000 */
[----:B------:R-:W-:-:S13]  /*5cf0*/  IADD3 R10, P2, PT, R23, R10, RZ ;  /* 0x0000000a170a7210 */ /* 0x000fda0007f5e0ff */
[----:B------:R-:W-:Y:S05]  /*5d00*/  WARPSYNC.COLLECTIVE R3, `(.L_x_438) ;  /* 0x0000000003087348 */ /* 0x000fea0003c00000 */
[----:B------:R0:W1:Y:S02]  /*5d10*/  SHFL.DOWN P0, R23, R20, R21, R22 ;  /* 0x0800001514177389 */ /* 0x0000640000000016 */
[----:B01----:R-:W-:Y:S05]  /*5d20*/  ENDCOLLECTIVE ;  /* 0x000000000000791b */ /* 0x003fea0003800000 */
.L_x_438:
        /* <DEDUP_REMOVED lines=9> */
.L_x_439:
[----:B------:R-:W-:-:S04]  /*5dc0*/  IMAD.X R11, R44, 0x1, R11, P2 ;  /* 0x000000012c0b7824 */ /* 0x000fc800010e060b */
[----:B------:R-:W-:Y:S01]  /*5dd0*/  IMAD.MOV.U32 R20, RZ, RZ, R11 ;  /* 0x000000ffff147224 */ /* 0x000fe200078e000b */
[----:B------:R-:W-:-:S04]  /*5de0*/  SEL R23, R23, RZ, !P1 ;  /* 0x000000ff17177207 */ /* 0x000fc80004800000 */
[----:B------:R-:W-:-:S13]  /*5df0*/  IADD3 R10, P2, PT, R23, R10, RZ ;  /* 0x0000000a170a7210 */ /* 0x000fda0007f5e0ff */
[----:B------:R-:W-:Y:S05]  /*5e00*/  WARPSYNC.COLLECTIVE R3, `(.L_x_440) ;  /* 0x0000000003087348 */ /* 0x000fea0003c00000 */
[----:B------:R0:W1:Y:S02]  /*5e10*/  SHFL.DOWN P0, R23, R20, R21, R22 ;  /* 0x0800001514177389 */ /* 0x0000640000000016 */
[----:B01----:R-:W-:Y:S05]  /*5e20*/  ENDCOLLECTIVE ;  /* 0x000000000000791b */ /* 0x003fea0003800000 */
.L_x_440:
        /* <DEDUP_REMOVED lines=9> */
.L_x_441:
[----:B------:R-:W-:-:S04]  /*5ec0*/  IMAD.X R11, R44, 0x1, R11, P2 ;  /* 0x000000012c0b7824 */ /* 0x000fc800010e060b */
[----:B------:R-:W-:Y:S02]  /*5ed0*/  IMAD.MOV.U32 R20, RZ, RZ, R11 ;  /* 0x000000ffff147224 */ /* 0x000fe400078e000b */
[----:B------:R-:W-:-:S07]  /*5ee0*/  IMAD.MOV.U32 R44, RZ, RZ, R23 ;  /* 0x000000ffff2c7224 */ /* 0x000fce00078e0017 */
[----:B------:R-:W-:Y:S05]  /*5ef0*/  WARPSYNC.COLLECTIVE R3, `(.L_x_442) ;  /* 0x0000000003087348 */ /* 0x000fea0003c00000 */
[----:B------:R0:W1:Y:S02]  /*5f00*/  SHFL.DOWN P0, R23, R20, R21, R22 ;  /* 0x0800001514177389 */ /* 0x0000640000000016 */
[----:B01----:R-:W-:Y:S05]  /*5f10*/  ENDCOLLECTIVE ;  /* 0x000000000000791b */ /* 0x003fea0003800000 */
.L_x_442:
[----:B------:R-:W-:Y:S01]  /*5f20*/  SEL R44, R44, RZ, !P1 ;  /* 0x000000ff2c2c7207 */ /* 0x000fe20004800000 */
[----:B------:R-:W-:-:S03]  /*5f30*/  IMAD.MOV.U32 R21, RZ, RZ, 0x10 ;  /* 0x00000010ff157424 */ /* 0x000fc600078e00ff */
[----:B------:R-:W-:Y:S02]  /*5f40*/  IADD3 R10, P0, PT, R44, R10, RZ ;  /* 0x0000000a2c0a7210 */ /* 0x000fe40007f1e0ff */
[----:B------:R-:W-:-:S03]  /*5f50*/  SEL R44, R23, RZ, !P1 ;  /* 0x000000ff172c7207 */ /* 0x000fc60004800000 */
[----:B------:R-:W-:Y:S02]  /*5f60*/  IMAD.MOV.U32 R20, RZ, RZ, R10 ;  /* 0x000000ffff147224 */ /* 0x000fe400078e000a */
[----:B------:R-:W-:-:S07]  /*5f70*/  IMAD.X R11, R44, 0x1, R11, P0 ;  /* 0x000000012c0b7824 */ /* 0x000fce00000e060b */
[----:B------:R-:W-:Y:S05]  /*5f80*/  WARPSYNC.COLLECTIVE R3, `(.L_x_443) ;  /* 0x0000000003087348 */ /* 0x000fea0003c00000 */
[----:B------:R0:W1:Y:S02]  /*5f90*/  SHFL.DOWN P0, R23, R20, R21, R22 ;  /* 0x0800001514177389 */ /* 0x0000640000000016 */
[----:B01----:R-:W-:Y:S05]  /*5fa0*/  ENDCOLLECTIVE ;  /* 0x000000000000791b */ /* 0x003fea0003800000 */
.L_x_443:
[----:B------:R-:W-:Y:S02]  /*5fb0*/  IMAD.MOV.U32 R20, RZ, RZ, R11 ;  /* 0x000000ffff147224 */ /* 0x000fe400078e000b */
[----:B------:R-:W-:-:S07]  /*5fc0*/  IMAD.MOV.U32 R44, RZ, RZ, R23 ;  /* 0x000000ffff2c7224 */ /* 0x000fce00078e0017 */
[----:B------:R-:W-:Y:S05]  /*5fd0*/  WARPSYNC.COLLECTIVE R3, `(.L_x_444) ;  /* 0x0000000003087348 */ /* 0x000fea0003c00000 */
[----:B------:R0:W1:Y:S02]  /*5fe0*/  SHFL.DOWN P0, R23, R20, R21, R22 ;  /* 0x0800001514177389 */ /* 0x0000640000000016 */
[----:B01----:R-:W-:Y:S05]  /*5ff0*/  ENDCOLLECTIVE ;  /* 0x000000000000791b */ /* 0x003fea0003800000 */
.L_x_444:
[----:B------:R-:W-:-:S05]  /*6000*/  VIADD R3, R45, 0x10 ;  /* 0x000000102d037836 */ /* 0x000fca0000000000 */
[----:B------:R-:W-:Y:S01]  /*6010*/  ISETP.GT.AND P0, PT, R3, R22, PT ;  /* 0x000000160300720c */ /* 0x000fe20003f04270 */
[----:B------:R-:W-:-:S03]  /*6020*/  IMAD.MOV.U32 R3, RZ, RZ, -0x1 ;  /* 0xffffffffff037424 */ /* 0x000fc600078e00ff */
        /* <DEDUP_REMOVED lines=9> */
.L_x_445:
[----:B------:R-:W-:Y:S05]  /*60c0*/  BRA `(.L_x_446) ;  /* 0xffffffc000087947 */ /* 0x000fea000383ffff */
.L_x_393:
[----:B------:R-:W-:Y:S01]  /*60d0*/  BSSY B0, `(.L_x_447) ;  /* 0x0000006000007945 */ /* 0x000fe20003800000 */
[----:B------:R-:W-:Y:S01]  /*60e0*/  PLOP3.LUT P0, PT, P0, PT, PT, 0x8, 0x80 ;  /* 0x000000000080781c */ /* 0x000fe2000070e170 */
[----:B------:R-:W-:-:S12]  /*60f0*/  IMAD.MOV.U32 R3, RZ, RZ, -0x1 ;  /* 0xffffffffff037424 */ /* 0x000fd800078e00ff */
[----:B------:R-:W-:Y:S05]  /*6100*/  WARPSYNC.COLLECTIVE R3, `(.L_x_448) ;  /* 0x0000000003087348 */ /* 0x000fea0003c00000 */
[----:B------:R-:W-:Y:S01]  /*6110*/  VOTE.ANY P0, P0 ;  /* 0x0000000000ff7806 */ /* 0x000fe20000000100 */
[----:B------:R-:W-:-:S12]  /*6120*/  ENDCOLLECTIVE ;  /* 0x000000000000791b */ /* 0x000fd80003800000 */
.L_x_448:
[----:B------:R-:W-:Y:S05]  /*6130*/  BSYNC B0 ;  /* 0x0000000000007941 */ /* 0x000fea0003800000 */
.L_x_447:
[----:B------:R-:W-:Y:S05]  /*6140*/  BRA `(.L_x_449) ;  /* 0xffffffdc00187947 */ /* 0x000fea000383ffff */
.L_x_395:
[----:B------:R-:W-:Y:S01]  /*6150*/  BSSY B0, `(.L_x_450) ;  /* 0x0000006000007945 */ /* 0x000fe20003800000 */
[----:B------:R-:W-:Y:S01]  /*6160*/  PLOP3.LUT P0, PT, P0, PT, PT, 0x8, 0x80 ;  /* 0x000000000080781c */ /* 0x000fe2000070e170 */
[----:B------:R-:W-:-:S12]  /*6170*/  IMAD.MOV.U32 R3, RZ, RZ, -0x1 ;  /* 0xffffffffff037424 */ /* 0x000fd800078e00ff */
[----:B------:R-:W-:Y:S05]  /*6180*/  WARPSYNC.COLLECTIVE R3, `(.L_x_451) ;  /* 0x0000000003087348 */ /* 0x000fea0003c00000 */
[----:B------:R-:W-:Y:S01]  /*6190*/  VOTE.ANY P0, P0 ;  /* 0x0000000000ff7806 */ /* 0x000fe20000000100 */
[----:B------:R-:W-:-:S12]  /*61a0*/  ENDCOLLECTIVE ;  /* 0x000000000000791b */ /* 0x000fd80003800000 */
.L_x_451:
[----:B------:R-:W-:Y:S05]  /*61b0*/  BSYNC B0 ;  /* 0x0000000000007941 */ /* 0x000fea0003800000 */
.L_x_450:
[----:B------:R-:W-:Y:S05]  /*61c0*/  BRA `(.L_x_452) ;  /* 0xffffffdc00807947 */ /* 0x000fea000383ffff */
.L_x_397:
[----:B------:R-:W0:Y:S01]  /*61d0*/  S2R R20, SR_GEMASK ;  /* 0x0000000000147919 */ /* 0x000e220000003c00 */
[----:B------:R-:W-:Y:S01]  /*61e0*/  BSSY B0, `(.L_x_453) ;  /* 0x0000006000007945 */ /* 0x000fe20003800000 */
[----:B------:R-:W-:Y:S01]  /*61f0*/  PLOP3.LUT P0, PT, P0, PT, PT, 0x8, 0x80 ;  /* 0x000000000080781c */ /* 0x000fe2000070e170 */
[----:B------:R-:W-:-:S12]  /*6200*/  IMAD.MOV.U32 R3, RZ, RZ, -0x1 ;  /* 0xffffffffff037424 */ /* 0x000fd800078e00ff */
[----:B0-----:R-:W-:Y:S05]  /*6210*/  WARPSYNC.COLLECTIVE R3, `(.L_x_454) ;  /* 0x0000000003087348 */ /* 0x001fea0003c00000 */
[----:B------:R-:W-:Y:S01]  /*6220*/  VOTE.ANY R3, PT, P0 ;  /* 0x0000000000037806 */ /* 0x000fe200000e0100 */
[----:B0-----:R-:W-:Y:S06]  /*6230*/  ENDCOLLECTIVE ;  /* 0x000000000000791b */ /* 0x001fec0003800000 */
.L_x_454:
[----:B------:R-:W-:Y:S05]  /*6240*/  BSYNC B0 ;  /* 0x0000000000007941 */ /* 0x000fea0003800000 */
.L_x_453:
        /* <DEDUP_REMOVED lines=10> */
.L_x_455:
[----:B------:R-:W-:Y:S02]  /*62f0*/  IMAD.MOV.U32 R20, RZ, RZ, R19 ;  /* 0x000000ffff147224 */ /* 0x000fe400078e0013 */
[----:B------:R-:W-:-:S07]  /*6300*/  IMAD.MOV.U32 R26, RZ, RZ, R23 ;  /* 0x000000ffff1a7224 */ /* 0x000fce00078e0017 */
[----:B------:R-:W-:Y:S05]  /*6310*/  WARPSYNC.COLLECTIVE R3, `(.L_x_456) ;  /* 0x0000000003087348 */ /* 0x000fea0003c00000 */
[----:B------:R0:W1:Y:S02]  /*6320*/  SHFL.DOWN P0, R23, R20, R21, R22 ;  /* 0x0800001514177389 */ /* 0x0000640000000016 */
[----:B01----:R-:W-:Y:S05]  /*6330*/  ENDCOLLECTIVE ;  /* 0x000000000000791b */ /* 0x003fea0003800000 */
.L_x_456:
        /* <DEDUP_REMOVED lines=11> */
.L_x_457:
[----:B------:R-:W-:Y:S01]  /*63f0*/  ISETP.GT.AND P1, PT, R19, R22, PT ;  /* 0x000000161300720c */ /* 0x000fe20003f24270 */
[----:B------:R-:W-:-:S03]  /*6400*/  IMAD.MOV.U32 R20, RZ, RZ, R35 ;  /* 0x000000ffff147224 */ /* 0x000fc600078e0023 */
[----:B------:R-:W-:-:S09]  /*6410*/  SEL R18, R23, RZ, !P1 ;  /* 0x000000ff17127207 */ /* 0x000fd20004800000 */
[----:B------:R-:W-:Y:S05]  /*6420*/  WARPSYNC.COLLECTIVE R3, `(.L_x_458) ;  /* 0x0000000003087348 */ /* 0x000fea0003c00000 */
[----:B------:R0:W1:Y:S02]  /*6430*/  SHFL.DOWN P0, R23, R20, R21, R22 ;  /* 0x0800001514177389 */ /* 0x0000640000000016 */
[----:B01----:R-:W-:Y:S05]  /*6440*/  ENDCOLLECTIVE ;  /* 0x000000000000791b */ /* 0x003fea0003800000 */
.L_x_458:
        /* <DEDUP_REMOVED lines=10> */
.L_x_459:
[----:B------:R-:W-:-:S04]  /*64f0*/  IMAD.X R19, R26, 0x1, R35, P2 ;  /* 0x000000011a137824 */ /* 0x000fc800010e0623 */
[----:B------:R-:W-:Y:S01]  /*6500*/  IMAD.MOV.U32 R20, RZ, RZ, R19 ;  /* 0x000000ffff147224 */ /* 0x000fe200078e0013 */
[----:B------:R-:W-:-:S07]  /*6510*/  SEL R18, R23, RZ, !P1 ;  /* 0x000000ff17127207 */ /* 0x000fce0004800000 */
[----:B------:R-:W-:Y:S05]  /*6520*/  WARPSYNC.COLLECTIVE R3, `(.L_x_460) ;  /* 0x0000000003087348 */ /* 0x000fea0003c00000 */
[----:B------:R0:W1:Y:S02]  /*6530*/  SHFL.DOWN P0, R23, R20, R21, R22 ;  /* 0x0800001514177389 */ /* 0x0000640000000016 */
[----:B01----:R-:W-:Y:S05]  /*6540*/  ENDCOLLECTIVE ;  /* 0x000000000000791b */ /* 0x003fea0003800000 */
.L_x_460:
[----:B------:R-:W-:-:S05]  /*6550*/  IADD3 R37, P2, PT, R18, R27, RZ ;  /* 0x0000001b12257210 */ /* 0x000fca0007f5e0ff */
[----:B------:R-:W-:Y:S02]  /*6560*/  IMAD.MOV.U32 R20, RZ, RZ, R37 ;  /* 0x000000ffff147224 */ /* 0x000fe400078e0025 */
[----:B------:R-:W-:Y:S02]  /*6570*/  IMAD.MOV.U32 R21, RZ, RZ, 0x8 ;  /* 0x00000008ff157424 */ /* 0x000fe400078e00ff */
[----:B------:R-:W-:-:S07]  /*6580*/  IMAD.MOV.U32 R18, RZ, RZ, R23 ;  /* 0x000000ffff127224 */ /* 0x000fce00078e0017 */
[----:B------:R-:W-:Y:S05]  /*6590*/  WARPSYNC.COLLECTIVE R3, `(.L_x_461) ;  /* 0x0000000003087348 */ /* 0x000fea0003c00000 */
[----:B------:R0:W1:Y:S02]  /*65a0*/  SHFL.DOWN P0, R23, R20, R21, R22 ;  /* 0x0800001514177389 */ /* 0x0000640000000016 */
[----:B01----:R-:W-:Y:S05]  /*65b0*/  ENDCOLLECTIVE ;  /* 0x000000000000791b */ /* 0x003fea0003800000 */
.L_x_461:
        /* <DEDUP_REMOVED lines=9> */
.L_x_462:
        /* <DEDUP_REMOVED lines=10> */
.L_x_463:
[----:B------:R-:W-:Y:S02]  /*66f0*/  IMAD.MOV.U32 R20, RZ, RZ, R27 ;  /* 0x000000ffff147224 */ /* 0x000fe400078e001b */
[----:B------:R-:W-:-:S07]  /*6700*/  IMAD.MOV.U32 R18, RZ, RZ, R23 ;  /* 0x000000ffff127224 */ /* 0x000fce00078e0017 */
[----:B------:R-:W-:Y:S05]  /*6710*/  WARPSYNC.COLLECTIVE R3, `(.L_x_464) ;  /* 0x0000000003087348 */ /* 0x000fea0003c00000 */
[----:B------:R0:W1:Y:S02]  /*6720*/  SHFL.DOWN P0, R23, R20, R21, R22 ;  /* 0x0800001514177389 */ /* 0x0000640000000016 */
[----:B01----:R-:W-:Y:S05]  /*6730*/  ENDCOLLECTIVE ;  /* 0x000000000000791b */ /* 0x003fea0003800000 */
.L_x_464:
[----:B------:R-:W0:Y:S02]  /*6740*/  LDCU.64 UR6, c[0x0][0x390] ;  /* 0x00007200ff0677ac */ /* 0x000e240008000a00 */
[----:B0-----:R-:W-:-:S04]  /*6750*/  UIADD3 UR6, UP0, UPT, UR6, 0x200, URZ ;  /* 0x0000020006067890 */ /* 0x001fc8000ff1e0ff */
[----:B------:R-:W-:Y:S01]  /*6760*/  UIADD3.X UR7, UPT, UPT, URZ, UR7, URZ, UP0, !UPT ;  /* 0x00000007ff077290 */ /* 0x000fe200087fe4ff */
[----:B------:R-:W-:Y:S01]  /*6770*/  ISETP.GT.AND P0, PT, R35, R22, PT ;  /* 0x000000162300720c */ /* 0x000fe20003f04270 */
[----:B------:R-:W-:-:S03]  /*6780*/  IMAD.U32 R26, RZ, RZ, UR6 ;  /* 0x00000006ff1a7e24 */ /* 0x000fc6000f8e00ff */
[----:B------:R-:W-:Y:S02]  /*6790*/  SEL R18, R18, RZ, !P0 ;  /* 0x000000ff12127207 */ /* 0x000fe40004000000 */
[----:B------:R-:W-:Y:S02]  /*67a0*/  SEL R34, R23, RZ, !P0 ;  /* 0x000000ff17227207 */ /* 0x000fe40004000000 */
[----:B------:R-:W-:Y:S02]  /*67b0*/  ISETP.NE.U32.AND P0, PT, R16, 0x65, PT ;  /* 0x000000651000780c */ /* 0x000fe40003f05070 */
[----:B------:R-:W-:Y:S02]  /*67c0*/  IADD3 R35, P1, PT, R18, R19, RZ ;  /* 0x0000001312237210 */ /* 0x000fe40007f3e0ff */
[----:B------:R-:W-:-:S03]  /*67d0*/  ISETP.NE.AND.EX P0, PT, R17, RZ, PT, P0 ;  /* 0x000000ff1100720c */ /* 0x000fc60003f05300 */
[----:B------:R-:W-:Y:S02]  /*67e0*/  IMAD.X R34, R34, 0x1, R27, P1 ;  /* 0x0000000122227824 */ /* 0x000fe400008e061b */
[----:B------:R-:W-:-:S08]  /*67f0*/  IMAD.U32 R27, RZ, RZ, UR7 ;  /* 0x00000007ff1b7e24 */ /* 0x000fd0000f8e00ff */
[----:B------:R-:W-:Y:S05]  /*6800*/  WARPSYNC.COLLECTIVE R3, `(.L_x_465) ;  /* 0x0000000003087348 */ /* 0x000fea0003c00000 */
[----:B------:R-:W-:Y:S01]  /*6810*/  VOTE.ALL P0, P0 ;  /* 0x0000000000ff7806 */ /* 0x000fe20000000000 */
[----:B------:R-:W-:-:S12]  /*6820*/  ENDCOLLECTIVE ;  /* 0x000000000000791b */ /* 0x000fd80003800000 */
.L_x_465:
[----:B------:R-:W-:Y:S05]  /*6830*/  BRA `(.L_x_466) ;  /* 0xffffffd800d07947 */ /* 0x000fea000383ffff */
.L_x_399:
[----:B------:R-:W-:Y:S01]  /*6840*/  BSSY B0, `(.L_x_467) ;  /* 0x0000006000007945 */ /* 0x000fe20003800000 */
[----:B------:R-:W-:Y:S01]  /*6850*/  PLOP3.LUT P0, PT, P0, PT, PT, 0x8, 0x80 ;  /* 0x000000000080781c */ /* 0x000fe2000070e170 */
[----:B------:R-:W-:-:S12]  /*6860*/  IMAD.MOV.U32 R3, RZ, RZ, -0x1 ;  /* 0xffffffffff037424 */ /* 0x000fd800078e00ff */
[----:B------:R-:W-:Y:S05]  /*6870*/  WARPSYNC.COLLECTIVE R3, `(.L_x_468) ;  /* 0x0000000003087348 */ /* 0x000fea0003c00000 */
[----:B------:R-:W-:Y:S01]  /*6880*/  VOTE.ANY P0, P0 ;  /* 0x0000000000ff7806 */ /* 0x000fe20000000100 */
[----:B------:R-:W-:-:S12]  /*6890*/  ENDCOLLECTIVE ;  /* 0x000000000000791b */ /* 0x000fd80003800000 */
.L_x_468:
[----:B------:R-:W-:Y:S05]  /*68a0*/  BSYNC B0 ;  /* 0x0000000000007941 */ /* 0x000fea0003800000 */
.L_x_467:
[----:B------:R-:W-:Y:S05]  /*68b0*/  BRA `(.L_x_469) ;  /* 0xffffffd800dc7947 */ /* 0x000fea000383ffff */
.L_x_401:
[----:B------:R-:W-:Y:S01]  /*68c0*/  BSSY B0, `(.L_x_470) ;  /* 0x0000006000007945 */ /* 0x000fe20003800000 */
[----:B------:R-:W-:Y:S01]  /*68d0*/  PLOP3.LUT P0, PT, P0, PT, PT, 0x8, 0x80 ;  /* 0x000000000080781c */ /* 0x000fe2000070e170 */
[----:B------:R-:W-:-:S12]  /*68e0*/  IMAD.MOV.U32 R3, RZ, RZ, -0x1 ;  /* 0xffffffffff037424 */ /* 0x000fd800078e00ff */
[----:B------:R-:W-:Y:S05]  /*68f0*/  WARPSYNC.COLLECTIVE R3, `(.L_x_471) ;  /* 0x0000000003087348 */ /* 0x000fea0003c00000 */
[----:B------:R-:W-:Y:S01]  /*6900*/  VOTE.ANY P0, P0 ;  /* 0x0000000000ff7806 */ /* 0x000fe20000000100 */
[----:B------:R-:W-:-:S12]  /*6910*/  ENDCOLLECTIVE ;  /* 0x000000000000791b */ /* 0x000fd80003800000 */
.L_x_471:
[----:B------:R-:W-:Y:S05]  /*6920*/  BSYNC B0 ;  /* 0x0000000000007941 */ /* 0x000fea0003800000 */
.L_x_470:
[----:B------:R-:W-:Y:S05]  /*6930*/  BRA `(.L_x_472) ;  /* 0xffffffdc003c7947 */ /* 0x000fea000383ffff */
.L_x_403:
[----:B------:R-:W-:Y:S01]  /*6940*/  BSSY B0, `(.L_x_473) ;  /* 0x0000006000007945 */ /* 0x000fe20003800000 */
[----:B------:R-:W-:Y:S01]  /*6950*/  PLOP3.LUT P0, PT, P0, PT, PT, 0x8, 0x80 ;  /* 0x000000000080781c */ /* 0x000fe2000070e170 */
[----:B------:R-:W-:-:S12]  /*6960*/  IMAD.MOV.U32 R3, RZ, RZ, -0x1 ;  /* 0xffffffffff037424 */ /* 0x000fd800078e00ff */
[----:B------:R-:W-:Y:S05]  /*6970*/  WARPSYNC.COLLECTIVE R3, `(.L_x_474) ;  /* 0x0000000003087348 */ /* 0x000fea0003c00000 */
[----:B------:R-:W-:Y:S01]  /*6980*/  VOTE.ANY R3, PT, P0 ;  /* 0x0000000000037806 */ /* 0x000fe200000e0100 */
[----:B------:R-:W-:Y:S06]  /*6990*/  ENDCOLLECTIVE ;  /* 0x000000000000791b */ /* 0x000fec0003800000 */
.L_x_474:
[----:B------:R-:W-:Y:S05]  /*69a0*/  BSYNC B0 ;  /* 0x0000000000007941 */ /* 0x000fea0003800000 */
.L_x_473:
        /* <DEDUP_REMOVED lines=12> */
.L_x_475:
[----:B------:R-:W-:Y:S02]  /*6a70*/  IMAD.MOV.U32 R20, RZ, RZ, R19 ;  /* 0x000000ffff147224 */ /* 0x000fe400078e0013 */
[----:B------:R-:W-:-:S07]  /*6a80*/  IMAD.MOV.U32 R44, RZ, RZ, R23 ;  /* 0x000000ffff2c7224 */ /* 0x000fce00078e0017 */
[----:B------:R-:W-:Y:S05]  /*6a90*/  WARPSYNC.COLLECTIVE R3, `(.L_x_476) ;  /* 0x0000000003087348 */ /* 0x000fea0003c00000 */
[----:B------:R0:W1:Y:S02]  /*6aa0*/  SHFL.DOWN P0, R23, R20, R21, R22 ;  /* 0x0800001514177389 */ /* 0x0000640000000016 */
[----:B01----:R-:W-:Y:S05]  /*6ab0*/  ENDCOLLECTIVE ;  /* 0x000000000000791b */ /* 0x003fea0003800000 */
.L_x_476:
        /* <DEDUP_REMOVED lines=12> */
.L_x_477:
[----:B------:R-:W-:Y:S01]  /*6b80*/  IMAD.MOV.U32 R20, RZ, RZ, R19 ;  /* 0x000000ffff147224 */ /* 0x000fe200078e0013 */
[----:B------:R-:W-:-:S04]  /*6b90*/  SEL R23, R23, RZ, !P1 ;  /* 0x000000ff17177207 */ /* 0x000fc80004800000 */
[----:B------:R-:W-:-:S13]  /*6ba0*/  IADD3 R18, P2, PT, R23, R18, RZ ;  /* 0x0000001217127210 */ /* 0x000fda0007f5e0ff */
[----:B------:R-:W-:Y:S05]  /*6bb0*/  WARPSYNC.COLLECTIVE R3, `(.L_x_478) ;  /* 0x0000000003087348 */ /* 0x000fea0003c00000 */
[----:B------:R0:W1:Y:S02]  /*6bc0*/  SHFL.DOWN P0, R23, R20, R21, R22 ;  /* 0x0800001514177389 */ /* 0x0000640000000016 */
[----:B01----:R-:W-:Y:S05]  /*6bd0*/  ENDCOLLECTIVE ;  /* 0x000000000000791b */ /* 0x003fea0003800000 */
.L_x_478:
        /* <DEDUP_REMOVED lines=9> */
.L_x_479:
[----:B------:R-:W-:-:S04]  /*6c70*/  IMAD.X R19, R44, 0x1, R19, P2 ;  /* 0x000000012c137824 */ /* 0x000fc800010e0613 */
[----:B------:R-:W-:Y:S01]  /*6c80*/  IMAD.MOV.U32 R20, RZ, RZ, R19 ;  /* 0x000000ffff147224 */ /* 0x000fe200078e0013 */
[----:B------:R-:W-:-:S04]  /*6c90*/  SEL R23, R23, RZ, !P1 ;  /* 0x000000ff17177207 */ /* 0x000fc80004800000 */
[----:B------:R-:W-:-:S13]  /*6ca0*/  IADD3 R18, P2, PT, R23, R18, RZ ;  /* 0x0000001217127210 */ /* 0x000fda0007f5e0ff */
[----:B------:R-:W-:Y:S05]  /*6cb0*/  WARPSYNC.COLLECTIVE R3, `(.L_x_480) ;  /* 0x0000000003087348 */ /* 0x000fea0003c00000 */
[----:B------:R0:W1:Y:S02]  /*6cc0*/  SHFL.DOWN P0, R23, R20, R21, R22 ;  /* 0x0800001514177389 */ /* 0x0000640000000016 */
[----:B01----:R-:W-:Y:S05]  /*6cd0*/  ENDCOLLECTIVE ;  /* 0x000000000000791b */ /* 0x003fea0003800000 */
.L_x_480:
        /* <DEDUP_REMOVED lines=9> */
.L_x_481:
[----:B------:R-:W-:-:S04]  /*6d70*/  IMAD.X R19, R44, 0x1, R19, P2 ;  /* 0x000000012c137824 */ /* 0x000fc800010e0613 */
[----:B------:R-:W-:Y:S02]  /*6d80*/  IMAD.MOV.U32 R20, RZ, RZ, R19 ;  /* 0x000000ffff147224 */ /* 0x000fe400078e0013 */
[----:B------:R-:W-:-:S07]  /*6d90*/  IMAD.MOV.U32 R44, RZ, RZ, R23 ;  /* 0x000000ffff2c7224 */ /* 0x000fce00078e0017 */
[----:B------:R-:W-:Y:S05]  /*6da0*/  WARPSYNC.COLLECTIVE R3, `(.L_x_482) ;  /* 0x0000000003087348 */ /* 0x000fea0003c00000 */
[----:B------:R0:W1:Y:S02]  /*6db0*/  SHFL.DOWN P0, R23, R20, R21, R22 ;  /* 0x0800001514177389 */ /* 0x0000640000000016 */
[----:B01----:R-:W-:Y:S05]  /*6dc0*/  ENDCOLLECTIVE ;  /* 0x000000000000791b */ /* 0x003fea0003800000 */
.L_x_482:
        /* <DEDUP_REMOVED lines=9> */
.L_x_483:
[----:B------:R-:W-:Y:S02]  /*6e60*/  IMAD.MOV.U32 R20, RZ, RZ, R19 ;  /* 0x000000ffff147224 */ /* 0x000fe400078e0013 */
[----:B------:R-:W-:-:S07]  /*6e70*/  IMAD.MOV.U32 R44, RZ, RZ, R23 ;  /* 0x000000ffff2c7224 */ /* 0x000fce00078e0017 */
[----:B------:R-:W-:Y:S05]  /*6e80*/  WARPSYNC.COLLECTIVE R3, `(.L_x_484) ;  /* 0x0000000003087348 */ /* 0x000fea0003c00000 */
[----:B------:R0:W1:Y:S02]  /*6e90*/  SHFL.DOWN P0, R23, R20, R21, R22 ;  /* 0x0800001514177389 */ /* 0x0000640000000016 */
[----:B01----:R-:W-:Y:S05]  /*6ea0*/  ENDCOLLECTIVE ;  /* 0x000000000000791b */ /* 0x003fea0003800000 */
.L_x_484:
        /* <DEDUP_REMOVED lines=12> */
.L_x_485:
[----:B------:R-:W-:Y:S05]  /*6f70*/  BRA `(.L_x_486) ;  /* 0xffffffd800847947 */ /* 0x000fea000383ffff */
.L_x_487:
        /* <DEDUP_REMOVED lines=16> */
.L_x_675:


//--------------------- .text._ZN3cub18CUB_300001_SM_10006detail4scan20DeviceScanInitKernelINS0_13ScanTileStateIyLb1EEEEEvT_i --------------------------
	.section	.text._ZN3cub18CUB_300001_SM_10006detail4scan20DeviceScanInitKernelINS0_13ScanTileStateIyLb1EEEEEvT_i,"ax",@progbits
	.align	128
        .global         _ZN3cub18CUB_300001_SM_10006detail4scan20DeviceScanInitKernelINS0_13ScanTileStateIyLb1EEEEEvT_i
        .type           _ZN3cub18CUB_300001_SM_10006detail4scan20DeviceScanInitKernelINS0_13ScanTileStateIyLb1EEEEEvT_i,@function
        .size           _ZN3cub18CUB_300001_SM_10006detail4scan20DeviceScanInitKernelINS0_13ScanTileStateIyLb1EEEEEvT_i,(.L_x_676 - _ZN3cub18CUB_300001_SM_10006detail4scan20DeviceScanInitKernelINS0_13ScanTileStateIyLb1EEEEEvT_i)
        .other          _ZN3cub18CUB_300001_SM_10006detail4scan20DeviceScanInitKernelINS0_13ScanTileStateIyLb1EEEEEvT_i,@"STO_CUDA_ENTRY STV_DEFAULT"
_ZN3cub18CUB_300001_SM_10006detail4scan20DeviceScanInitKernelINS0_13ScanTileStateIyLb1EEEEEvT_i:
.text._ZN3cub18CUB_300001_SM_10006detail4scan20DeviceScanInitKernelINS0_13ScanTileStateIyLb1EEEEEvT_i:
[----:B------:R-:W-:Y:S01]  /*0000*/  LDC R1, c[0x0][0x37c] ;  /* 0x0000df00ff017b82 */ /* 0x000fe20000000800 */
[----:B------:R-:W0:Y:S07]  /*0010*/  S2R R0, SR_TID.X ;  /* 0x0000000000007919 */ /* 0x000e2e0000002100 */
[----:B------:R-:W1:Y:S01]  /*0020*/  S2UR UR6, SR_CTAID.X ;  /* 0x00000000000679c3 */ /* 0x000e620000002500 */
[----:B------:R-:W2:Y:S01]  /*0030*/  LDCU UR4, c[0x0][0x388] ;  /* 0x00007100ff0477ac */ /* 0x000ea20008000800 */
[----:B------:R-:W-:-:S06]  /*0040*/  CS2R R6, SRZ ;  /* 0x0000000000067805 */ /* 0x000fcc000001ff00 */
[----:B------:R-:W1:Y:S01]  /*0050*/  LDC R5, c[0x0][0x360] ;  /* 0x0000d800ff057b82 */ /* 0x000e620000000800 */
[----:B0-----:R-:W-:Y:S01]  /*0060*/  ISETP.GT.U32.AND P0, PT, R0, 0x1f, PT ;  /* 0x0000001f0000780c */ /* 0x001fe20003f04070 */
[----:B-1----:R-:W-:-:S03]  /*0070*/  IMAD R5, R5, UR6, R0 ;  /* 0x0000000605057c24 */ /* 0x002fc6000f8e0200 */
[----:B------:R-:W-:Y:S02]  /*0080*/  ISETP.NE.OR P0, PT, RZ, UR6, P0 ;  /* 0x00000006ff007c0c */ /* 0x000fe40008705670 */
[----:B--2---:R-:W-:Y:S01]  /*0090*/  ISETP.GE.AND P1, PT, R5, UR4, PT ;  /* 0x0000000405007c0c */ /* 0x004fe2000bf26270 */
[----:B------:R-:W0:-:S12]  /*00a0*/  LDCU.64 UR4, c[0x0][0x358] ;  /* 0x00006b00ff0477ac */ /* 0x000e180008000a00 */
[----:B------:R-:W1:Y:S01]  /*00b0*/  @!P1 LDC.64 R2, c[0x0][0x380] ;  /* 0x0000e000ff029b82 */ /* 0x000e620000000a00 */
[----:B------:R-:W-:Y:S02]  /*00c0*/  @!P1 IMAD.MOV.U32 R4, RZ, RZ, 0x63 ;  /* 0x00000063ff049424 */ /* 0x000fe400078e00ff */
[----:B-1----:R-:W-:Y:S01]  /*00d0*/  @!P1 IMAD.WIDE R2, R5, 0x10, R2 ;  /* 0x0000001005029825 */ /* 0x002fe200078e0202 */
[----:B------:R-:W-:-:S05]  /*00e0*/  @!P1 MOV R5, 0x0 ;  /* 0x0000000000059802 */ /* 0x000fca0000000f00 */
[----:B0-----:R0:W-:Y:S01]  /*00f0*/  @!P1 STG.E.128 desc[UR4][R2.64+0x200], R4 ;  /* 0x0002000402009986 */ /* 0x0011e2000c101d04 */
[----:B------:R-:W-:Y:S05]  /*0100*/  @P0 EXIT ;  /* 0x000000000000094d */ /* 0x000fea0003800000 */
[----:B0-----:R-:W0:Y:S02]  /*0110*/  LDC.64 R2, c[0x0][0x380] ;  /* 0x0000e000ff027b82 */ /* 0x001e240000000a00 */
[----:B0-----:R-:W-:-:S05]  /*0120*/  IMAD.WIDE.U32 R2, R0, 0x10, R2 ;  /* 0x0000001000027825 */ /* 0x001fca00078e0002 */
[----:B------:R-:W-:Y:S01]  /*0130*/  STG.E.128 desc[UR4][R2.64], RZ ;  /* 0x000000ff02007986 */ /* 0x000fe2000c101d04 */
[----:B------:R-:W-:Y:S05]  /*0140*/  EXIT ;  /* 0x000000000000794d */ /* 0x000fea0003800000 */
.L_x_488:
        /* <DEDUP_REMOVED lines=11> */
.L_x_676:


//--------------------- .text._ZN3cub18CUB_300001_SM_10006detail6reduce28DeviceReduceSingleTileKernelINS2_10policy_hubIlyN4cuda3std3__44plusIlEEE10Policy1000EPlSC_iS9_llNS7_10__identityEEEvT0_T1_T2_T3_T4_T6_ --------------------------
	.section	.text._ZN3cub18CUB_300001_SM_10006detail6reduce28DeviceReduceSingleTileKernelINS2_10policy_hubIlyN4cuda3std3__44plusIlEEE10Policy1000EPlSC_iS9_llNS7_10__identityEEEvT0_T1_T2_T3_T4_T6_,"ax",@progbits
	.align	128
        .global         _ZN3cub18CUB_300001_SM_10006detail6reduce28DeviceReduceSingleTileKernelINS2_10policy_hubIlyN4cuda3std3__44plusIlEEE10Policy1000EPlSC_iS9_llNS7_10__identityEEEvT0_T1_T2_T3_T4_T6_
        .type           _ZN3cub18CUB_300001_SM_10006detail6reduce28DeviceReduceSingleTileKernelINS2_10policy_hubIlyN4cuda3std3__44plusIlEEE10Policy1000EPlSC_iS9_llNS7_10__identityEEEvT0_T1_T2_T3_T4_T6_,@function
        .size           _ZN3cub18CUB_300001_SM_10006detail6reduce28DeviceReduceSingleTileKernelINS2_10policy_hubIlyN4cuda3std3__44plusIlEEE10Policy1000EPlSC_iS9_llNS7_10__identityEEEvT0_T1_T2_T3_T4_T6_,(.L_x_677 - _ZN3cub18CUB_300001_SM_10006detail6reduce28DeviceReduceSingleTileKernelINS2_10policy_hubIlyN4cuda3std3__44plusIlEEE10Policy1000EPlSC_iS9_llNS7_10__identityEEEvT0_T1_T2_T3_T4_T6_)
        .other          _ZN3cub18CUB_300001_SM_10006detail6reduce28DeviceReduceSingleTileKernelINS2_10policy_hubIlyN4cuda3std3__44plusIlEEE10Policy1000EPlSC_iS9_llNS7_10__identityEEEvT0_T1_T2_T3_T4_T6_,@"STO_CUDA_ENTRY STV_DEFAULT"
_ZN3cub18CUB_300001_SM_10006detail6reduce28DeviceReduceSingleTileKernelINS2_10policy_hubIlyN4cuda3std3__44plusIlEEE10Policy1000EPlSC_iS9_llNS7_10__identityEEEvT0_T1_T2_T3_T4_T6_:
.text._ZN3cub18CUB_300001_SM_10006detail6reduce28DeviceReduceSingleTileKernelINS2_10policy_hubIlyN4cuda3std3__44plusIlEEE10Policy1000EPlSC_iS9_llNS7_10__identityEEEvT0_T1_T2_T3_T4_T6_:
[----:B------:R-:W-:Y:S01]  /*0000*/  LDC R1, c[0x0][0x37c] ;  /* 0x0000df00ff017b82 */ /* 0x000fe20000000800 */
[----:B------:R-:W0:Y:S01]  /*0010*/  LDCU UR4, c[0x0][0x390] ;  /* 0x00007200ff0477ac */ /* 0x000e220008000800 */
[----:B------:R-:W1:Y:S01]  /*0020*/  LDCU.64 UR6, c[0x0][0x358] ;  /* 0x00006b00ff0677ac */ /* 0x000e620008000a00 */
[----:B0-----:R-:W-:-:S05]  /*0030*/  IMAD.U32 R4, RZ, RZ, UR4 ;  /* 0x00000004ff047e24 */ /* 0x001fca000f8e00ff */
[----:B------:R-:W-:-:S13]  /*0040*/  ISETP.NE.AND P0, PT, R4, RZ, PT ;  /* 0x000000ff0400720c */ /* 0x000fda0003f05270 */
[----:B-1----:R-:W-:Y:S05]  /*0050*/  @P0 BRA `(.L_x_489) ;  /* 0x00000000001c0947 */ /* 0x002fea0003800000 */
[----:B------:R-:W0:Y:S02]  /*0060*/  S2R R0, SR_TID.X ;  /* 0x0000000000007919 */ /* 0x000e240000002100 */
[----:B0-----:R-:W-:-:S13]  /*0070*/  ISETP.NE.AND P0, PT, R0, RZ, PT ;  /* 0x000000ff0000720c */ /* 0x001fda0003f05270 */
[----:B------:R-:W-:Y:S05]  /*0080*/  @P0 EXIT ;  /* 0x000000000000094d */ /* 0x000fea0003800000 */
[----:B------:R-:W0:Y:S08]  /*0090*/  LDC.64 R2, c[0x0][0x388] ;  /* 0x0000e200ff027b82 */ /* 0x000e300000000a00 */
[----:B------:R-:W0:Y:S02]  /*00a0*/  LDC.64 R4, c[0x0][0x398] ;  /* 0x0000e600ff047b82 */ /* 0x000e240000000a00 */
[----:B0-----:R-:W-:Y:S01]  /*00b0*/  STG.E.64 desc[UR6][R2.64], R4 ;  /* 0x0000000402007986 */ /* 0x001fe2000c101b06 */
[----:B------:R-:W-:Y:S05]  /*00c0*/  EXIT ;  /* 0x000000000000794d */ /* 0x000fea0003800000 */
.L_x_489:
[----:B------:R-:W-:Y:S01]  /*00d0*/  ISETP.GT.AND P0, PT, R4, 0xdff, PT ;  /* 0x00000dff0400780c */ /* 0x000fe20003f04270 */
[----:B------:R-:W-:-:S12]  /*00e0*/  BSSY.RECONVERGENT B0, `(.L_x_490) ;  /* 0x0000256000007945 */ /* 0x000fd80003800200 */
[----:B------:R-:W-:Y:S05]  /*00f0*/  @P0 BRA `(.L_x_491) ;  /* 0x00000014004c0947 */ /* 0x000fea0003800000 */
[----:B------:R-:W0:Y:S01]  /*0100*/  S2R R5, SR_TID.X ;  /* 0x0000000000057919 */ /* 0x000e220000002100 */
[----:B------:R-:W-:Y:S01]  /*0110*/  BSSY.RECONVERGENT B1, `(.L_x_492) ;  /* 0x0000009000017945 */ /* 0x000fe20003800200 */
[----:B------:R-:W-:Y:S02]  /*0120*/  CS2R R2, SRZ ;  /* 0x0000000000027805 */ /* 0x000fe4000001ff00 */
[----:B0-----:R-:W-:Y:S01]  /*0130*/  ISETP.GE.AND P0, PT, R5, R4, PT ;  /* 0x000000040500720c */ /* 0x001fe20003f06270 */
[----:B------:R-:W-:-:S12]  /*0140*/  IMAD.MOV.U32 R7, RZ, RZ, R5 ;  /* 0x000000ffff077224 */ /* 0x000fd800078e0005 */
[----:B------:R-:W-:Y:S05]  /*0150*/  @P0 BRA `(.L_x_493) ;  /* 0x0000000000100947 */ /* 0x000fea0003800000 */
[----:B------:R-:W0:Y:S02]  /*0160*/  LDC.64 R2, c[0x0][0x380] ;  /* 0x0000e000ff027b82 */ /* 0x000e240000000a00 */
[----:B0-----:R-:W-:-:S06]  /*0170*/  IMAD.WIDE.U32 R2, R5, 0x8, R2 ;  /* 0x0000000805027825 */ /* 0x001fcc00078e0002 */
[----:B------:R-:W5:Y:S01]  /*0180*/  LDG.E.64.CONSTANT R2, desc[UR6][R2.64] ;  /* 0x0000000602027981 */ /* 0x000f62000c1e9b00 */
[----:B------:R-:W-:-:S07]  /*0190*/  VIADD R7, R5, 0x200 ;  /* 0x0000020005077836 */ /* 0x000fce0000000000 */
.L_x_493:
[----:B------:R-:W-:Y:S05]  /*01a0*/  BSYNC.RECONVERGENT B1 ;  /* 0x0000000000017941 */ /* 0x000fea0003800200 */
.L_x_492:
[----:B------:R-:W-:Y:S01]  /*01b0*/  ISETP.GE.AND P0, PT, R7, R4, PT ;  /* 0x000000040700720c */ /* 0x000fe20003f06270 */
[----:B------:R-:W-:-:S12]  /*01c0*/  BSSY.RECONVERGENT B1, `(.L_x_494) ;  /* 0x0000077000017945 */ /* 0x000fd80003800200 */
[----:B------:R-:W-:Y:S05]  /*01d0*/  @P0 BRA `(.L_x_495) ;  /* 0x0000000400d40947 */ /* 0x000fea0003800000 */
[----:B------:R-:W-:Y:S01]  /*01e0*/  LOP3.LUT R9, RZ, R7, RZ, 0x33, !PT ;  /* 0x00000007ff097212 */ /* 0x000fe200078e33ff */
[----:B------:R-:W-:Y:S04]  /*01f0*/  BSSY.RECONVERGENT B2, `(.L_x_496) ;  /* 0x0000018000027945 */ /* 0x000fe80003800200 */
[----:B------:R-:W-:-:S05]  /*0200*/  IMAD.IADD R0, R9, 0x1, R4 ;  /* 0x0000000109007824 */ /* 0x000fca00078e0204 */
[C---:B------:R-:W-:Y:S02]  /*0210*/  LOP3.LUT R6, R0.reuse, 0x600, RZ, 0xc0, !PT ;  /* 0x0000060000067812 */ /* 0x040fe400078ec0ff */
[----:B------:R-:W-:Y:S02]  /*0220*/  ISETP.GE.U32.AND P1, PT, R0, 0x600, PT ;  /* 0x000006000000780c */ /* 0x000fe40003f26070 */
[----:B------:R-:W-:-:S13]  /*0230*/  ISETP.NE.AND P0, PT, R6, 0x600, PT ;  /* 0x000006000600780c */ /* 0x000fda0003f05270 */
[----:B------:R-:W-:Y:S05]  /*0240*/  @!P0 BRA `(.L_x_497) ;  /* 0x0000000000488947 */ /* 0x000fea0003800000 */
[----:B------:R-:W0:Y:S01]  /*0250*/  LDC.64 R8, c[0x0][0x380] ;  /* 0x0000e000ff087b82 */ /* 0x000e220000000a00 */
[----:B------:R-:W-:-:S04]  /*0260*/  LEA.HI R0, R0, 0x1, RZ, 0x17 ;  /* 0x0000000100007811 */ /* 0x000fc800078fb8ff */
[----:B------:R-:W-:-:S05]  /*0270*/  LOP3.LUT R0, R0, 0x3, RZ, 0xc0, !PT ;  /* 0x0000000300007812 */ /* 0x000fca00078ec0ff */
[----:B------:R-:W-:Y:S02]  /*0280*/  IMAD.MOV R0, RZ, RZ, -R0 ;  /* 0x000000ffff007224 */ /* 0x000fe400078e0a00 */
[----:B0-----:R-:W-:-:S04]  /*0290*/  IMAD.WIDE.U32 R8, R7, 0x8, R8 ;  /* 0x0000000807087825 */ /* 0x001fc800078e0008 */
[----:B------:R-:W-:Y:S02]  /*02a0*/  IMAD.MOV.U32 R6, RZ, RZ, R8 ;  /* 0x000000ffff067224 */ /* 0x000fe400078e0008 */
[----:B------:R-:W-:-:S07]  /*02b0*/  IMAD.MOV.U32 R11, RZ, RZ, R9 ;  /* 0x000000ffff0b7224 */ /* 0x000fce00078e0009 */
.L_x_498:
[----:B------:R-:W-:Y:S02]  /*02c0*/  IMAD.MOV.U32 R8, RZ, RZ, R6 ;  /* 0x000000ffff087224 */ /* 0x000fe400078e0006 */
[----:B------:R-:W-:-:S06]  /*02d0*/  IMAD.MOV.U32 R9, RZ, RZ, R11 ;  /* 0x000000ffff097224 */ /* 0x000fcc00078e000b */
[----:B------:R-:W2:Y:S01]  /*02e0*/  LDG.E.64.CONSTANT R8, desc[UR6][R8.64] ;  /* 0x0000000608087981 */ /* 0x000ea2000c1e9b00 */
[----:B------:R-:W-:Y:S01]  /*02f0*/  VIADD R0, R0, 0x1 ;  /* 0x0000000100007836 */ /* 0x000fe20000000000 */
[----:B------:R-:W-:Y:S01]  /*0300*/  IADD3 R6, P3, PT, R6, 0x1000, RZ ;  /* 0x0000100006067810 */ /* 0x000fe20007f7e0ff */
[----:B------:R-:W-:-:S03]  /*0310*/  VIADD R7, R7, 0x200 ;  /* 0x0000020007077836 */ /* 0x000fc60000000000 */
[----:B------:R-:W-:Y:S01]  /*0320*/  ISETP.NE.AND P0, PT, R0, RZ, PT ;  /* 0x000000ff0000720c */ /* 0x000fe20003f05270 */
[----:B------:R-:W-:Y:S01]  /*0330*/  IMAD.X R11, RZ, RZ, R11, P3 ;  /* 0x000000ffff0b7224 */ /* 0x000fe200018e060b */
[----:B--2--5:R-:W-:-:S05]  /*0340*/  IADD3 R2, P2, PT, R8, R2, RZ ;  /* 0x0000000208027210 */ /* 0x024fca0007f5e0ff */
[----:B------:R-:W-:-:S06]  /*0350*/  IMAD.X R3, R9, 0x1, R3, P2 ;  /* 0x0000000109037824 */ /* 0x000fcc00010e0603 */
[----:B------:R-:W-:Y:S05]  /*0360*/  @P0 BRA `(.L_x_498) ;  /* 0xfffffffc00d40947 */ /* 0x000fea000383ffff */
.L_x_497:
[----:B------:R-:W-:Y:S05]  /*0370*/  BSYNC.RECONVERGENT B2 ;  /* 0x0000000000027941 */ /* 0x000fea0003800200 */
.L_x_496:
[----:B------:R-:W-:Y:S05]  /*0380*/  @!P1 BRA `(.L_x_495) ;  /* 0x0000000400689947 */ /* 0x000fea0003800000 */
[----:B------:R-:W-:Y:S01]  /*0390*/  IMAD.IADD R0, R4, 0x1, -R7 ;  /* 0x0000000104007824 */ /* 0x000fe200078e0a07 */
[----:B------:R-:W-:Y:S01]  /*03a0*/  BSSY.RECONVERGENT B2, `(.L_x_499) ;  /* 0x0000031000027945 */ /* 0x000fe20003800200 */
[----:B------:R-:W-:-:S03]  /*03b0*/  PLOP3.LUT P0, PT, PT, PT, PT, 0x80, 0x8 ;  /* 0x000000000008781c */ /* 0x000fc60003f0f070 */
[----:B------:R-:W-:-:S13]  /*03c0*/  ISETP.GT.AND P1, PT, R0, 0x1800, PT ;  /* 0x000018000000780c */ /* 0x000fda0003f24270 */
[----:B------:R-:W-:Y:S05]  /*03d0*/  @!P1 BRA `(.L_x_500) ;  /* 0x0000000000b49947 */ /* 0x000fea0003800000 */
[----:B------:R-:W-:Y:S01]  /*03e0*/  PLOP3.LUT P0, PT, PT, PT, PT, 0x8, 0x80 ;  /* 0x000000000080781c */ /* 0x000fe20003f0e170 */
[----:B------:R-:W-:-:S12]  /*03f0*/  VIADD R0, R4, 0xffffe800 ;  /* 0xffffe80004007836 */ /* 0x000fd80000000000 */
.L_x_501:
[----:B------:R-:W0:Y:S01]  /*0400*/  LDC.64 R44, c[0x0][0x380] ;  /* 0x0000e000ff2c7b82 */ /* 0x000e220000000a00 */
[C---:B------:R-:W-:Y:S02]  /*0410*/  VIADD R41, R7.reuse, 0x800 ;  /* 0x0000080007297836 */ /* 0x040fe40000000000 */
[C---:B------:R-:W-:Y:S02]  /*0420*/  VIADD R43, R7.reuse, 0x1000 ;  /* 0x00001000072b7836 */ /* 0x040fe40000000000 */
[----:B0-----:R-:W-:-:S05]  /*0430*/  IMAD.WIDE R28, R7, 0x8, R44 ;  /* 0x00000008071c7825 */ /* 0x001fca00078e022c */
[----:B------:R-:W2:Y:S01]  /*0440*/  LDG.E.64.CONSTANT R8, desc[UR6][R28.64] ;  /* 0x000000061c087981 */ /* 0x000ea2000c1e9b00 */
[----:B------:R-:W-:-:S03]  /*0450*/  IMAD.WIDE R40, R41, 0x8, R44 ;  /* 0x0000000829287825 */ /* 0x000fc600078e022c */
[----:B------:R-:W2:Y:S04]  /*0460*/  LDG.E.64.CONSTANT R10, desc[UR6][R28.64+0x1000] ;  /* 0x001000061c0a7981 */ /* 0x000ea8000c1e9b00 */
[----:B------:R-:W3:Y:S04]  /*0470*/  LDG.E.64.CONSTANT R12, desc[UR6][R28.64+0x2000] ;  /* 0x002000061c0c7981 */ /* 0x000ee8000c1e9b00 */
[----:B------:R-:W3:Y:S01]  /*0480*/  LDG.E.64.CONSTANT R14, desc[UR6][R28.64+0x3000] ;  /* 0x003000061c0e7981 */ /* 0x000ee2000c1e9b00 */
[----:B------:R-:W-:-:S03]  /*0490*/  IMAD.WIDE R42, R43, 0x8, R44 ;  /* 0x000000082b2a7825 */ /* 0x000fc600078e022c */
[----:B------:R-:W4:Y:S04]  /*04a0*/  LDG.E.64.CONSTANT R16, desc[UR6][R40.64] ;  /* 0x0000000628107981 */ /* 0x000f28000c1e9b00 */
[----:B------:R-:W4:Y:S04]  /*04b0*/  LDG.E.64.CONSTANT R18, desc[UR6][R40.64+0x1000] ;  /* 0x0010000628127981 */ /* 0x000f28000c1e9b00 */
[----:B------:R-:W4:Y:S04]  /*04c0*/  LDG.E.64.CONSTANT R20, desc[UR6][R40.64+0x2000] ;  /* 0x0020000628147981 */ /* 0x000f28000c1e9b00 */
[----:B------:R2:W4:Y:S01]  /*04d0*/  LDG.E.64.CONSTANT R26, desc[UR6][R40.64+0x3000] ;  /* 0x00300006281a7981 */ /* 0x000522000c1e9b00 */
[----:B------:R-:W-:-:S03]  /*04e0*/  VIADD R31, R7, 0x1800 ;  /* 0x00001800071f7836 */ /* 0x000fc60000000000 */
[----:B------:R-:W4:Y:S04]  /*04f0*/  LDG.E.64.CONSTANT R24, desc[UR6][R42.64] ;  /* 0x000000062a187981 */ /* 0x000f28000c1e9b00 */
[----:B------:R-:W4:Y:S01]  /*0500*/  LDG.E.64.CONSTANT R22, desc[UR6][R42.64+0x1000] ;  /* 0x001000062a167981 */ /* 0x000f22000c1e9b00 */
[----:B------:R-:W-:-:S03]  /*0510*/  IMAD.WIDE R44, R31, 0x8, R44 ;  /* 0x000000081f2c7825 */ /* 0x000fc600078e022c */
[----:B------:R-:W4:Y:S04]  /*0520*/  LDG.E.64.CONSTANT R28, desc[UR6][R42.64+0x2000] ;  /* 0x002000062a1c7981 */ /* 0x000f28000c1e9b00 */
[----:B------:R-:W4:Y:S04]  /*0530*/  LDG.E.64.CONSTANT R36, desc[UR6][R42.64+0x3000] ;  /* 0x003000062a247981 */ /* 0x000f28000c1e9b00 */
[----:B------:R-:W4:Y:S04]  /*0540*/  LDG.E.64.CONSTANT R34, desc[UR6][R44.64] ;  /* 0x000000062c227981 */ /* 0x000f28000c1e9b00 */
[----:B------:R-:W4:Y:S04]  /*0550*/  LDG.E.64.CONSTANT R32, desc[UR6][R44.64+0x1000] ;  /* 0x001000062c207981 */ /* 0x000f28000c1e9b00 */
[----:B------:R-:W4:Y:S04]  /*0560*/  LDG.E.64.CONSTANT R30, desc[UR6][R44.64+0x2000] ;  /* 0x002000062c1e7981 */ /* 0x000f28000c1e9b00 */
[----:B------:R-:W4:Y:S01]  /*0570*/  LDG.E.64.CONSTANT R38, desc[UR6][R44.64+0x3000] ;  /* 0x003000062c267981 */ /* 0x000f22000c1e9b00 */
[----:B------:R-:W-:Y:S01]  /*0580*/  VIADD R7, R7, 0x2000 ;  /* 0x0000200007077836 */ /* 0x000fe20000000000 */
[----:B--2--5:R-:W-:-:S04]  /*0590*/  IADD3 R41, P1, P2, R10, R8, R2 ;  /* 0x000000080a297210 */ /* 0x024fc80007a3e002 */
[----:B------:R-:W-:Y:S02]  /*05a0*/  IADD3.X R9, PT, PT, R11, R9, R3, P1, P2 ;  /* 0x000000090b097210 */ /* 0x000fe40000fe4403 */
[----:B---3--:R-:W-:-:S04]  /*05b0*/  IADD3 R41, P3, P4, R14, R12, R41 ;  /* 0x0000000c0e297210 */ /* 0x008fc80007c7e029 */
[----:B------:R-:W-:Y:S02]  /*05c0*/  IADD3.X R13, PT, PT, R15, R13, R9, P3, P4 ;  /* 0x0000000d0f0d7210 */ /* 0x000fe40001fe8409 */
[----:B----4-:R-:W-:-:S04]  /*05d0*/  IADD3 R3, P1, P2, R18, R16, R41 ;  /* 0x0000001012037210 */ /* 0x010fc80007a3e029 */
[----:B------:R-:W-:Y:S02]  /*05e0*/  IADD3.X R17, PT, PT, R19, R17, R13, P1, P2 ;  /* 0x0000001113117210 */ /* 0x000fe40000fe440d */
[----:B------:R-:W-:-:S04]  /*05f0*/  IADD3 R3, P3, P4, R26, R20, R3 ;  /* 0x000000141a037210 */ /* 0x000fc80007c7e003 */
[----:B------:R-:W-:Y:S02]  /*0600*/  IADD3.X R21, PT, PT, R27, R21, R17, P3, P4 ;  /* 0x000000151b157210 */ /* 0x000fe40001fe8411 */
[----:B------:R-:W-:-:S04]  /*0610*/  IADD3 R3, P1, P2, R22, R24, R3 ;  /* 0x0000001816037210 */ /* 0x000fc80007a3e003 */
[----:B------:R-:W-:Y:S02]  /*0620*/  IADD3.X R23, PT, PT, R23, R25, R21, P1, P2 ;  /* 0x0000001917177210 */ /* 0x000fe40000fe4415 */
[----:B------:R-:W-:-:S04]  /*0630*/  IADD3 R3, P3, P4, R36, R28, R3 ;  /* 0x0000001c24037210 */ /* 0x000fc80007c7e003 */
[----:B------:R-:W-:Y:S02]  /*0640*/  IADD3.X R29, PT, PT, R37, R29, R23, P3, P4 ;  /* 0x0000001d251d7210 */ /* 0x000fe40001fe8417 */
[----:B------:R-:W-:Y:S02]  /*0650*/  ISETP.GE.AND P3, PT, R7, R0, PT ;  /* 0x000000000700720c */ /* 0x000fe40003f66270 */
[----:B------:R-:W-:-:S04]  /*0660*/  IADD3 R3, P2, P1, R32, R34, R3 ;  /* 0x0000002220037210 */ /* 0x000fc8000795e003 */
[----:B------:R-:W-:Y:S02]  /*0670*/  IADD3 R2, P4, P5, R38, R30, R3 ;  /* 0x0000001e26027210 */ /* 0x000fe40007d9e003 */
[----:B------:R-:W-:-:S04]  /*0680*/  IADD3.X R3, PT, PT, R33, R35, R29, P2, P1 ;  /* 0x0000002321037210 */ /* 0x000fc800017e241d */
[----:B------:R-:W-:Y:S01]  /*0690*/  IADD3.X R3, PT, PT, R39, R31, R3, P4, P5 ;  /* 0x0000001f27037210 */ /* 0x000fe200027ea403 */
[----:B------:R-:W-:Y:S06]  /*06a0*/  @!P3 BRA `(.L_x_501) ;  /* 0xfffffffc0054b947 */ /* 0x000fec000383ffff */
.L_x_500:
[----:B------:R-:W-:Y:S05]  /*06b0*/  BSYNC.RECONVERGENT B2 ;  /* 0x0000000000027941 */ /* 0x000fea0003800200 */
.L_x_499:
[----:B------:R-:W-:Y:S01]  /*06c0*/  IMAD.IADD R0, R4, 0x1, -R7 ;  /* 0x0000000104007824 */ /* 0x000fe200078e0a07 */
[----:B------:R-:W-:Y:S04]  /*06d0*/  BSSY.RECONVERGENT B2, `(.L_x_502) ;  /* 0x0000019000027945 */ /* 0x000fe80003800200 */
[----:B------:R-:W-:-:S13]  /*06e0*/  ISETP.GT.AND P1, PT, R0, 0x800, PT ;  /* 0x000008000000780c */ /* 0x000fda0003f24270 */
[----:B------:R-:W-:Y:S05]  /*06f0*/  @!P1 BRA `(.L_x_503) ;  /* 0x0000000000589947 */ /* 0x000fea0003800000 */
[----:B------:R-:W0:Y:S01]  /*0700*/  LDC.64 R18, c[0x0][0x380] ;  /* 0x0000e000ff127b82 */ /* 0x000e220000000a00 */
[C---:B------:R-:W-:Y:S02]  /*0710*/  VIADD R15, R7.reuse, 0x800 ;  /* 0x00000800070f7836 */ /* 0x040fe40000000000 */
[----:B0-----:R-:W-:-:S05]  /*0720*/  IMAD.WIDE R8, R7, 0x8, R18 ;  /* 0x0000000807087825 */ /* 0x001fca00078e0212 */
[----:B------:R-:W2:Y:S01]  /*0730*/  LDG.E.64.CONSTANT R10, desc[UR6][R8.64] ;  /* 0x00000006080a7981 */ /* 0x000ea2000c1e9b00 */
[----:B------:R-:W-:-:S03]  /*0740*/  IMAD.WIDE R18, R15, 0x8, R18 ;  /* 0x000000080f127825 */ /* 0x000fc600078e0212 */
[----:B------:R-:W2:Y:S04]  /*0750*/  LDG.E.64.CONSTANT R12, desc[UR6][R8.64+0x1000] ;  /* 0x00100006080c7981 */ /* 0x000ea8000c1e9b00 */
[----:B------:R-:W3:Y:S04]  /*0760*/  LDG.E.64.CONSTANT R14, desc[UR6][R8.64+0x2000] ;  /* 0x00200006080e7981 */ /* 0x000ee8000c1e9b00 */
[----:B------:R-:W3:Y:S04]  /*0770*/  LDG.E.64.CONSTANT R16, desc[UR6][R8.64+0x3000] ;  /* 0x0030000608107981 */ /* 0x000ee8000c1e9b00 */
[----:B------:R-:W4:Y:S04]  /*0780*/  LDG.E.64.CONSTANT R20, desc[UR6][R18.64] ;  /* 0x0000000612147981 */ /* 0x000f28000c1e9b00 */
[----:B------:R-:W4:Y:S04]  /*0790*/  LDG.E.64.CONSTANT R22, desc[UR6][R18.64+0x1000] ;  /* 0x0010000612167981 */ /* 0x000f28000c1e9b00 */
[----:B------:R-:W4:Y:S04]  /*07a0*/  LDG.E.64.CONSTANT R24, desc[UR6][R18.64+0x2000] ;  /* 0x0020000612187981 */ /* 0x000f28000c1e9b00 */
[----:B------:R-:W4:Y:S01]  /*07b0*/  LDG.E.64.CONSTANT R26, desc[UR6][R18.64+0x3000] ;  /* 0x00300006121a7981 */ /* 0x000f22000c1e9b00 */
[----:B------:R-:W-:Y:S01]  /*07c0*/  VIADD R7, R7, 0x1000 ;  /* 0x0000100007077836 */ /* 0x000fe20000000000 */
[----:B--2--5:R-:W-:-:S04]  /*07d0*/  IADD3 R29, P0, P1, R12, R10, R2 ;  /* 0x0000000a0c1d7210 */ /* 0x024fc8000791e002 */
[----:B------:R-:W-:Y:S02]  /*07e0*/  IADD3.X R11, PT, PT, R13, R11, R3, P0, P1 ;  /* 0x0000000b0d0b7210 */ /* 0x000fe400007e2403 */
[----:B------:R-:W-:Y:S02]  /*07f0*/  PLOP3.LUT P0, PT, PT, PT, PT, 0x8, 0x80 ;  /* 0x000000000080781c */ /* 0x000fe40003f0e170 */
[----:B---3--:R-:W-:-:S04]  /*0800*/  IADD3 R29, P2, P3, R16, R14, R29 ;  /* 0x0000000e101d7210 */ /* 0x008fc80007b5e01d */
[----:B------:R-:W-:Y:S02]  /*0810*/  IADD3.X R15, PT, PT, R17, R15, R11, P2, P3 ;  /* 0x0000000f110f7210 */ /* 0x000fe400017e640b */
[----:B----4-:R-:W-:-:S04]  /*0820*/  IADD3 R3, P1, P4, R22, R20, R29 ;  /* 0x0000001416037210 */ /* 0x010fc80007c3e01d */
[----:B------:R-:W-:Y:S02]  /*0830*/  IADD3 R2, P2, P3, R26, R24, R3 ;  /* 0x000000181a027210 */ /* 0x000fe40007b5e003 */
[----:B------:R-:W-:-:S04]  /*0840*/  IADD3.X R3, PT, PT, R23, R21, R15, P1, P4 ;  /* 0x0000001517037210 */ /* 0x000fc80000fe840f */
[----:B------:R-:W-:-:S07]  /*0850*/  IADD3.X R3, PT, PT, R27, R25, R3, P2, P3 ;  /* 0x000000191b037210 */ /* 0x000fce00017e6403 */
.L_x_503:
[----:B------:R-:W-:Y:S05]  /*0860*/  BSYNC.RECONVERGENT B2 ;  /* 0x0000000000027941 */ /* 0x000fea0003800200 */
.L_x_502:
[----:B------:R-:W-:-:S13]  /*0870*/  ISETP.LT.OR P0, PT, R7, R4, P0 ;  /* 0x000000040700720c */ /* 0x000fda0000701670 */
[----:B------:R-:W-:Y:S05]  /*0880*/  @!P0 BRA `(.L_x_495) ;  /* 0x0000000000288947 */ /* 0x000fea0003800000 */
[----:B------:R-:W0:Y:S02]  /*0890*/  LDC.64 R8, c[0x0][0x380] ;  /* 0x0000e000ff087b82 */ /* 0x000e240000000a00 */
[----:B0-----:R-:W-:-:S05]  /*08a0*/  IMAD.WIDE R6, R7, 0x8, R8 ;  /* 0x0000000807067825 */ /* 0x001fca00078e0208 */
[----:B------:R-:W2:Y:S04]  /*08b0*/  LDG.E.64.CONSTANT R8, desc[UR6][R6.64] ;  /* 0x0000000606087981 */ /* 0x000ea8000c1e9b00 */
[----:B------:R-:W2:Y:S04]  /*08c0*/  LDG.E.64.CONSTANT R10, desc[UR6][R6.64+0x1000] ;  /* 0x00100006060a7981 */ /* 0x000ea8000c1e9b00 */
[----:B------:R-:W3:Y:S04]  /*08d0*/  LDG.E.64.CONSTANT R12, desc[UR6][R6.64+0x2000] ;  /* 0x00200006060c7981 */ /* 0x000ee8000c1e9b00 */
[----:B------:R-:W3:Y:S01]  /*08e0*/  LDG.E.64.CONSTANT R14, desc[UR6][R6.64+0x3000] ;  /* 0x00300006060e7981 */ /* 0x000ee2000c1e9b00 */
[----:B--2--5:R-:W-:-:S04]  /*08f0*/  IADD3 R17, P0, P1, R10, R8, R2 ;  /* 0x000000080a117210 */ /* 0x024fc8000791e002 */
[----:B------:R-:W-:Y:S02]  /*0900*/  IADD3.X R3, PT, PT, R11, R9, R3, P0, P1 ;  /* 0x000000090b037210 */ /* 0x000fe400007e2403 */
[----:B---3--:R-:W-:-:S04]  /*0910*/  IADD3 R2, P2, P3, R14, R12, R17 ;  /* 0x0000000c0e027210 */ /* 0x008fc80007b5e011 */
[----:B------:R-:W-:-:S09]  /*0920*/  IADD3.X R3, PT, PT, R15, R13, R3, P2, P3 ;  /* 0x0000000d0f037210 */ /* 0x000fd200017e6403 */
.L_x_495:
[----:B------:R-:W-:Y:S05]  /*0930*/  BSYNC.RECONVERGENT B1 ;  /* 0x0000000000017941 */ /* 0x000fea0003800200 */
.L_x_494:
[----:B------:R-:W-:-:S13]  /*0940*/  ISETP.GE.AND P0, PT, R4, 0x200, PT ;  /* 0x000002000400780c */ /* 0x000fda0003f06270 */
[----:B------:R-:W-:Y:S05]  /*0950*/  @!P0 BRA `(.L_x_504) ;  /* 0x00000004002c8947 */ /* 0x000fea0003800000 */
[----:B------:R-:W0:Y:S01]  /*0960*/  S2R R8, SR_LANEID ;  /* 0x0000000000087919 */ /* 0x000e220000000000 */
[----:B-----5:R-:W1:Y:S04]  /*0970*/  SHFL.DOWN PT, R0, R2, 0x1, 0x1f ;  /* 0x08201f0002007f89 */ /* 0x020e6800000e0000 */
[----:B------:R-:W2:Y:S01]  /*0980*/  SHFL.DOWN PT, R4, R3, 0x1, 0x1f ;  /* 0x08201f0003047f89 */ /* 0x000ea200000e0000 */
[----:B0-----:R-:W-:-:S04]  /*0990*/  ISETP.GT.AND P0, PT, R8, 0x1e, PT ;  /* 0x0000001e0800780c */ /* 0x001fc80003f04270 */
[----:B-1----:R-:W-:Y:S02]  /*09a0*/  SEL R9, R0, RZ, !P0 ;  /* 0x000000ff00097207 */ /* 0x002fe40004000000 */
[----:B--2---:R-:W-:Y:S02]  /*09b0*/  SEL R4, R4, RZ, !P0 ;  /* 0x000000ff04047207 */ /* 0x004fe40004000000 */
[----:B------:R-:W-:-:S05]  /*09c0*/  IADD3 R9, P0, PT, R2, R9, RZ ;  /* 0x0000000902097210 */ /* 0x000fca0007f1e0ff */
[----:B------:R-:W-:Y:S01]  /*09d0*/  IMAD.X R6, R3, 0x1, R4, P0 ;  /* 0x0000000103067824 */ /* 0x000fe200000e0604 */
[----:B------:R-:W0:Y:S01]  /*09e0*/  SHFL.DOWN PT, R0, R9, 0x2, 0x1f ;  /* 0x08401f0009007f89 */ /* 0x000e2200000e0000 */
[----:B------:R-:W-:-:S03]  /*09f0*/  ISETP.GT.AND P0, PT, R8, 0x1d, PT ;  /* 0x0000001d0800780c */ /* 0x000fc60003f04270 */
[----:B------:R-:W1:Y:S01]  /*0a00*/  SHFL.DOWN PT, R4, R6, 0x2, 0x1f ;  /* 0x08401f0006047f89 */ /* 0x000e6200000e0000 */
[----:B0-----:R-:W-:-:S04]  /*0a10*/  SEL R0, R0, RZ, !P0 ;  /* 0x000000ff00007207 */ /* 0x001fc80004000000 */
[----:B------:R-:W-:Y:S02]  /*0a20*/  IADD3 R7, P1, PT, R0, R9, RZ ;  /* 0x0000000900077210 */ /* 0x000fe40007f3e0ff */
[----:B-1----:R-:W-:Y:S02]  /*0a30*/  SEL R3, R4, RZ, !P0 ;  /* 0x000000ff04037207 */ /* 0x002fe40004000000 */
[----:B------:R-:W-:Y:S01]  /*0a40*/  ISETP.GT.AND P0, PT, R8, 0x1b, PT ;  /* 0x0000001b0800780c */ /* 0x000fe20003f04270 */
[----:B------:R-:W0:Y:S02]  /*0a50*/  SHFL.DOWN PT, R0, R7, 0x4, 0x1f ;  /* 0x08801f0007007f89 */ /* 0x000e2400000e0000 */
[----:B------:R-:W-:-:S05]  /*0a60*/  IMAD.X R3, R3, 0x1, R6, P1 ;  /* 0x0000000103037824 */ /* 0x000fca00008e0606 */
[----:B------:R-:W1:Y:S01]  /*0a70*/  SHFL.DOWN PT, R2, R3, 0x4, 0x1f ;  /* 0x08801f0003027f89 */ /* 0x000e6200000e0000 */
[----:B0-----:R-:W-:-:S04]  /*0a80*/  SEL R0, R0, RZ, !P0 ;  /* 0x000000ff00007207 */ /* 0x001fc80004000000 */
[----:B------:R-:W-:Y:S02]  /*0a90*/  IADD3 R11, P1, PT, R0, R7, RZ ;  /* 0x00000007000b7210 */ /* 0x000fe40007f3e0ff */
[----:B-1----:R-:W-:-:S03]  /*0aa0*/  SEL R2, R2, RZ, !P0 ;  /* 0x000000ff02027207 */ /* 0x002fc60004000000 */
[----:B------:R-:W0:Y:S01]  /*0ab0*/  SHFL.DOWN PT, R0, R11, 0x8, 0x1f ;  /* 0x09001f000b007f89 */ /* 0x000e2200000e0000 */
[----:B------:R-:W-:Y:S01]  /*0ac0*/  ISETP.GT.AND P0, PT, R8, 0x17, PT ;  /* 0x000000170800780c */ /* 0x000fe20003f04270 */
[----:B------:R-:W-:Y:S01]  /*0ad0*/  IMAD.X R13, R2, 0x1, R3, P1 ;  /* 0x00000001020d7824 */ /* 0x000fe200008e0603 */
[----:B------:R-:W-:-:S04]  /*0ae0*/  ISETP.NE.AND P1, PT, R8, RZ, PT ;  /* 0x000000ff0800720c */ /* 0x000fc80003f25270 */
[----:B------:R-:W1:Y:S09]  /*0af0*/  SHFL.DOWN PT, R2, R13, 0x8, 0x1f ;  /* 0x09001f000d027f89 */ /* 0x000e7200000e0000 */
[----:B------:R-:W2:Y:S01]  /*0b00*/  @!P1 S2R R7, SR_CgaCtaId ;  /* 0x0000000000079919 */ /* 0x000ea20000008800 */
[----:B0-----:R-:W-:-:S04]  /*0b10*/  SEL R0, R0, RZ, !P0 ;  /* 0x000000ff00007207 */ /* 0x001fc80004000000 */
[----:B------:R-:W-:Y:S02]  /*0b20*/  IADD3 R9, P2, PT, R0, R11, RZ ;  /* 0x0000000b00097210 */ /* 0x000fe40007f5e0ff */
[----:B-1----:R-:W-:-:S03]  /*0b30*/  SEL R2, R2, RZ, !P0 ;  /* 0x000000ff02027207 */ /* 0x002fc60004000000 */
[----:B------:R-:W0:Y:S01]  /*0b40*/  SHFL.DOWN PT, R0, R9, 0x10, 0x1f ;  /* 0x0a001f0009007f89 */ /* 0x000e2200000e0000 */
[----:B------:R-:W-:Y:S01]  /*0b50*/  ISETP.GT.AND P0, PT, R8, 0xf, PT ;  /* 0x0000000f0800780c */ /* 0x000fe20003f04270 */
[----:B------:R-:W-:Y:S01]  /*0b60*/  IMAD.X R6, R2, 0x1, R13, P2 ;  /* 0x0000000102067824 */ /* 0x000fe200010e060d */
[----:B------:R-:W-:-:S04]  /*0b70*/  @!P1 MOV R2, 0x400 ;  /* 0x0000040000029802 */ /* 0x000fc80000000f00 */
[----:B------:R-:W1:Y:S01]  /*0b80*/  SHFL.DOWN PT, R3, R6, 0x10, 0x1f ;  /* 0x0a001f0006037f89 */ /* 0x000e6200000e0000 */
[----:B--2---:R-:W-:Y:S02]  /*0b90*/  @!P1 LEA R7, R7, R2, 0x18 ;  /* 0x0000000207079211 */ /* 0x004fe400078ec0ff */
[----:B0-----:R-:W-:Y:S02]  /*0ba0*/  SEL R4, R0, RZ, !P0 ;  /* 0x000000ff00047207 */ /* 0x001fe40004000000 */
[----:B------:R-:W-:Y:S02]  /*0bb0*/  @!P1 SHF.R.U32.HI R0, RZ, 0x2, R5 ;  /* 0x00000002ff009819 */ /* 0x000fe40000011605 */
[----:B------:R-:W-:Y:S02]  /*0bc0*/  IADD3 R2, P2, PT, R4, R9, RZ ;  /* 0x0000000904027210 */ /* 0x000fe40007f5e0ff */
[----:B------:R-:W-:Y:S02]  /*0bd0*/  @!P1 LOP3.LUT R0, R0, 0xf8, RZ, 0xc0, !PT ;  /* 0x000000f800009812 */ /* 0x000fe400078ec0ff */
[----:B-1----:R-:W-:-:S02]  /*0be0*/  SEL R3, R3, RZ, !P0 ;  /* 0x000000ff03037207 */ /* 0x002fc40004000000 */
[----:B------:R-:W-:Y:S01]  /*0bf0*/  ISETP.NE.AND P0, PT, R5, RZ, PT ;  /* 0x000000ff0500720c */ /* 0x000fe20003f05270 */
[----:B------:R-:W-:Y:S02]  /*0c00*/  @!P1 IMAD.IADD R7, R0, 0x1, R7 ;  /* 0x0000000100079824 */ /* 0x000fe400078e0207 */
[----:B------:R-:W-:-:S05]  /*0c10*/  IMAD.X R3, R3, 0x1, R6, P2 ;  /* 0x0000000103037824 */ /* 0x000fca00010e0606 */
[----:B------:R2:W-:Y:S01]  /*0c20*/  @!P1 STS.64 [R7+0x10], R2 ;  /* 0x0000100207009388 */ /* 0x0005e20000000a00 */
[----:B------:R-:W-:Y:S06]  /*0c30*/  BAR.SYNC.DEFER_BLOCKING 0x0 ;  /* 0x0000000000007b1d */ /* 0x000fec0000010000 */
[----:B------:R-:W-:Y:S05]  /*0c40*/  @P0 BRA `(.L_x_505) ;  /* 0x00000018007c0947 */ /* 0x000fea0003800000 */
[----:B------:R-:W0:Y:S01]  /*0c50*/  S2UR UR5, SR_CgaCtaId ;  /* 0x00000000000579c3 */ /* 0x000e220000008800 */
[----:B------:R-:W-:Y:S02]  /*0c60*/  UMOV UR4, 0x400 ;  /* 0x0000040000047882 */ /* 0x000fe40000000000 */
[----:B0-----:R-:W-:-:S09]  /*0c70*/  ULEA UR4, UR5, UR4, 0x18 ;  /* 0x0000000405047291 */ /* 0x001fd2000f8ec0ff */
[----:B------:R-:W-:Y:S04]  /*0c80*/  LDS.64 R32, [UR4+0x18] ;  /* 0x00001804ff207984 */ /* 0x000fe80008000a00 */
[----:B------:R-:W0:Y:S04]  /*0c90*/  LDS.128 R28, [UR4+0x20] ;  /* 0x00002004ff1c7984 */ /* 0x000e280008000c00 */
[----:B------:R-:W1:Y:S04]  /*0ca0*/  LDS.128 R24, [UR4+0x30] ;  /* 0x00003004ff187984 */ /* 0x000e680008000c00 */
[----:B------:R-:W3:Y:S04]  /*0cb0*/  LDS.128 R20, [UR4+0x40] ;  /* 0x00004004ff147984 */ /* 0x000ee80008000c00 */
[----:B------:R-:W4:Y:S04]  /*0cc0*/  LDS.128 R16, [UR4+0x50] ;  /* 0x00005004ff107984 */ /* 0x000f280008000c00 */
[----:B------:R-:W5:Y:S04]  /*0cd0*/  LDS.128 R12, [UR4+0x60] ;  /* 0x00006004ff0c7984 */ /* 0x000f680008000c00 */
[----:B------:R-:W5:Y:S04]  /*0ce0*/  LDS.128 R8, [UR4+0x70] ;  /* 0x00007004ff087984 */ /* 0x000f680008000c00 */
[----:B--2---:R-:W2:Y:S01]  /*0cf0*/  LDS.128 R4, [UR4+0x80] ;  /* 0x00008004ff047984 */ /* 0x004ea20008000c00 */
[----:B0-----:R-:W-:-:S04]  /*0d00*/  IADD3 R35, P1, P2, R28, R32, R2 ;  /* 0x000000201c237210 */ /* 0x001fc80007a3e002 */
[----:B-1----:R-:W-:Y:S02]  /*0d10*/  IADD3 R35, P3, P4, R24, R35, R30 ;  /* 0x0000002318237210 */ /* 0x002fe40007c7e01e */
[----:B------:R-:W-:Y:S02]  /*0d20*/  IADD3.X R29, PT, PT, R29, R33, R3, P1, P2 ;  /* 0x000000211d1d7210 */ /* 0x000fe40000fe4403 */
[----:B---3--:R-:W-:Y:S02]  /*0d30*/  IADD3 R3, P1, P2, R20, R35, R26 ;  /* 0x0000002314037210 */ /* 0x008fe40007a3e01a */
[----:B------:R-:W-:Y:S02]  /*0d40*/  IADD3.X R25, PT, PT, R25, R29, R31, P3, P4 ;  /* 0x0000001d19197210 */ /* 0x000fe40001fe841f */
[----:B----4-:R-:W-:Y:S02]  /*0d50*/  IADD3 R3, P3, P4, R16, R3, R22 ;  /* 0x0000000310037210 */ /* 0x010fe40007c7e016 */
[----:B------:R-:W-:-:S02]  /*0d60*/  IADD3.X R21, PT, PT, R21, R25, R27, P1, P2 ;  /* 0x0000001915157210 */ /* 0x000fc40000fe441b */
[----:B-----5:R-:W-:Y:S02]  /*0d70*/  IADD3 R3, P1, P2, R12, R3, R18 ;  /* 0x000000030c037210 */ /* 0x020fe40007a3e012 */
[----:B------:R-:W-:Y:S02]  /*0d80*/  IADD3.X R17, PT, PT, R17, R21, R23, P3, P4 ;  /* 0x0000001511117210 */ /* 0x000fe40001fe8417 */
[----:B------:R-:W-:Y:S02]  /*0d90*/  IADD3 R3, P3, P4, R8, R3, R14 ;  /* 0x0000000308037210 */ /* 0x000fe40007c7e00e */
[----:B------:R-:W-:Y:S02]  /*0da0*/  IADD3.X R13, PT, PT, R13, R17, R19, P1, P2 ;  /* 0x000000110d0d7210 */ /* 0x000fe40000fe4413 */
[----:B--2---:R-:W-:Y:S02]  /*0db0*/  IADD3 R3, P1, P2, R4, R3, R10 ;  /* 0x0000000304037210 */ /* 0x004fe40007a3e00a */
[----:B------:R-:W-:-:S02]  /*0dc0*/  IADD3.X R9, PT, PT, R9, R13, R15, P3, P4 ;  /* 0x0000000d09097210 */ /* 0x000fc40001fe840f */
[----:B------:R-:W-:Y:S02]  /*0dd0*/  IADD3 R2, P3, PT, R3, R6, RZ ;  /* 0x0000000603027210 */ /* 0x000fe40007f7e0ff */
[----:B------:R-:W-:-:S05]  /*0de0*/  IADD3.X R3, PT, PT, R5, R9, R11, P1, P2 ;  /* 0x0000000905037210 */ /* 0x000fca0000fe440b */
[----:B------:R-:W-:Y:S01]  /*0df0*/  IMAD.X R3, R3, 0x1, R7, P3 ;  /* 0x0000000103037824 */ /* 0x000fe200018e0607 */
[----:B------:R-:W-:Y:S06]  /*0e00*/  BRA `(.L_x_505) ;  /* 0x00000018000c7947 */ /* 0x000fec0003800000 */
.L_x_504:
[----:B------:R-:W-:Y:S01]  /*0e10*/  LOP3.LUT R0, R5, 0x3e0, RZ, 0xc0, !PT ;  /* 0x000003e005007812 */ /* 0x000fe200078ec0ff */
[----:B------:R-:W0:Y:S03]  /*0e20*/  S2R R12, SR_LANEID ;  /* 0x00000000000c7919 */ /* 0x000e260000000000 */
[----:B------:R-:W-:Y:S01]  /*0e30*/  LOP3.LUT R9, RZ, R0, RZ, 0x33, !PT ;  /* 0x00000000ff097212 */ /* 0x000fe200078e33ff */
[----:B------:R-:W-:-:S04]  /*0e40*/  VIADD R7, R0, 0x20 ;  /* 0x0000002000077836 */ /* 0x000fc80000000000 */
[----:B------:R-:W-:Y:S01]  /*0e50*/  IMAD.IADD R9, R9, 0x1, R4 ;  /* 0x0000000109097824 */ /* 0x000fe200078e0204 */
[----:B------:R-:W-:-:S04]  /*0e60*/  ISETP.GT.AND P0, PT, R7, R4, PT ;  /* 0x000000040700720c */ /* 0x000fc80003f04270 */
[----:B------:R-:W-:-:S05]  /*0e70*/  SEL R9, R9, 0x1f, P0 ;  /* 0x0000001f09097807 */ /* 0x000fca0000000000 */
[----:B-----5:R-:W1:Y:S04]  /*0e80*/  SHFL.DOWN PT, R0, R2, 0x1, R9 ;  /* 0x0820000002007989 */ /* 0x020e6800000e0009 */
[----:B------:R-:W2:Y:S01]  /*0e90*/  SHFL.DOWN PT, R6, R3, 0x1, R9 ;  /* 0x0820000003067989 */ /* 0x000ea200000e0009 */
[C---:B0-----:R-:W-:Y:S01]  /*0ea0*/  ISETP.GE.AND P0, PT, R12.reuse, R9, PT ;  /* 0x000000090c00720c */ /* 0x041fe20003f06270 */
[C---:B------:R-:W-:Y:S01]  /*0eb0*/  VIADD R8, R12.reuse, 0x2 ;  /* 0x000000020c087836 */ /* 0x040fe20000000000 */
[----:B------:R-:W-:Y:S02]  /*0ec0*/  ISETP.NE.AND P2, PT, R12, RZ, PT ;  /* 0x000000ff0c00720c */ /* 0x000fe40003f45270 */
[----:B-1----:R-:W-:Y:S02]  /*0ed0*/  SEL R7, R0, RZ, !P0 ;  /* 0x000000ff00077207 */ /* 0x002fe40004000000 */
[----:B--2---:R-:W-:-:S02]  /*0ee0*/  SEL R6, R6, RZ, !P0 ;  /* 0x000000ff06067207 */ /* 0x004fc40004000000 */
[----:B------:R-:W-:-:S05]  /*0ef0*/  IADD3 R7, P0, PT, R2, R7, RZ ;  /* 0x0000000702077210 */ /* 0x000fca0007f1e0ff */
[----:B------:R-:W-:Y:S01]  /*0f00*/  IMAD.X R11, R3, 0x1, R6, P0 ;  /* 0x00000001030b7824 */ /* 0x000fe200000e0606 */
[----:B------:R-:W0:Y:S01]  /*0f10*/  SHFL.DOWN PT, R0, R7, 0x2, R9 ;  /* 0x0840000007007989 */ /* 0x000e2200000e0009 */
[----:B------:R-:W-:-:S03]  /*0f20*/  ISETP.GT.AND P0, PT, R8, R9, PT ;  /* 0x000000090800720c */ /* 0x000fc60003f04270 */
[----:B------:R-:W1:Y:S01]  /*0f30*/  SHFL.DOWN PT, R6, R11, 0x2, R9 ;  /* 0x084000000b067989 */ /* 0x000e6200000e0009 */
[----:B0-----:R-:W-:-:S04]  /*0f40*/  SEL R0, R0, RZ, !P0 ;  /* 0x000000ff00007207 */ /* 0x001fc80004000000 */
[----:B------:R-:W-:Y:S02]  /*0f50*/  IADD3 R8, P1, PT, R0, R7, RZ ;  /* 0x0000000700087210 */ /* 0x000fe40007f3e0ff */
[----:B-1----:R-:W-:-:S03]  /*0f60*/  SEL R6, R6, RZ, !P0 ;  /* 0x000000ff06067207 */ /* 0x002fc60004000000 */
[----:B------:R-:W0:Y:S02]  /*0f70*/  SHFL.DOWN PT, R0, R8, 0x4, R9 ;  /* 0x0880000008007989 */ /* 0x000e2400000e0009 */
[----:B------:R-:W-:Y:S02]  /*0f80*/  IMAD.X R10, R6, 0x1, R11, P1 ;  /* 0x00000001060a7824 */ /* 0x000fe400008e060b */
[----:B------:R-:W-:Y:S01]  /*0f90*/  VIADD R6, R12, 0x4 ;  /* 0x000000040c067836 */ /* 0x000fe20000000000 */
[----:B------:R-:W1:Y:S02]  /*0fa0*/  @!P2 S2R R11, SR_CgaCtaId ;  /* 0x00000000000ba919 */ /* 0x000e640000008800 */
[----:B------:R-:W2:Y:S02]  /*0fb0*/  SHFL.DOWN PT, R2, R10, 0x4, R9 ;  /* 0x088000000a027989 */ /* 0x000ea400000e0009 */
[----:B------:R-:W-:Y:S01]  /*0fc0*/  ISETP.GT.AND P0, PT, R6, R9, PT ;  /* 0x000000090600720c */ /* 0x000fe20003f04270 */
[----:B------:R-:W-:-:S03]  /*0fd0*/  VIADD R6, R12, 0x8 ;  /* 0x000000080c067836 */ /* 0x000fc60000000000 */
[----:B0-----:R-:W-:-:S04]  /*0fe0*/  SEL R0, R0, RZ, !P0 ;  /* 0x000000ff00007207 */ /* 0x001fc80004000000 */
[----:B------:R-:W-:Y:S02]  /*0ff0*/  IADD3 R3, P1, PT, R0, R8, RZ ;  /* 0x0000000800037210 */ /* 0x000fe40007f3e0ff */
[----:B--2---:R-:W-:-:S03]  /*1000*/  SEL R2, R2, RZ, !P0 ;  /* 0x000000ff02027207 */ /* 0x004fc60004000000 */
[----:B------:R-:W0:Y:S01]  /*1010*/  SHFL.DOWN PT, R0, R3, 0x8, R9 ;  /* 0x0900000003007989 */ /* 0x000e2200000e0009 */
[----:B------:R-:W-:Y:S01]  /*1020*/  ISETP.GT.AND P0, PT, R6, R9, PT ;  /* 0x000000090600720c */ /* 0x000fe20003f04270 */
[----:B------:R-:W-:-:S05]  /*1030*/  IMAD.X R7, R2, 0x1, R10, P1 ;  /* 0x0000000102077824 */ /* 0x000fca00008e060a */
[----:B------:R-:W2:Y:S01]  /*1040*/  SHFL.DOWN PT, R2, R7, 0x8, R9 ;  /* 0x0900000007027989 */ /* 0x000ea200000e0009 */
[----:B0-----:R-:W-:-:S04]  /*1050*/  SEL R0, R0, RZ, !P0 ;  /* 0x000000ff00007207 */ /* 0x001fc80004000000 */
[----:B------:R-:W-:Y:S02]  /*1060*/  IADD3 R6, P1, PT, R0, R3, RZ ;  /* 0x0000000300067210 */ /* 0x000fe40007f3e0ff */
[----:B--2---:R-:W-:-:S03]  /*1070*/  SEL R2, R2, RZ, !P0 ;  /* 0x000000ff02027207 */ /* 0x004fc60004000000 */
[----:B------:R-:W0:Y:S02]  /*1080*/  SHFL.DOWN PT, R0, R6, 0x10, R9 ;  /* 0x0a00000006007989 */ /* 0x000e2400000e0009 */
[----:B------:R-:W-:Y:S01]  /*1090*/  IMAD.X R8, R2, 0x1, R7, P1 ;  /* 0x0000000102087824 */ /* 0x000fe200008e0607 */
[----:B------:R-:W-:Y:S01]  /*10a0*/  @!P2 SHF.R.U32.HI R7, RZ, 0x2, R5 ;  /* 0x00000002ff07a819 */ /* 0x000fe20000011605 */
[----:B------:R-:W-:-:S03]  /*10b0*/  VIADD R2, R12, 0x10 ;  /* 0x000000100c027836 */ /* 0x000fc60000000000 */
[----:B------:R-:W2:Y:S01]  /*10c0*/  SHFL.DOWN PT, R3, R8, 0x10, R9 ;  /* 0x0a00000008037989 */ /* 0x000ea200000e0009 */
[----:B------:R-:W-:Y:S02]  /*10d0*/  @!P2 LOP3.LUT R7, R7, 0xf8, RZ, 0xc0, !PT ;  /* 0x000000f80707a812 */ /* 0x000fe400078ec0ff */
[----:B------:R-:W-:Y:S02]  /*10e0*/  ISETP.GT.AND P0, PT, R2, R9, PT ;  /* 0x000000090200720c */ /* 0x000fe40003f04270 */
[----:B------:R-:W-:-:S04]  /*10f0*/  @!P2 MOV R2, 0x400 ;  /* 0x000004000002a802 */ /* 0x000fc80000000f00 */
[----:B-1----:R-:W-:-:S05]  /*1100*/  @!P2 LEA R10, R11, R2, 0x18 ;  /* 0x000000020b0aa211 */ /* 0x002fca00078ec0ff */
[----:B------:R-:W-:Y:S01]  /*1110*/  @!P2 IMAD.IADD R7, R7, 0x1, R10 ;  /* 0x000000010707a824 */ /* 0x000fe200078e020a */
[----:B0-----:R-:W-:-:S04]  /*1120*/  SEL R0, R0, RZ, !P0 ;  /* 0x000000ff00007207 */ /* 0x001fc80004000000 */
[----:B------:R-:W-:Y:S02]  /*1130*/  IADD3 R2, P1, PT, R0, R6, RZ ;  /* 0x0000000600027210 */ /* 0x000fe40007f3e0ff */
[----:B--2---:R-:W-:Y:S02]  /*1140*/  SEL R3, R3, RZ, !P0 ;  /* 0x000000ff03037207 */ /* 0x004fe40004000000 */
[----:B------:R-:W-:-:S03]  /*1150*/  ISETP.NE.AND P0, PT, R5, RZ, PT ;  /* 0x000000ff0500720c */ /* 0x000fc60003f05270 */
[----:B------:R-:W-:-:S05]  /*1160*/  IMAD.X R3, R3, 0x1, R8, P1 ;  /* 0x0000000103037824 */ /* 0x000fca00008e0608 */
[----:B------:R1:W-:Y:S01]  /*1170*/  @!P2 STS.64 [R7+0x10], R2 ;  /* 0x000010020700a388 */ /* 0x0003e20000000a00 */
[----:B------:R-:W-:Y:S06]  /*1180*/  BAR.SYNC.DEFER_BLOCKING 0x0 ;  /* 0x0000000000007b1d */ /* 0x000fec0000010000 */
[----:B------:R-:W-:Y:S05]  /*1190*/  @P0 BRA `(.L_x_505) ;  /* 0x0000001400280947 */ /* 0x000fea0003800000 */
[----:B------:R-:W0:Y:S01]  /*11a0*/  S2UR UR5, SR_CgaCtaId ;  /* 0x00000000000579c3 */ /* 0x000e220000008800 */
[----:B------:R-:W-:Y:S01]  /*11b0*/  UMOV UR4, 0x400 ;  /* 0x0000040000047882 */ /* 0x000fe20000000000 */
[C---:B------:R-:W-:Y:S02]  /*11c0*/  ISETP.GT.AND P2, PT, R4.reuse, 0x40, PT ;  /* 0x000000400400780c */ /* 0x040fe40003f44270 */
[C---:B------:R-:W-:Y:S02]  /*11d0*/  ISETP.GT.AND P1, PT, R4.reuse, 0x20, PT ;  /* 0x000000200400780c */ /* 0x040fe40003f24270 */
[C---:B------:R-:W-:Y:S02]  /*11e0*/  ISETP.GT.AND P5, PT, R4.reuse, 0x180, PT ;  /* 0x000001800400780c */ /* 0x040fe40003fa4270 */
[----:B------:R-:W-:Y:S01]  /*11f0*/  ISETP.GT.AND P6, PT, R4, 0x1a0, PT ;  /* 0x000001a00400780c */ /* 0x000fe20003fc4270 */
[----:B0-----:R-:W-:-:S09]  /*1200*/  ULEA UR4, UR5, UR4, 0x18 ;  /* 0x0000000405047291 */ /* 0x001fd2000f8ec0ff */
[----:B------:R-:W0:Y:S04]  /*1210*/  LDS.128 R8, [UR4+0x20] ;  /* 0x00002004ff087984 */ /* 0x000e280008000c00 */
[----:B-1----:R-:W1:Y:S04]  /*1220*/  LDS.64 R6, [UR4+0x18] ;  /* 0x00001804ff067984 */ /* 0x002e680008000a00 */
[----:B------:R-:W2:Y:S04]  /*1230*/  LDS.128 R12, [UR4+0x30] ;  /* 0x00003004ff0c7984 */ /* 0x000ea80008000c00 */
[----:B------:R-:W3:Y:S04]  /*1240*/  LDS.128 R16, [UR4+0x40] ;  /* 0x00004004ff107984 */ /* 0x000ee80008000c00 */
[----:B------:R-:W4:Y:S04]  /*1250*/  LDS.128 R20, [UR4+0x50] ;  /* 0x00005004ff147984 */ /* 0x000f280008000c00 */
[----:B------:R-:W5:Y:S04]  /*1260*/  LDS.128 R24, [UR4+0x60] ;  /* 0x00006004ff187984 */ /* 0x000f680008000c00 */
[----:B------:R-:W5:Y:S04]  /*1270*/  LDS.128 R32, [UR4+0x70] ;  /* 0x00007004ff207984 */ /* 0x000f680008000c00 */
[----:B------:R-:W5:Y:S01]  /*1280*/  LDS.128 R28, [UR4+0x80] ;  /* 0x00008004ff1c7984 */ /* 0x000f620008000c00 */
[----:B0-----:R-:W-:-:S02]  /*1290*/  SEL R5, R8, RZ, P2 ;  /* 0x000000ff08057207 */ /* 0x001fc40001000000 */
[----:B------:R-:W-:Y:S02]  /*12a0*/  SEL R8, R9, RZ, P2 ;  /* 0x000000ff09087207 */ /* 0x000fe40001000000 */
[----:B-1----:R-:W-:Y:S02]  /*12b0*/  SEL R0, R6, RZ, P1 ;  /* 0x000000ff06007207 */ /* 0x002fe40000800000 */
[----:B------:R-:W-:Y:S02]  /*12c0*/  SEL R7, R7, RZ, P1 ;  /* 0x000000ff07077207 */ /* 0x000fe40000800000 */
[C---:B------:R-:W-:Y:S02]  /*12d0*/  ISETP.GT.AND P1, PT, R4.reuse, 0x60, PT ;  /* 0x000000600400780c */ /* 0x040fe40003f24270 */
[----:B------:R-:W-:Y:S02]  /*12e0*/  ISETP.GT.AND P2, PT, R4, 0x80, PT ;  /* 0x000000800400780c */ /* 0x000fe40003f44270 */
[----:B------:R-:W-:-:S02]  /*12f0*/  IADD3 R0, P3, P4, R5, R0, R2 ;  /* 0x0000000005007210 */ /* 0x000fc40007c7e002 */
[----:B------:R-:W-:Y:S02]  /*1300*/  SEL R5, R10, RZ, P1 ;  /* 0x000000ff0a057207 */ /* 0x000fe40000800000 */
[----:B------:R-:W-:Y:S02]  /*1310*/  SEL R11, R11, RZ, P1 ;  /* 0x000000ff0b0b7207 */ /* 0x000fe40000800000 */
[----:B--2---:R-:W-:Y:S02]  /*1320*/  SEL R2, R12, RZ, P2 ;  /* 0x000000ff0c027207 */ /* 0x004fe40001000000 */
[----:B------:R-:W-:Y:S02]  /*1330*/  SEL R6, R13, RZ, P2 ;  /* 0x000000ff0d067207 */ /* 0x000fe40001000000 */
[C---:B------:R-:W-:Y:S02]  /*1340*/  ISETP.GT.AND P1, PT, R4.reuse, 0xa0, PT ;  /* 0x000000a00400780c */ /* 0x040fe40003f24270 */
[----:B------:R-:W-:-:S02]  /*1350*/  ISETP.GT.AND P2, PT, R4, 0xc0, PT ;  /* 0x000000c00400780c */ /* 0x000fc40003f44270 */
[----:B------:R-:W-:Y:S02]  /*1360*/  IADD3.X R7, PT, PT, R8, R7, R3, P3, P4 ;  /* 0x0000000708077210 */ /* 0x000fe40001fe8403 */
[----:B------:R-:W-:Y:S02]  /*1370*/  IADD3 R2, P3, P4, R2, R0, R5 ;  /* 0x0000000002027210 */ /* 0x000fe40007c7e005 */
[----:B------:R-:W-:Y:S02]  /*1380*/  SEL R3, R14, RZ, P1 ;  /* 0x000000ff0e037207 */ /* 0x000fe40000800000 */
[----:B---3--:R-:W-:Y:S02]  /*1390*/  SEL R0, R16, RZ, P2 ;  /* 0x000000ff10007207 */ /* 0x008fe40001000000 */
[----:B------:R-:W-:Y:S02]  /*13a0*/  SEL R14, R15, RZ, P1 ;  /* 0x000000ff0f0e7207 */ /* 0x000fe40000800000 */
[----:B------:R-:W-:-:S02]  /*13b0*/  ISETP.GT.AND P1, PT, R4, 0xe0, PT ;  /* 0x000000e00400780c */ /* 0x000fc40003f24270 */
[----:B------:R-:W-:Y:S02]  /*13c0*/  IADD3.X R6, PT, PT, R6, R7, R11, P3, P4 ;  /* 0x0000000706067210 */ /* 0x000fe40001fe840b */
[----:B------:R-:W-:Y:S02]  /*13d0*/  SEL R5, R17, RZ, P2 ;  /* 0x000000ff11057207 */ /* 0x000fe40001000000 */
[----:B------:R-:W-:Y:S02]  /*13e0*/  IADD3 R0, P3, P4, R0, R2, R3 ;  /* 0x0000000200007210 */ /* 0x000fe40007c7e003 */
[----:B------:R-:W-:Y:S02]  /*13f0*/  ISETP.GT.AND P2, PT, R4, 0x100, PT ;  /* 0x000001000400780c */ /* 0x000fe40003f44270 */
[----:B------:R-:W-:Y:S02]  /*1400*/  SEL R3, R18, RZ, P1 ;  /* 0x000000ff12037207 */ /* 0x000fe40000800000 */
[----:B------:R-:W-:-:S02]  /*1410*/  SEL R19, R19, RZ, P1 ;  /* 0x000000ff13137207 */ /* 0x000fc40000800000 */
[----:B------:R-:W-:Y:S02]  /*1420*/  ISETP.GT.AND P1, PT, R4, 0x120, PT ;  /* 0x000001200400780c */ /* 0x000fe40003f24270 */
[----:B------:R-:W-:Y:S02]  /*1430*/  IADD3.X R5, PT, PT, R5, R6, R14, P3, P4 ;  /* 0x0000000605057210 */ /* 0x000fe40001fe840e */
[----:B----4-:R-:W-:Y:S02]  /*1440*/  SEL R2, R20, RZ, P2 ;  /* 0x000000ff14027207 */ /* 0x010fe40001000000 */
[----:B------:R-:W-:Y:S02]  /*1450*/  SEL R6, R21, RZ, P2 ;  /* 0x000000ff15067207 */ /* 0x000fe40001000000 */
[----:B------:R-:W-:Y:S02]  /*1460*/  ISETP.GT.AND P2, PT, R4, 0x140, PT ;  /* 0x000001400400780c */ /* 0x000fe40003f44270 */
[----:B------:R-:W-:-:S02]  /*1470*/  SEL R7, R22, RZ, P1 ;  /* 0x000000ff16077207 */ /* 0x000fc40000800000 */
[----:B------:R-:W-:Y:S02]  /*1480*/  SEL R22, R23, RZ, P1 ;  /* 0x000000ff17167207 */ /* 0x000fe40000800000 */
[----:B------:R-:W-:Y:S02]  /*1490*/  IADD3 R2, P3, P4, R2, R0, R3 ;  /* 0x0000000002027210 */ /* 0x000fe40007c7e003 */
[----:B------:R-:W-:Y:S02]  /*14a0*/  ISETP.GT.AND P1, PT, R4, 0x160, PT ;  /* 0x000001600400780c */ /* 0x000fe40003f24270 */
[----:B-----5:R-:W-:Y:S02]  /*14b0*/  SEL R0, R24, RZ, P2 ;  /* 0x000000ff18007207 */ /* 0x020fe40001000000 */
[----:B------:R-:W-:Y:S02]  /*14c0*/  IADD3.X R6, PT, PT, R6, R5, R19, P3, P4 ;  /* 0x0000000506067210 */ /* 0x000fe40001fe8413 */
[----:B------:R-:W-:-:S02]  /*14d0*/  SEL R3, R26, RZ, P1 ;  /* 0x000000ff1a037207 */ /* 0x000fc40000800000 */
[----:B------:R-:W-:Y:S02]  /*14e0*/  SEL R27, R27, RZ, P1 ;  /* 0x000000ff1b1b7207 */ /* 0x000fe40000800000 */
[----:B------:R-:W-:Y:S02]  /*14f0*/  SEL R5, R25, RZ, P2 ;  /* 0x000000ff19057207 */ /* 0x000fe40001000000 */
[----:B------:R-:W-:Y:S02]  /*1500*/  IADD3 R0, P1, P3, R0, R2, R7 ;  /* 0x0000000200007210 */ /* 0x000fe40007b3e007 */
[----:B------:R-:W-:Y:S02]  /*1510*/  SEL R2, R32, RZ, P5 ;  /* 0x000000ff20027207 */ /* 0x000fe40002800000 */
[----:B------:R-:W-:Y:S02]  /*1520*/  ISETP.GT.AND P2, PT, R4, 0x1c0, PT ;  /* 0x000001c00400780c */ /* 0x000fe40003f44270 */
[----:B------:R-:W-:-:S02]  /*1530*/  IADD3.X R5, PT, PT, R5, R6, R22, P1, P3 ;  /* 0x0000000605057210 */ /* 0x000fc40000fe6416 */
[----:B------:R-:W-:Y:S02]  /*1540*/  IADD3 R2, P3, P4, R2, R0, R3 ;  /* 0x0000000002027210 */ /* 0x000fe40007c7e003 */
[----:B------:R-:W-:Y:S02]  /*1550*/  SEL R0, R34, RZ, P6 ;  /* 0x000000ff22007207 */ /* 0x000fe40003000000 */
[----:B------:R-:W-:Y:S02]  /*1560*/  SEL R3, R28, RZ, P2 ;  /* 0x000000ff1c037207 */ /* 0x000fe40001000000 */
[----:B------:R-:W-:Y:S02]  /*1570*/  ISETP.GT.AND P1, PT, R4, 0x1e0, PT ;  /* 0x000001e00400780c */ /* 0x000fe40003f24270 */
[----:B------:R-:W-:Y:S02]  /*1580*/  SEL R4, R33, RZ, P5 ;  /* 0x000000ff21047207 */ /* 0x000fe40002800000 */
[----:B------:R-:W-:-:S02]  /*1590*/  SEL R35, R35, RZ, P6 ;  /* 0x000000ff23237207 */ /* 0x000fc40003000000 */
[----:B------:R-:W-:Y:S02]  /*15a0*/  IADD3 R3, P5, P6, R3, R2, R0 ;  /* 0x0000000203037210 */ /* 0x000fe40007ebe000 */
[----:B------:R-:W-:Y:S02]  /*15b0*/  SEL R2, R30, RZ, P1 ;  /* 0x000000ff1e027207 */ /* 0x000fe40000800000 */
[----:B------:R-:W-:Y:S02]  /*15c0*/  IADD3.X R4, PT, PT, R4, R5, R27, P3, P4 ;  /* 0x0000000504047210 */ /* 0x000fe40001fe841b */
[----:B------:R-:W-:Y:S02]  /*15d0*/  SEL R0, R29, RZ, P2 ;  /* 0x000000ff1d007207 */ /* 0x000fe40001000000 */
[----:B------:R-:W-:Y:S02]  /*15e0*/  IADD3 R2, P2, PT, R2, R3, RZ ;  /* 0x0000000302027210 */ /* 0x000fe40007f5e0ff */
[----:B------:R-:W-:-:S02]  /*15f0*/  SEL R3, R31, RZ, P1 ;  /* 0x000000ff1f037207 */ /* 0x000fc40000800000 */
[----:B------:R-:W-:-:S05]  /*1600*/  IADD3.X R0, PT, PT, R0, R4, R35, P5, P6 ;  /* 0x0000000400007210 */ /* 0x000fca0002fec423 */
[----:B------:R-:W-:Y:S01]  /*1610*/  IMAD.X R3, R3, 0x1, R0, P2 ;  /* 0x0000000103037824 */ /* 0x000fe200010e0600 */
[----:B------:R-:W-:Y:S06]  /*1620*/  BRA `(.L_x_505) ;  /* 0x0000001000047947 */ /* 0x000fec0003800000 */
.L_x_491:
[----:B------:R-:W0:Y:S01]  /*1630*/  S2R R39, SR_TID.X ;  /* 0x0000000000277919 */ /* 0x000e220000002100 */
[----:B------:R-:W1:Y:S02]  /*1640*/  LDCU.64 UR4, c[0x0][0x380] ;  /* 0x00007000ff0477ac */ /* 0x000e640008000a00 */
[----:B-1----:R-:W-:Y:S02]  /*1650*/  IMAD.U32 R2, RZ, RZ, UR4 ;  /* 0x00000004ff027e24 */ /* 0x002fe4000f8e00ff */
[----:B------:R-:W-:Y:S02]  /*1660*/  IMAD.U32 R3, RZ, RZ, UR5 ;  /* 0x00000005ff037e24 */ /* 0x000fe4000f8e00ff */
[----:B0-----:R-:W-:-:S05]  /*1670*/  IMAD.WIDE.U32 R18, R39, 0x8, R2 ;  /* 0x0000000827127825 */ /* 0x001fca00078e0002 */
[----:B------:R-:W2:Y:S04]  /*1680*/  LDG.E.64.CONSTANT R20, desc[UR6][R18.64] ;  /* 0x0000000612147981 */ /* 0x000ea8000c1e9b00 */
[----:B------:R-:W2:Y:S04]  /*1690*/  LDG.E.64.CONSTANT R6, desc[UR6][R18.64+0x1000] ;  /* 0x0010000612067981 */ /* 0x000ea8000c1e9b00 */
[----:B------:R-:W2:Y:S04]  /*16a0*/  LDG.E.64.CONSTANT R8, desc[UR6][R18.64+0x2000] ;  /* 0x0020000612087981 */ /* 0x000ea8000c1e9b00 */
[----:B------:R-:W3:Y:S04]  /*16b0*/  LDG.E.64.CONSTANT R10, desc[UR6][R18.64+0x3000] ;  /* 0x00300006120a7981 */ /* 0x000ee8000c1e9b00 */
[----:B------:R-:W3:Y:S04]  /*16c0*/  LDG.E.64.CONSTANT R12, desc[UR6][R18.64+0x4000] ;  /* 0x00400006120c7981 */ /* 0x000ee8000c1e9b00 */
[----:B------:R-:W4:Y:S04]  /*16d0*/  LDG.E.64.CONSTANT R14, desc[UR6][R18.64+0x5000] ;  /* 0x00500006120e7981 */ /* 0x000f28000c1e9b00 */
[----:B------:R-:W4:Y:S01]  /*16e0*/  LDG.E.64.CONSTANT R16, desc[UR6][R18.64+0x6000] ;  /* 0x0060000612107981 */ /* 0x000f22000c1e9b00 */
[----:B------:R-:W-:Y:S01]  /*16f0*/  UMOV UR4, 0xe00 ;  /* 0x00000e0000047882 */ /* 0x000fe20000000000 */
[----:B--2---:R-:W-:-:S04]  /*1700*/  IADD3 R43, P0, P1, R8, R6, R20 ;  /* 0x00000006082b7210 */ /* 0x004fc8000791e014 */
[----:B------:R-:W-:Y:S02]  /*1710*/  IADD3.X R7, PT, PT, R9, R7, R21, P0, P1 ;  /* 0x0000000709077210 */ /* 0x000fe400007e2415 */
[----:B------:R-:W-:Y:S02]  /*1720*/  ISETP.GE.U32.AND P0, PT, R4, 0x1c00, PT ;  /* 0x00001c000400780c */ /* 0x000fe40003f06070 */
[----:B---3--:R-:W-:-:S04]  /*1730*/  IADD3 R43, P2, P3, R12, R10, R43 ;  /* 0x0000000a0c2b7210 */ /* 0x008fc80007b5e02b */
[----:B------:R-:W-:Y:S02]  /*1740*/  IADD3.X R11, PT, PT, R13, R11, R7, P2, P3 ;  /* 0x0000000b0d0b7210 */ /* 0x000fe400017e6407 */
[----:B----4-:R-:W-:-:S04]  /*1750*/  IADD3 R43, P1, P4, R16, R14, R43 ;  /* 0x0000000e102b7210 */ /* 0x010fc80007c3e02b */
[----:B------:R-:W-:Y:S01]  /*1760*/  IADD3.X R41, PT, PT, R17, R15, R11, P1, P4 ;  /* 0x0000000f11297210 */ /* 0x000fe20000fe840b */
[----:B------:R-:W-:Y:S08]  /*1770*/  @!P0 BRA `(.L_x_506) ;  /* 0x0000000000708947 */ /* 0x000ff00003800000 */
[----:B------:R-:W0:Y:S01]  /*1780*/  LDC R20, c[0x0][0x390] ;  /* 0x0000e400ff147b82 */ /* 0x000e220000000800 */
[----:B------:R-:W-:Y:S01]  /*1790*/  VIADD R21, R4, 0xfffff200 ;  /* 0xfffff20004157836 */ /* 0x000fe20000000000 */
[----:B------:R-:W-:-:S06]  /*17a0*/  UMOV UR4, 0xe00 ;  /* 0x00000e0000047882 */ /* 0x000fcc0000000000 */
[----:B------:R-:W1:Y:S02]  /*17b0*/  LDC.64 R2, c[0x0][0x380] ;  /* 0x0000e000ff027b82 */ /* 0x000e640000000a00 */
.L_x_508:
[----:B------:R-:W-:-:S04]  /*17c0*/  VIADD R7, R39, UR4 ;  /* 0x0000000427077c36 */ /* 0x000fc80008000000 */
[----:B-1----:R-:W-:-:S05]  /*17d0*/  IMAD.WIDE.U32 R6, R7, 0x8, R2 ;  /* 0x0000000807067825 */ /* 0x002fca00078e0002 */
[----:B------:R-:W2:Y:S04]  /*17e0*/  LDG.E.64.CONSTANT R4, desc[UR6][R6.64] ;  /* 0x0000000606047981 */ /* 0x000ea8000c1e9b00 */
[----:B------:R-:W2:Y:S04]  /*17f0*/  LDG.E.64.CONSTANT R8, desc[UR6][R6.64+0x1000] ;  /* 0x0010000606087981 */ /* 0x000ea8000c1e9b00 */
[----:B------:R-:W3:Y:S04]  /*1800*/  LDG.E.64.CONSTANT R10, desc[UR6][R6.64+0x2000] ;  /* 0x00200006060a7981 */ /* 0x000ee8000c1e9b00 */
[----:B------:R-:W3:Y:S04]  /*1810*/  LDG.E.64.CONSTANT R12, desc[UR6][R6.64+0x3000] ;  /* 0x00300006060c7981 */ /* 0x000ee8000c1e9b00 */
[----:B------:R-:W4:Y:S04]  /*1820*/  LDG.E.64.CONSTANT R14, desc[UR6][R6.64+0x4000] ;  /* 0x00400006060e7981 */ /* 0x000f28000c1e9b00 */
[----:B------:R-:W4:Y:S04]  /*1830*/  LDG.E.64.CONSTANT R16, desc[UR6][R6.64+0x5000] ;  /* 0x0050000606107981 */ /* 0x000f28000c1e9b00 */
[----:B------:R-:W5:Y:S01]  /*1840*/  LDG.E.64.CONSTANT R18, desc[UR6][R6.64+0x6000] ;  /* 0x0060000606127981 */ /* 0x000f62000c1e9b00 */
[----:B--2---:R-:W-:Y:S01]  /*1850*/  IADD3 R43, P0, P1, R8, R4, R43 ;  /* 0x00000004082b7210 */ /* 0x004fe2000791e02b */
[----:B0-----:R-:W-:-:S03]  /*1860*/  IMAD.MOV.U32 R4, RZ, RZ, R20 ;  /* 0x000000ffff047224 */ /* 0x001fc600078e0014 */
[----:B------:R-:W-:Y:S01]  /*1870*/  IADD3.X R5, PT, PT, R9, R5, R41, P0, P1 ;  /* 0x0000000509057210 */ /* 0x000fe200007e2429 */
[----:B------:R-:W-:Y:S01]  /*1880*/  VIADD R0, R4, -UR4 ;  /* 0x8000000404007c36 */ /* 0x000fe20008000000 */
[----:B---3--:R-:W-:-:S04]  /*1890*/  IADD3 R43, P2, P3, R12, R10, R43 ;  /* 0x0000000a0c2b7210 */ /* 0x008fc80007b5e02b */
[----:B------:R-:W-:Y:S02]  /*18a0*/  ISETP.GE.AND P0, PT, R0, 0xe00, PT ;  /* 0x00000e000000780c */ /* 0x000fe40003f06270 */
[----:B------:R-:W-:Y:S02]  /*18b0*/  IADD3.X R11, PT, PT, R13, R11, R5, P2, P3 ;  /* 0x0000000b0d0b7210 */ /* 0x000fe400017e6405 */
[----:B----4-:R-:W-:-:S04]  /*18c0*/  IADD3 R43, P1, P4, R16, R14, R43 ;  /* 0x0000000e102b7210 */ /* 0x010fc80007c3e02b */
[----:B-----5:R-:W-:Y:S02]  /*18d0*/  IADD3 R43, P2, PT, R18, R43, RZ ;  /* 0x0000002b122b7210 */ /* 0x020fe40007f5e0ff */
[----:B------:R-:W-:-:S05]  /*18e0*/  IADD3.X R15, PT, PT, R17, R15, R11, P1, P4 ;  /* 0x0000000f110f7210 */ /* 0x000fca0000fe840b */
[----:B------:R-:W-:Y:S01]  /*18f0*/  IMAD.X R41, R19, 0x1, R15, P2 ;  /* 0x0000000113297824 */ /* 0x000fe200010e060f */
[----:B------:R-:W-:Y:S06]  /*1900*/  @!P0 BRA `(.L_x_507) ;  /* 0x0000000800248947 */ /* 0x000fec0003800000 */
[----:B------:R-:W-:-:S06]  /*1910*/  UIADD3 UR4, UPT, UPT, UR4, 0xe00, URZ ;  /* 0x00000e0004047890 */ /* 0x000fcc000fffe0ff */
[----:B------:R-:W-:-:S13]  /*1920*/  ISETP.LT.AND P0, PT, R21, UR4, PT ;  /* 0x0000000415007c0c */ /* 0x000fda000bf01270 */
[----:B------:R-:W-:Y:S05]  /*1930*/  @!P0 BRA `(.L_x_508) ;  /* 0xfffffffc00a08947 */ /* 0x000fea000383ffff */
.L_x_506:
[----:B------:R-:W-:-:S13]  /*1940*/  ISETP.LE.AND P0, PT, R4, UR4, PT ;  /* 0x0000000404007c0c */ /* 0x000fda000bf03270 */
[----:B------:R-:W-:Y:S05]  /*1950*/  @P0 BRA `(.L_x_507) ;  /* 0x0000000800100947 */ /* 0x000fea0003800000 */
[----:B------:R-:W-:Y:S01]  /*1960*/  VIADD R0, R4, -UR4 ;  /* 0x8000000404007c36 */ /* 0x000fe20008000000 */
[----:B------:R-:W-:Y:S04]  /*1970*/  BSSY.RECONVERGENT B1, `(.L_x_507) ;  /* 0x0000082000017945 */ /* 0x000fe80003800200 */
[----:B------:R-:W-:-:S13]  /*1980*/  ISETP.GE.AND P0, PT, R39, R0, PT ;  /* 0x000000002700720c */ /* 0x000fda0003f06270 */
[----:B------:R-:W-:Y:S05]  /*1990*/  @P0 BRA `(.L_x_509) ;  /* 0x0000000400fc0947 */ /* 0x000fea0003800000 */
[----:B------:R-:W-:Y:S01]  /*19a0*/  LOP3.LUT R5, RZ, R39, RZ, 0x33, !PT ;  /* 0x00000027ff057212 */ /* 0x000fe200078e33ff */
[----:B------:R-:W-:Y:S01]  /*19b0*/  BSSY.RECONVERGENT B2, `(.L_x_510) ;  /* 0x0000015000027945 */ /* 0x000fe20003800200 */
[----:B------:R-:W-:Y:S02]  /*19c0*/  IMAD.MOV.U32 R45, RZ, RZ, R39 ;  /* 0x000000ffff2d7224 */ /* 0x000fe400078e0027 */
[----:B------:R-:W-:-:S04]  /*19d0*/  IADD3 R4, PT, PT, R4, -UR4, R5 ;  /* 0x8000000404047c10 */ /* 0x000fc8000fffe005 */
[C---:B------:R-:W-:Y:S02]  /*19e0*/  LOP3.LUT R5, R4.reuse, 0x600, RZ, 0xc0, !PT ;  /* 0x0000060004057812 */ /* 0x040fe400078ec0ff */
[----:B------:R-:W-:Y:S02]  /*19f0*/  ISETP.GE.U32.AND P1, PT, R4, 0x600, PT ;  /* 0x000006000400780c */ /* 0x000fe40003f26070 */
[----:B------:R-:W-:-:S13]  /*1a00*/  ISETP.NE.AND P0, PT, R5, 0x600, PT ;  /* 0x000006000500780c */ /* 0x000fda0003f05270 */
[----:B------:R-:W-:Y:S05]  /*1a10*/  @!P0 BRA `(.L_x_511) ;  /* 0x0000000000388947 */ /* 0x000fea0003800000 */
[----:B------:R-:W-:Y:S01]  /*1a20*/  LEA.HI R4, R4, 0x1, RZ, 0x17 ;  /* 0x0000000104047811 */ /* 0x000fe200078fb8ff */
[----:B------:R-:W-:Y:S02]  /*1a30*/  VIADD R7, R39, UR4 ;  /* 0x0000000427077c36 */ /* 0x000fe40008000000 */
[----:B------:R-:W-:Y:S01]  /*1a40*/  IMAD.MOV.U32 R45, RZ, RZ, R39 ;  /* 0x000000ffff2d7224 */ /* 0x000fe200078e0027 */
[----:B------:R-:W-:-:S05]  /*1a50*/  LOP3.LUT R4, R4, 0x3, RZ, 0xc0, !PT ;  /* 0x0000000304047812 */ /* 0x000fca00078ec0ff */
[----:B------:R-:W-:-:S07]  /*1a60*/  IMAD.MOV R6, RZ, RZ, -R4 ;  /* 0x000000ffff067224 */ /* 0x000fce00078e0a04 */
.L_x_512:
[----:B------:R-:W-:-:S06]  /*1a70*/  IMAD.WIDE.U32 R4, R7, 0x8, R2 ;  /* 0x0000000807047825 */ /* 0x000fcc00078e0002 */
[----:B------:R-:W2:Y:S01]  /*1a80*/  LDG.E.64.CONSTANT R4, desc[UR6][R4.64] ;  /* 0x0000000604047981 */ /* 0x000ea2000c1e9b00 */
[----:B------:R-:W-:Y:S02]  /*1a90*/  VIADD R6, R6, 0x1 ;  /* 0x0000000106067836 */ /* 0x000fe40000000000 */
[----:B------:R-:W-:Y:S02]  /*1aa0*/  VIADD R45, R45, 0x200 ;  /* 0x000002002d2d7836 */ /* 0x000fe40000000000 */
[----:B------:R-:W-:Y:S01]  /*1ab0*/  VIADD R7, R7, 0x200 ;  /* 0x0000020007077836 */ /* 0x000fe20000000000 */
[----:B------:R-:W-:Y:S02]  /*1ac0*/  ISETP.NE.AND P0, PT, R6, RZ, PT ;  /* 0x000000ff0600720c */ /* 0x000fe40003f05270 */
[----:B--2---:R-:W-:-:S05]  /*1ad0*/  IADD3 R43, P2, PT, R4, R43, RZ ;  /* 0x0000002b042b7210 */ /* 0x004fca0007f5e0ff */
[----:B------:R-:W-:-:S06]  /*1ae0*/  IMAD.X R41, R5, 0x1, R41, P2 ;  /* 0x0000000105297824 */ /* 0x000fcc00010e0629 */
[----:B------:R-:W-:Y:S05]  /*1af0*/  @P0 BRA `(.L_x_512) ;  /* 0xfffffffc00dc0947 */ /* 0x000fea000383ffff */
.L_x_511:
[----:B------:R-:W-:Y:S05]  /*1b00*/  BSYNC.RECONVERGENT B2 ;  /* 0x0000000000027941 */ /* 0x000fea0003800200 */
.L_x_510:
[----:B------:R-:W-:Y:S05]  /*1b10*/  @!P1 BRA `(.L_x_509) ;  /* 0x00000004009c9947 */ /* 0x000fea0003800000 */
[----:B------:R-:W0:Y:S01]  /*1b20*/  LDCU.64 UR8, c[0x0][0x380] ;  /* 0x00007000ff0877ac */ /* 0x000e220008000a00 */
[----:B------:R-:W-:Y:S01]  /*1b30*/  IMAD.IADD R7, R0, 0x1, -R45 ;  /* 0x0000000100077824 */ /* 0x000fe200078e0a2d */
[C---:B------:R-:W-:Y:S01]  /*1b40*/  IADD3 R4, P0, PT, R45.reuse, UR4, RZ ;  /* 0x000000042d047c10 */ /* 0x040fe2000ff1e0ff */
[----:B------:R-:W-:Y:S01]  /*1b50*/  BSSY.RECONVERGENT B2, `(.L_x_513) ;  /* 0x0000039000027945 */ /* 0x000fe20003800200 */
[----:B------:R-:W-:Y:S02]  /*1b60*/  VIADD R38, R45, UR4 ;  /* 0x000000042d267c36 */ /* 0x000fe40008000000 */
[----:B------:R-:W-:Y:S01]  /*1b70*/  ISETP.GT.AND P1, PT, R7, 0x1800, PT ;  /* 0x000018000700780c */ /* 0x000fe20003f24270 */
[----:B------:R-:W-:Y:S01]  /*1b80*/  IMAD.X R5, RZ, RZ, RZ, P0 ;  /* 0x000000ffff057224 */ /* 0x000fe200000e06ff */
[----:B0-----:R-:W-:-:S04]  /*1b90*/  LEA R6, P0, R4, UR8, 0x3 ;  /* 0x0000000804067c11 */ /* 0x001fc8000f8018ff */
[----:B------:R-:W-:Y:S02]  /*1ba0*/  LEA.HI.X R4, R4, UR9, R5, 0x3, P0 ;  /* 0x0000000904047c11 */ /* 0x000fe400080f1c05 */
[----:B------:R-:W-:-:S05]  /*1bb0*/  IADD3 R6, P0, PT, R6, 0x2000, RZ ;  /* 0x0000200006067810 */ /* 0x000fca0007f1e0ff */
[----:B------:R-:W-:Y:S01]  /*1bc0*/  IMAD.X R7, RZ, RZ, R4, P0 ;  /* 0x000000ffff077224 */ /* 0x000fe200000e0604 */
[----:B------:R-:W-:Y:S01]  /*1bd0*/  PLOP3.LUT P0, PT, PT, PT, PT, 0x80, 0x8 ;  /* 0x000000000008781c */ /* 0x000fe20003f0f070 */
[----:B------:R-:W-:-:S12]  /*1be0*/  @!P1 BRA `(.L_x_514) ;  /* 0x0000000000bc9947 */ /* 0x000fd80003800000 */
[----:B------:R-:W-:Y:S01]  /*1bf0*/  PLOP3.LUT P0, PT, PT, PT, PT, 0x8, 0x80 ;  /* 0x000000000080781c */ /* 0x000fe20003f0e170 */
[----:B------:R-:W-:-:S12]  /*1c00*/  VIADD R40, R0, 0xffffe800 ;  /* 0xffffe80000287836 */ /* 0x000fd80000000000 */
.L_x_515:
[C-C-:B------:R-:W-:Y:S01]  /*1c10*/  IMAD.WIDE.U32 R8, R38.reuse, 0x8, R2.reuse ;  /* 0x0000000826087825 */ /* 0x140fe200078e0002 */
[----:B------:R-:W2:Y:S03]  /*1c20*/  LDG.E.64.CONSTANT R4, desc[UR6][R6.64+-0x1000] ;  /* 0xfff0000606047981 */ /* 0x000ea6000c1e9b00 */
[----:B------:R-:W-:Y:S01]  /*1c30*/  VIADD R25, R38, 0x800 ;  /* 0x0000080026197836 */ /* 0x000fe20000000000 */
[----:B------:R-:W3:Y:S04]  /*1c40*/  LDG.E.64.CONSTANT R10, desc[UR6][R6.64] ;  /* 0x00000006060a7981 */ /* 0x000ee8000c1e9b00 */
[----:B------:R-:W2:Y:S01]  /*1c50*/  LDG.E.64.CONSTANT R8, desc[UR6][R8.64] ;  /* 0x0000000608087981 */ /* 0x000ea2000c1e9b00 */
[----:B------:R-:W-:-:S03]  /*1c60*/  IMAD.WIDE.U32 R24, R25, 0x8, R2 ;  /* 0x0000000819187825 */ /* 0x000fc600078e0002 */
[----:B------:R-:W3:Y:S01]  /*1c70*/  LDG.E.64.CONSTANT R26, desc[UR6][R6.64+0x1000] ;  /* 0x00100006061a7981 */ /* 0x000ee2000c1e9b00 */
[----:B------:R-:W-:-:S03]  /*1c80*/  VIADD R17, R38, 0x1000 ;  /* 0x0000100026117836 */ /* 0x000fc60000000000 */
[----:B------:R-:W4:Y:S01]  /*1c90*/  LDG.E.64.CONSTANT R22, desc[UR6][R6.64+0x3000] ;  /* 0x0030000606167981 */ /* 0x000f22000c1e9b00 */
[----:B------:R-:W-:-:S03]  /*1ca0*/  IMAD.WIDE.U32 R16, R17, 0x8, R2 ;  /* 0x0000000811107825 */ /* 0x000fc600078e0002 */
[----:B------:R-:W4:Y:S04]  /*1cb0*/  LDG.E.64.CONSTANT R24, desc[UR6][R24.64] ;  /* 0x0000000618187981 */ /* 0x000f28000c1e9b00 */
[----:B------:R-:W5:Y:S04]  /*1cc0*/  LDG.E.64.CONSTANT R20, desc[UR6][R6.64+0x4000] ;  /* 0x0040000606147981 */ /* 0x000f68000c1e9b00 */
[----:B------:R-:W5:Y:S04]  /*1cd0*/  LDG.E.64.CONSTANT R18, desc[UR6][R6.64+0x5000] ;  /* 0x0050000606127981 */ /* 0x000f68000c1e9b00 */
[----:B------:R-:W5:Y:S04]  /*1ce0*/  LDG.E.64.CONSTANT R14, desc[UR6][R6.64+0x7000] ;  /* 0x00700006060e7981 */ /* 0x000f68000c1e9b00 */
[----:B------:R-:W5:Y:S01]  /*1cf0*/  LDG.E.64.CONSTANT R16, desc[UR6][R16.64] ;  /* 0x0000000610107981 */ /* 0x000f62000c1e9b00 */
[----:B------:R-:W-:-:S03]  /*1d00*/  VIADD R33, R38, 0x1800 ;  /* 0x0000180026217836 */ /* 0x000fc60000000000 */
[----:B------:R-:W5:Y:S04]  /*1d10*/  LDG.E.64.CONSTANT R12, desc[UR6][R6.64+0x8000] ;  /* 0x00800006060c7981 */ /* 0x000f68000c1e9b00 */
[----:B------:R-:W5:Y:S01]  /*1d20*/  LDG.E.64.CONSTANT R28, desc[UR6][R6.64+0x9000] ;  /* 0x00900006061c7981 */ /* 0x000f62000c1e9b00 */
[----:B------:R-:W-:-:S03]  /*1d30*/  IMAD.WIDE.U32 R32, R33, 0x8, R2 ;  /* 0x0000000821207825 */ /* 0x000fc600078e0002 */
[----:B------:R-:W5:Y:S04]  /*1d40*/  LDG.E.64.CONSTANT R30, desc[UR6][R6.64+0xb000] ;  /* 0x00b00006061e7981 */ /* 0x000f68000c1e9b00 */
[----:B------:R-:W5:Y:S04]  /*1d50*/  LDG.E.64.CONSTANT R32, desc[UR6][R32.64] ;  /* 0x0000000620207981 */ /* 0x000f68000c1e9b00 */
[----:B------:R-:W5:Y:S04]  /*1d60*/  LDG.E.64.CONSTANT R34, desc[UR6][R6.64+0xc000] ;  /* 0x00c0000606227981 */ /* 0x000f68000c1e9b00 */
[----:B------:R0:W5:Y:S01]  /*1d70*/  LDG.E.64.CONSTANT R36, desc[UR6][R6.64+0xd000] ;  /* 0x00d0000606247981 */ /* 0x000162000c1e9b00 */
[----:B------:R-:W-:-:S02]  /*1d80*/  VIADD R45, R45, 0x2000 ;  /* 0x000020002d2d7836 */ /* 0x000fc40000000000 */
[----:B------:R-:W-:Y:S01]  /*1d90*/  VIADD R38, R38, 0x2000 ;  /* 0x0000200026267836 */ /* 0x000fe20000000000 */
[----:B0-----:R-:W-:-:S05]  /*1da0*/  IADD3 R6, P6, PT, R6, 0x10000, RZ ;  /* 0x0001000006067810 */ /* 0x001fca0007fde0ff */
[----:B------:R-:W-:Y:S01]  /*1db0*/  IMAD.X R7, RZ, RZ, R7, P6 ;  /* 0x000000ffff077224 */ /* 0x000fe200030e0607 */
[----:B--2---:R-:W-:-:S04]  /*1dc0*/  IADD3 R43, P1, P2, R4, R8, R43 ;  /* 0x00000008042b7210 */ /* 0x004fc80007a3e02b */
[----:B---3--:R-:W-:Y:S02]  /*1dd0*/  IADD3 R43, P3, P4, R26, R10, R43 ;  /* 0x0000000a1a2b7210 */ /* 0x008fe40007c7e02b */
[----:B------:R-:W-:-:S04]  /*1de0*/  IADD3.X R5, PT, PT, R5, R9, R41, P1, P2 ;  /* 0x0000000905057210 */ /* 0x000fc80000fe4429 */
[----:B------:R-:W-:Y:S02]  /*1df0*/  IADD3.X R11, PT, PT, R27, R11, R5, P3, P4 ;  /* 0x0000000b1b0b7210 */ /* 0x000fe40001fe8405 */
[----:B----4-:R-:W-:-:S04]  /*1e00*/  IADD3 R43, P1, P2, R22, R24, R43 ;  /* 0x00000018162b7210 */ /* 0x010fc80007a3e02b */
[----:B------:R-:W-:Y:S02]  /*1e10*/  IADD3.X R23, PT, PT, R23, R25, R11, P1, P2 ;  /* 0x0000001917177210 */ /* 0x000fe40000fe440b */
[----:B-----5:R-:W-:-:S04]  /*1e20*/  IADD3 R43, P3, P4, R18, R20, R43 ;  /* 0x00000014122b7210 */ /* 0x020fc80007c7e02b */
[----:B------:R-:W-:Y:S02]  /*1e30*/  IADD3.X R19, PT, PT, R19, R21, R23, P3, P4 ;  /* 0x0000001513137210 */ /* 0x000fe40001fe8417 */
[----:B------:R-:W-:-:S04]  /*1e40*/  IADD3 R43, P1, P2, R14, R16, R43 ;  /* 0x000000100e2b7210 */ /* 0x000fc80007a3e02b */
[----:B------:R-:W-:Y:S02]  /*1e50*/  IADD3.X R15, PT, PT, R15, R17, R19, P1, P2 ;  /* 0x000000110f0f7210 */ /* 0x000fe40000fe4413 */
[----:B------:R-:W-:-:S04]  /*1e60*/  IADD3 R43, P3, P4, R28, R12, R43 ;  /* 0x0000000c1c2b7210 */ /* 0x000fc80007c7e02b */
[----:B------:R-:W-:Y:S02]  /*1e70*/  IADD3.X R13, PT, PT, R29, R13, R15, P3, P4 ;  /* 0x0000000d1d0d7210 */ /* 0x000fe40001fe840f */
[----:B------:R-:W-:Y:S02]  /*1e80*/  ISETP.GE.AND P3, PT, R45, R40, PT ;  /* 0x000000282d00720c */ /* 0x000fe40003f66270 */
[----:B------:R-:W-:-:S04]  /*1e90*/  IADD3 R43, P2, P1, R30, R32, R43 ;  /* 0x000000201e2b7210 */ /* 0x000fc8000795e02b */
[----:B------:R-:W-:Y:S02]  /*1ea0*/  IADD3.X R31, PT, PT, R31, R33, R13, P2, P1 ;  /* 0x000000211f1f7210 */ /* 0x000fe400017e240d */
[----:B------:R-:W-:-:S04]  /*1eb0*/  IADD3 R43, P4, P5, R36, R34, R43 ;  /* 0x00000022242b7210 */ /* 0x000fc80007d9e02b */
[----:B------:R-:W-:Y:S01]  /*1ec0*/  IADD3.X R41, PT, PT, R37, R35, R31, P4, P5 ;  /* 0x0000002325297210 */ /* 0x000fe200027ea41f */
[----:B------:R-:W-:Y:S08]  /*1ed0*/  @!P3 BRA `(.L_x_515) ;  /* 0xfffffffc004cb947 */ /* 0x000ff0000383ffff */
.L_x_514:
[----:B------:R-:W-:Y:S05]  /*1ee0*/  BSYNC.RECONVERGENT B2 ;  /* 0x0000000000027941 */ /* 0x000fea0003800200 */
.L_x_513:
[----:B------:R-:W-:Y:S01]  /*1ef0*/  IMAD.IADD R4, R0, 0x1, -R45 ;  /* 0x0000000100047824 */ /* 0x000fe200078e0a2d */
[----:B------:R-:W-:Y:S04]  /*1f00*/  BSSY.RECONVERGENT B2, `(.L_x_516) ;  /* 0x000001d000027945 */ /* 0x000fe80003800200 */
[----:B------:R-:W-:-:S13]  /*1f10*/  ISETP.GT.AND P1, PT, R4, 0x800, PT ;  /* 0x000008000400780c */ /* 0x000fda0003f24270 */
[----:B------:R-:W-:Y:S05]  /*1f20*/  @!P1 BRA `(.L_x_517) ;  /* 0x0000000000689947 */ /* 0x000fea0003800000 */
[C-C-:B------:R-:W-:Y:S01]  /*1f30*/  IMAD.WIDE.U32 R10, R38.reuse, 0x8, R2.reuse ;  /* 0x00000008260a7825 */ /* 0x140fe200078e0002 */
[----:B------:R-:W2:Y:S03]  /*1f40*/  LDG.E.64.CONSTANT R12, desc[UR6][R6.64+-0x1000] ;  /* 0xfff00006060c7981 */ /* 0x000ea6000c1e9b00 */
[----:B------:R-:W-:Y:S01]  /*1f50*/  VIADD R19, R38, 0x800 ;  /* 0x0000080026137836 */ /* 0x000fe20000000000 */
[----:B------:R-:W3:Y:S04]  /*1f60*/  LDG.E.64.CONSTANT R14, desc[UR6][R6.64] ;  /* 0x00000006060e7981 */ /* 0x000ee8000c1e9b00 */
[----:B------:R-:W2:Y:S01]  /*1f70*/  LDG.E.64.CONSTANT R10, desc[UR6][R10.64] ;  /* 0x000000060a0a7981 */ /* 0x000ea2000c1e9b00 */
[----:B------:R-:W-:-:S03]  /*1f80*/  IMAD.WIDE.U32 R18, R19, 0x8, R2 ;  /* 0x0000000813127825 */ /* 0x000fc600078e0002 */
[----:B------:R-:W3:Y:S04]  /*1f90*/  LDG.E.64.CONSTANT R16, desc[UR6][R6.64+0x1000] ;  /* 0x0010000606107981 */ /* 0x000ee8000c1e9b00 */
[----:B------:R-:W4:Y:S04]  /*1fa0*/  LDG.E.64.CONSTANT R20, desc[UR6][R6.64+0x3000] ;  /* 0x0030000606147981 */ /* 0x000f28000c1e9b00 */
[----:B------:R-:W4:Y:S04]  /*1fb0*/  LDG.E.64.CONSTANT R18, desc[UR6][R18.64] ;  /* 0x0000000612127981 */ /* 0x000f28000c1e9b00 */
[----:B------:R-:W5:Y:S04]  /*1fc0*/  LDG.E.64.CONSTANT R4, desc[UR6][R6.64+0x4000] ;  /* 0x0040000606047981 */ /* 0x000f68000c1e9b00 */
[----:B------:R-:W5:Y:S01]  /*1fd0*/  LDG.E.64.CONSTANT R8, desc[UR6][R6.64+0x5000] ;  /* 0x0050000606087981 */ /* 0x000f62000c1e9b00 */
[----:B------:R-:W-:-:S02]  /*1fe0*/  VIADD R45, R45, 0x1000 ;  /* 0x000010002d2d7836 */ /* 0x000fc40000000000 */
[----:B------:R-:W-:Y:S01]  /*1ff0*/  VIADD R38, R38, 0x1000 ;  /* 0x0000100026267836 */ /* 0x000fe20000000000 */
[----:B--2---:R-:W-:-:S04]  /*2000*/  IADD3 R43, P0, P1, R12, R10, R43 ;  /* 0x0000000a0c2b7210 */ /* 0x004fc8000791e02b */
[----:B------:R-:W-:Y:S02]  /*2010*/  IADD3.X R13, PT, PT, R13, R11, R41, P0, P1 ;  /* 0x0000000b0d0d7210 */ /* 0x000fe400007e2429 */
[----:B---3--:R-:W-:Y:S02]  /*2020*/  IADD3 R43, P0, P1, R16, R14, R43 ;  /* 0x0000000e102b7210 */ /* 0x008fe4000791e02b */
[----:B------:R-:W-:Y:S02]  /*2030*/  IADD3 R10, P3, PT, R6, 0x8000, RZ ;  /* 0x00008000060a7810 */ /* 0x000fe40007f7e0ff */
[----:B------:R-:W-:Y:S02]  /*2040*/  IADD3.X R15, PT, PT, R17, R15, R13, P0, P1 ;  /* 0x0000000f110f7210 */ /* 0x000fe400007e240d */
[----:B----4-:R-:W-:Y:S01]  /*2050*/  IADD3 R43, P0, P1, R20, R18, R43 ;  /* 0x00000012142b7210 */ /* 0x010fe2000791e02b */
[----:B------:R-:W-:-:S03]  /*2060*/  IMAD.X R11, RZ, RZ, R7, P3 ;  /* 0x000000ffff0b7224 */ /* 0x000fc600018e0607 */
[----:B------:R-:W-:Y:S02]  /*2070*/  IADD3.X R21, PT, PT, R21, R19, R15, P0, P1 ;  /* 0x0000001315157210 */ /* 0x000fe400007e240f */
[----:B-----5:R-:W-:Y:S01]  /*2080*/  IADD3 R43, P1, P2, R8, R4, R43 ;  /* 0x00000004082b7210 */ /* 0x020fe20007a3e02b */
[----:B------:R-:W-:Y:S01]  /*2090*/  IMAD.MOV.U32 R6, RZ, RZ, R10 ;  /* 0x000000ffff067224 */ /* 0x000fe200078e000a */
[----:B------:R-:W-:Y:S01]  /*20a0*/  PLOP3.LUT P0, PT, PT, PT, PT, 0x8, 0x80 ;  /* 0x000000000080781c */ /* 0x000fe20003f0e170 */
[----:B------:R-:W-:Y:S01]  /*20b0*/  IMAD.MOV.U32 R7, RZ, RZ, R11 ;  /* 0x000000ffff077224 */ /* 0x000fe200078e000b */
[----:B------:R-:W-:-:S11]  /*20c0*/  IADD3.X R41, PT, PT, R9, R5, R21, P1, P2 ;  /* 0x0000000509297210 */ /* 0x000fd60000fe4415 */
.L_x_517:
[----:B------:R-:W-:Y:S05]  /*20d0*/  BSYNC.RECONVERGENT B2 ;  /* 0x0000000000027941 */ /* 0x000fea0003800200 */
.L_x_516:
[----:B------:R-:W-:-:S13]  /*20e0*/  ISETP.LT.OR P0, PT, R45, R0, P0 ;  /* 0x000000002d00720c */ /* 0x000fda0000701670 */
[----:B------:R-:W-:Y:S05]  /*20f0*/  @!P0 BRA `(.L_x_509) ;  /* 0x0000000000248947 */ /* 0x000fea0003800000 */
[----:B------:R-:W-:Y:S01]  /*2100*/  IMAD.WIDE.U32 R2, R38, 0x8, R2 ;  /* 0x0000000826027825 */ /* 0x000fe200078e0002 */
[----:B------:R-:W2:Y:S04]  /*2110*/  LDG.E.64.CONSTANT R4, desc[UR6][R6.64+-0x1000] ;  /* 0xfff0000606047981 */ /* 0x000ea8000c1e9b00 */
[----:B------:R-:W3:Y:S04]  /*2120*/  LDG.E.64.CONSTANT R8, desc[UR6][R6.64] ;  /* 0x0000000606087981 */ /* 0x000ee8000c1e9b00 */
[----:B------:R-:W2:Y:S04]  /*2130*/  LDG.E.64.CONSTANT R2, desc[UR6][R2.64] ;  /* 0x0000000602027981 */ /* 0x000ea8000c1e9b00 */
[----:B------:R-:W3:Y:S01]  /*2140*/  LDG.E.64.CONSTANT R10, desc[UR6][R6.64+0x1000] ;  /* 0x00100006060a7981 */ /* 0x000ee2000c1e9b00 */
[----:B--2---:R-:W-:-:S04]  /*2150*/  IADD3 R43, P0, P1, R4, R2, R43 ;  /* 0x00000002042b7210 */ /* 0x004fc8000791e02b */
[----:B---3--:R-:W-:Y:S02]  /*2160*/  IADD3 R43, P2, P3, R10, R8, R43 ;  /* 0x000000080a2b7210 */ /* 0x008fe40007b5e02b */
[----:B------:R-:W-:-:S04]  /*2170*/  IADD3.X R41, PT, PT, R5, R3, R41, P0, P1 ;  /* 0x0000000305297210 */ /* 0x000fc800007e2429 */
[----:B------:R-:W-:-:S07]  /*2180*/  IADD3.X R41, PT, PT, R11, R9, R41, P2, P3 ;  /* 0x000000090b297210 */ /* 0x000fce00017e6429 */
.L_x_509:
[----:B------:R-:W-:Y:S05]  /*2190*/  BSYNC.RECONVERGENT B1 ;  /* 0x0000000000017941 */ /* 0x000fea0003800200 */
.L_x_507:
[----:B------:R-:W0:Y:S01]  /*21a0*/  S2R R6, SR_LANEID ;  /* 0x0000000000067919 */ /* 0x000e220000000000 */
[----:B------:R-:W1:Y:S04]  /*21b0*/  SHFL.DOWN PT, R0, R43, 0x1, 0x1f ;  /* 0x08201f002b007f89 */ /* 0x000e6800000e0000 */
[----:B------:R-:W2:Y:S01]  /*21c0*/  SHFL.DOWN PT, R2, R41, 0x1, 0x1f ;  /* 0x08201f0029027f89 */ /* 0x000ea200000e0000 */
[C---:B0-----:R-:W-:Y:S02]  /*21d0*/  ISETP.GT.AND P0, PT, R6.reuse, 0x1e, PT ;  /* 0x0000001e0600780c */ /* 0x041fe40003f04270 */
[----:B------:R-:W-:Y:S02]  /*21e0*/  ISETP.GT.AND P1, PT, R6, 0x1d, PT ;  /* 0x0000001d0600780c */ /* 0x000fe40003f24270 */
[----:B-1----:R-:W-:-:S02]  /*21f0*/  SEL R0, R0, RZ, !P0 ;  /* 0x000000ff00007207 */ /* 0x002fc40004000000 */
[----:B--2---:R-:W-:Y:S02]  /*2200*/  SEL R2, R2, RZ, !P0 ;  /* 0x000000ff02027207 */ /* 0x004fe40004000000 */
[----:B------:R-:W-:Y:S02]  /*2210*/  IADD3 R7, P0, PT, R43, R0, RZ ;  /* 0x000000002b077210 */ /* 0x000fe40007f1e0ff */
[----:B------:R-:W-:-:S03]  /*2220*/  ISETP.NE.AND P2, PT, R6, RZ, PT ;  /* 0x000000ff0600720c */ /* 0x000fc60003f45270 */
[----:B------:R-:W-:Y:S01]  /*2230*/  IMAD.X R9, R41, 0x1, R2, P0 ;  /* 0x0000000129097824 */ /* 0x000fe200000e0602 */
[----:B------:R-:W0:Y:S04]  /*2240*/  SHFL.DOWN PT, R0, R7, 0x2, 0x1f ;  /* 0x08401f0007007f89 */ /* 0x000e2800000e0000 */
[----:B------:R-:W1:Y:S05]  /*2250*/  SHFL.DOWN PT, R2, R9, 0x2, 0x1f ;  /* 0x08401f0009027f89 */ /* 0x000e6a00000e0000 */
[----:B------:R-:W2:Y:S01]  /*2260*/  @!P2 S2R R11, SR_CgaCtaId ;  /* 0x00000000000ba919 */ /* 0x000ea20000008800 */
        /* <DEDUP_REMOVED lines=12> */
[----:B------:R-:W-:-:S05]  /*2330*/  IMAD.X R9, R2, 0x1, R5, P0 ;  /* 0x0000000102097824 */ /* 0x000fca00000e0605 */
[----:B------:R-:W1:Y:S01]  /*2340*/  SHFL.DOWN PT, R2, R9, 0x8, 0x1f ;  /* 0x09001f0009027f89 */ /* 0x000e6200000e0000 */
[----:B0-----:R-:W-:-:S04]  /*2350*/  SEL R0, R0, RZ, !P1 ;  /* 0x000000ff00007207 */ /* 0x001fc80004800000 */
[----:B------:R-:W-:Y:S02]  /*2360*/  IADD3 R5, P0, PT, R0, R7, RZ ;  /* 0x0000000700057210 */ /* 0x000fe40007f1e0ff */
[----:B-1----:R-:W-:-:S03]  /*2370*/  SEL R2, R2, RZ, !P1 ;  /* 0x000000ff02027207 */ /* 0x002fc60004800000 */
[----:B------:R-:W0:Y:S01]  /*2380*/  SHFL.DOWN PT, R0, R5, 0x10, 0x1f ;  /* 0x0a001f0005007f89 */ /* 0x000e2200000e0000 */
[----:B------:R-:W-:Y:S02]  /*2390*/  ISETP.GT.AND P1, PT, R6, 0xf, PT ;  /* 0x0000000f0600780c */ /* 0x000fe40003f24270 */
[----:B------:R-:W-:Y:S01]  /*23a0*/  @!P2 SHF.R.U32.HI R6, RZ, 0x2, R39 ;  /* 0x00000002ff06a819 */ /* 0x000fe20000011627 */
[----:B------:R-:W-:Y:S01]  /*23b0*/  IMAD.X R4, R2, 0x1, R9, P0 ;  /* 0x0000000102047824 */ /* 0x000fe200000e0609 */
[----:B------:R-:W-:Y:S02]  /*23c0*/  @!P2 MOV R2, 0x400 ;  /* 0x000004000002a802 */ /* 0x000fe40000000f00 */
[----:B------:R-:W-:Y:S02]  /*23d0*/  @!P2 LOP3.LUT R6, R6, 0xf8, RZ, 0xc0, !PT ;  /* 0x000000f80606a812 */ /* 0x000fe400078ec0ff */
[----:B------:R-:W1:Y:S01]  /*23e0*/  SHFL.DOWN PT, R3, R4, 0x10, 0x1f ;  /* 0x0a001f0004037f89 */ /* 0x000e6200000e0000 */
[----:B--2---:R-:W-:-:S05]  /*23f0*/  @!P2 LEA R11, R11, R2, 0x18 ;  /* 0x000000020b0ba211 */ /* 0x004fca00078ec0ff */
[----:B------:R-:W-:Y:S01]  /*2400*/  @!P2 IMAD.IADD R11, R6, 0x1, R11 ;  /* 0x00000001060ba824 */ /* 0x000fe200078e020b */
[----:B0-----:R-:W-:-:S04]  /*2410*/  SEL R0, R0, RZ, !P1 ;  /* 0x000000ff00007207 */ /* 0x001fc80004800000 */
[----:B------:R-:W-:Y:S02]  /*2420*/  IADD3 R2, P0, PT, R0, R5, RZ ;  /* 0x0000000500027210 */ /* 0x000fe40007f1e0ff */
[----:B-1----:R-:W-:-:S05]  /*2430*/  SEL R3, R3, RZ, !P1 ;  /* 0x000000ff03037207 */ /* 0x002fca0004800000 */
[----:B------:R-:W-:Y:S01]  /*2440*/  IMAD.X R3, R3, 0x1, R4, P0 ;  /* 0x0000000103037824 */ /* 0x000fe200000e0604 */
[----:B------:R-:W-:-:S04]  /*2450*/  ISETP.NE.AND P0, PT, R39, RZ, PT ;  /* 0x000000ff2700720c */ /* 0x000fc80003f05270 */
[----:B------:R0:W-:Y:S01]  /*2460*/  @!P2 STS.64 [R11+0x10], R2 ;  /* 0x000010020b00a388 */ /* 0x0001e20000000a00 */
[----:B------:R-:W-:Y:S08]  /*2470*/  BAR.SYNC.DEFER_BLOCKING 0x0 ;  /* 0x0000000000007b1d */ /* 0x000ff00000010000 */
[----:B------:R-:W-:Y:S05]  /*2480*/  @P0 BRA `(.L_x_505) ;  /* 0x00000000006c0947 */ /* 0x000fea0003800000 */
[----:B------:R-:W1:Y:S01]  /*2490*/  S2UR UR5, SR_CgaCtaId ;  /* 0x00000000000579c3 */ /* 0x000e620000008800 */
[----:B------:R-:W-:Y:S02]  /*24a0*/  UMOV UR4, 0x400 ;  /* 0x0000040000047882 */ /* 0x000fe40000000000 */
[----:B-1----:R-:W-:-:S09]  /*24b0*/  ULEA UR4, UR5, UR4, 0x18 ;  /* 0x0000000405047291 */ /* 0x002fd2000f8ec0ff */
[----:B------:R-:W-:Y:S04]  /*24c0*/  LDS.64 R32, [UR4+0x18] ;  /* 0x00001804ff207984 */ /* 0x000fe80008000a00 */
[----:B------:R-:W1:Y:S04]  /*24d0*/  LDS.128 R28, [UR4+0x20] ;  /* 0x00002004ff1c7984 */ /* 0x000e680008000c00 */
[----:B------:R-:W2:Y:S04]  /*24e0*/  LDS.128 R24, [UR4+0x30] ;  /* 0x00003004ff187984 */ /* 0x000ea80008000c00 */
[----:B------:R-:W3:Y:S04]  /*24f0*/  LDS.128 R20, [UR4+0x40] ;  /* 0x00004004ff147984 */ /* 0x000ee80008000c00 */
[----:B------:R-:W4:Y:S04]  /*2500*/  LDS.128 R16, [UR4+0x50] ;  /* 0x00005004ff107984 */ /* 0x000f280008000c00 */
[----:B------:R-:W5:Y:S04]  /*2510*/  LDS.128 R12, [UR4+0x60] ;  /* 0x00006004ff0c7984 */ /* 0x000f680008000c00 */
[----:B0-----:R-:W0:Y:S04]  /*2520*/  LDS.128 R8, [UR4+0x70] ;  /* 0x00007004ff087984 */ /* 0x001e280008000c00 */
[----:B------:R-:W0:Y:S01]  /*2530*/  LDS.128 R4, [UR4+0x80] ;  /* 0x00008004ff047984 */ /* 0x000e220008000c00 */
[----:B-1----:R-:W-:-:S04]  /*2540*/  IADD3 R35, P1, P2, R28, R32, R2 ;  /* 0x000000201c237210 */ /* 0x002fc80007a3e002 */
[----:B--2---:R-:W-:Y:S02]  /*2550*/  IADD3 R35, P3, P4, R24, R35, R30 ;  /* 0x0000002318237210 */ /* 0x004fe40007c7e01e */
[----:B------:R-:W-:Y:S02]  /*2560*/  IADD3.X R29, PT, PT, R29, R33, R3, P1, P2 ;  /* 0x000000211d1d7210 */ /* 0x000fe40000fe4403 */
[----:B---3--:R-:W-:Y:S02]  /*2570*/  IADD3 R3, P1, P2, R20, R35, R26 ;  /* 0x0000002314037210 */ /* 0x008fe40007a3e01a */
[----:B------:R-:W-:Y:S02]  /*2580*/  IADD3.X R25, PT, PT, R25, R29, R31, P3, P4 ;  /* 0x0000001d19197210 */ /* 0x000fe40001fe841f */
[----:B----4-:R-:W-:Y:S02]  /*2590*/  IADD3 R3, P3, P4, R16, R3, R22 ;  /* 0x0000000310037210 */ /* 0x010fe40007c7e016 */
[----:B------:R-:W-:-:S02]  /*25a0*/  IADD3.X R21, PT, PT, R21, R25, R27, P1, P2 ;  /* 0x0000001915157210 */ /* 0x000fc40000fe441b */
[----:B-----5:R-:W-:Y:S02]  /*25b0*/  IADD3 R3, P1, P2, R12, R3, R18 ;  /* 0x000000030c037210 */ /* 0x020fe40007a3e012 */
[----:B------:R-:W-:Y:S02]  /*25c0*/  IADD3.X R17, PT, PT, R17, R21, R23, P3, P4 ;  /* 0x0000001511117210 */ /* 0x000fe40001fe8417 */
[----:B0-----:R-:W-:Y:S02]  /*25d0*/  IADD3 R3, P3, P4, R8, R3, R14 ;  /* 0x0000000308037210 */ /* 0x001fe40007c7e00e */
[----:B------:R-:W-:Y:S02]  /*25e0*/  IADD3.X R13, PT, PT, R13, R17, R19, P1, P2 ;  /* 0x000000110d0d7210 */ /* 0x000fe40000fe4413 */
[----:B------:R-:W-:Y:S02]  /*25f0*/  IADD3 R3, P1, P2, R4, R3, R10 ;  /* 0x0000000304037210 */ /* 0x000fe40007a3e00a */
[----:B------:R-:W-:-:S02]  /*2600*/  IADD3.X R9, PT, PT, R9, R13, R15, P3, P4 ;  /* 0x0000000d09097210 */ /* 0x000fc40001fe840f */
[----:B------:R-:W-:Y:S02]  /*2610*/  IADD3 R2, P3, PT, R3, R6, RZ ;  /* 0x0000000603027210 */ /* 0x000fe40007f7e0ff */
[----:B------:R-:W-:-:S05]  /*2620*/  IADD3.X R3, PT, PT, R5, R9, R11, P1, P2 ;  /* 0x0000000905037210 */ /* 0x000fca0000fe440b */
[----:B------:R-:W-:-:S07]  /*2630*/  IMAD.X R3, R3, 0x1, R7, P3 ;  /* 0x0000000103037824 */ /* 0x000fce00018e0607 */
.L_x_505:
[----:B------:R-:W-:Y:S05]  /*2640*/  BSYNC.RECONVERGENT B0 ;  /* 0x0000000000007941 */ /* 0x000fea0003800200 */
.L_x_490:
[----:B------:R-:W-:Y:S05]  /*2650*/  @P0 EXIT ;  /* 0x000000000000094d */ /* 0x000fea0003800000 */
[----:B------:R-:W0:Y:S01]  /*2660*/  LDCU.64 UR4, c[0x0][0x398] ;  /* 0x00007300ff0477ac */ /* 0x000e220008000a00 */
[----:B------:R-:W3:Y:S01]  /*2670*/  LDC.64 R4, c[0x0][0x388] ;  /* 0x0000e200ff047b82 */ /* 0x000ee20000000a00 */
[----:B012---:R-:W-:-:S04]  /*2680*/  IADD3 R2, P0, PT, R2, UR4, RZ ;  /* 0x0000000402027c10 */ /* 0x007fc8000ff1e0ff */
[----:B------:R-:W-:-:S05]  /*2690*/  IADD3.X R3, PT, PT, R3, UR5, RZ, P0, !PT ;  /* 0x0000000503037c10 */ /* 0x000fca00087fe4ff */
[----:B---3--:R-:W-:Y:S01]  /*26a0*/  STG.E.64 desc[UR6][R4.64], R2 ;  /* 0x0000000204007986 */ /* 0x008fe2000c101b06 */
[----:B------:R-:W-:Y:S05]  /*26b0*/  EXIT ;  /* 0x000000000000794d */ /* 0x000fea0003800000 */
.L_x_518:
        /* <DEDUP_REMOVED lines=12> */
.L_x_677:


//--------------------- .text._ZN3cub18CUB_300001_SM_10006detail6reduce18DeviceReduceKernelINS2_10policy_hubIlyN4cuda3std3__44plusIlEEE10Policy1000EN6thrust24THRUST_300001_SM_1000_NS18transform_iteratorI9is_numberNSD_6detail15normal_iteratorINSD_10device_ptrIyEEEEllEEyS9_lNS7_10__identityEEEvT0_PT3_T1_NS0_13GridEvenShareISQ_EET2_T4_ --------------------------
	.section	.text._ZN3cub18CUB_300001_SM_10006detail6reduce18DeviceReduceKernelINS2_10policy_hubIlyN4cuda3std3__44plusIlEEE10Policy1000EN6thrust24THRUST_300001_SM_1000_NS18transform_iteratorI9is_numberNSD_6detail15normal_iteratorINSD_10device_ptrIyEEEEllEEyS9_lNS7_10__identityEEEvT0_PT3_T1_NS0_13GridEvenShareISQ_EET2_T4_,"ax",@progbits
	.align	128
        .global         _ZN3cub18CUB_300001_SM_10006detail6reduce18DeviceReduceKernelINS2_10policy_hubIlyN4cuda3std3__44plusIlEEE10Policy1000EN6thrust24THRUST_300001_SM_1000_NS18transform_iteratorI9is_numberNSD_6detail15normal_iteratorINSD_10device_ptrIyEEEEllEEyS9_lNS7_10__identityEEEvT0_PT3_T1_NS0_13GridEvenShareISQ_EET2_T4_
        .type           _ZN3cub18CUB_300001_SM_10006detail6reduce18DeviceReduceKernelINS2_10policy_hubIlyN4cuda3std3__44plusIlEEE10Policy1000EN6thrust24THRUST_300001_SM_1000_NS18transform_iteratorI9is_numberNSD_6detail15normal_iteratorINSD_10device_ptrIyEEEEllEEyS9_lNS7_10__identityEEEvT0_PT3_T1_NS0_13GridEvenShareISQ_EET2_T4_,@function
        .size           _ZN3cub18CUB_300001_SM_10006detail6reduce18DeviceReduceKernelINS2_10policy_hubIlyN4cuda3std3__44plusIlEEE10Policy1000EN6thrust24THRUST_300001_SM_1000_NS18transform_iteratorI9is_numberNSD_6detail15normal_iteratorINSD_10device_ptrIyEEEEllEEyS9_lNS7_10__identityEEEvT0_PT3_T1_NS0_13GridEvenShareISQ_EET2_T4_,(.L_x_678 - _ZN3cub18CUB_300001_SM_10006detail6reduce18DeviceReduceKernelINS2_10policy_hubIlyN4cuda3std3__44plusIlEEE10Policy1000EN6thrust24THRUST_300001_SM_1000_NS18transform_iteratorI9is_numberNSD_6detail15normal_iteratorINSD_10device_ptrIyEEEEllEEyS9_lNS7_10__identityEEEvT0_PT3_T1_NS0_13GridEvenShareISQ_EET2_T4_)
        .other          _ZN3cub18CUB_300001_SM_10006detail6reduce18DeviceReduceKernelINS2_10policy_hubIlyN4cuda3std3__44plusIlEEE10Policy1000EN6thrust24THRUST_300001_SM_1000_NS18transform_iteratorI9is_numberNSD_6detail15normal_iteratorINSD_10device_ptrIyEEEEllEEyS9_lNS7_10__identityEEEvT0_PT3_T1_NS0_13GridEvenShareISQ_EET2_T4_,@"STO_CUDA_ENTRY STV_DEFAULT"
_ZN3cub18CUB_300001_SM_10006detail6reduce18DeviceReduceKernelINS2_10policy_hubIlyN4cuda3std3__44plusIlEEE10Policy1000EN6thrust24THRUST_300001_SM_1000_NS18transform_iteratorI9is_numberNSD_6detail15normal_iteratorINSD_10device_ptrIyEEEEllEEyS9_lNS7_10__identityEEEvT0_PT3_T1_NS0_13GridEvenShareISQ_EET2_T4_:
.text._ZN3cub18CUB_300001_SM_10006detail6reduce18DeviceReduceKernelINS2_10policy_hubIlyN4cuda3std3__44plusIlEEE10Policy1000EN6thrust24THRUST_300001_SM_1000_NS18transform_iteratorI9is_numberNSD_6detail15normal_iteratorINSD_10device_ptrIyEEEEllEEyS9_lNS7_10__identityEEEvT0_PT3_T1_NS0_13GridEvenShareISQ_EET2_T4_:
[----:B------:R-:W-:Y:S01]  /*0000*/  LDC R1, c[0x0][0x37c] ;  /* 0x0000df00ff017b82 */ /* 0x000fe20000000800 */
[----:B------:R-:W0:Y:S01]  /*0010*/  S2R R0, SR_CTAID.X ;  /* 0x0000000000007919 */ /* 0x000e220000002500 */
[----:B------:R-:W1:Y:S06]  /*0020*/  LDCU.64 UR4, c[0x0][0x3c8] ;  /* 0x00007900ff0477ac */ /* 0x000e6c0008000a00 */
[----:B------:R-:W2:Y:S01]  /*0030*/  LDC R3, c[0x0][0x3d0] ;  /* 0x0000f400ff037b82 */ /* 0x000ea20000000800 */
[----:B------:R-:W-:Y:S01]  /*0040*/  BSSY.RECONVERGENT B0, `(.L_x_519) ;  /* 0x000031c000007945 */ /* 0x000fe20003800200 */
[----:B------:R-:W3:Y:S01]  /*0050*/  LDCU.64 UR16, c[0x0][0x358] ;  /* 0x00006b00ff1077ac */ /* 0x000ee20008000a00 */
[----:B-1----:R-:W-:-:S02]  /*0060*/  IMAD.U32 R12, RZ, RZ, UR4 ;  /* 0x00000004ff0c7e24 */ /* 0x002fc4000f8e00ff */
[----:B------:R-:W-:Y:S02]  /*0070*/  IMAD.U32 R13, RZ, RZ, UR5 ;  /* 0x00000005ff0d7e24 */ /* 0x000fe4000f8e00ff */
[----:B--2---:R-:W-:-:S05]  /*0080*/  IMAD R3, R3, 0xe00, RZ ;  /* 0x00000e0003037824 */ /* 0x004fca00078e02ff */
[----:B------:R-:W-:Y:S01]  /*0090*/  SHF.R.S32.HI R6, RZ, 0x1f, R3 ;  /* 0x0000001fff067819 */ /* 0x000fe20000011403 */
[----:B0-----:R-:W-:-:S05]  /*00a0*/  IMAD R7, R0, 0xe00, RZ ;  /* 0x00000e0000077824 */ /* 0x001fca00078e02ff */
[----:B------:R-:W-:-:S04]  /*00b0*/  IADD3 R2, P1, PT, -R7, R12, RZ ;  /* 0x0000000c07027210 */ /* 0x000fc80007f3e1ff */
[----:B------:R-:W-:Y:S02]  /*00c0*/  ISETP.GT.U32.AND P0, PT, R2, 0xdff, PT ;  /* 0x00000dff0200780c */ /* 0x000fe40003f04070 */
[----:B------:R-:W-:-:S04]  /*00d0*/  IADD3.X R5, PT, PT, R13, -0x1, RZ, P1, !PT ;  /* 0xffffffff0d057810 */ /* 0x000fc80000ffe4ff */
[----:B------:R-:W-:-:S13]  /*00e0*/  ISETP.GT.U32.AND.EX P0, PT, R5, RZ, PT, P0 ;  /* 0x000000ff0500720c */ /* 0x000fda0003f04100 */
[----:B---3--:R-:W-:Y:S05]  /*00f0*/  @P0 BRA `(.L_x_520) ;  /* 0x0000001800340947 */ /* 0x008fea0003800000 */
[----:B------:R-:W0:Y:S01]  /*0100*/  S2R R6, SR_TID.X ;  /* 0x0000000000067919 */ /* 0x000e220000002100 */
[----:B------:R-:W-:Y:S01]  /*0110*/  IMAD.IADD R28, R12, 0x1, -R7 ;  /* 0x000000010c1c7824 */ /* 0x000fe200078e0a07 */
[----:B------:R-:W1:Y:S01]  /*0120*/  LDCU.64 UR8, c[0x0][0x390] ;  /* 0x00007200ff0877ac */ /* 0x000e620008000a00 */
[----:B------:R-:W-:Y:S01]  /*0130*/  BSSY.RECONVERGENT B1, `(.L_x_521) ;  /* 0x0000014000017945 */ /* 0x000fe20003800200 */
[----:B------:R-:W-:Y:S01]  /*0140*/  IMAD.MOV.U32 R16, RZ, RZ, RZ ;  /* 0x000000ffff107224 */ /* 0x000fe200078e00ff */
[----:B------:R-:W2:Y:S01]  /*0150*/  LDCU.64 UR10, c[0x0][0x388] ;  /* 0x00007100ff0a77ac */ /* 0x000ea20008000a00 */
[----:B------:R-:W-:Y:S01]  /*0160*/  IMAD.MOV.U32 R18, RZ, RZ, RZ ;  /* 0x000000ffff127224 */ /* 0x000fe200078e00ff */
[----:B0-----:R-:W-:Y:S01]  /*0170*/  ISETP.GE.AND P0, PT, R6, R28, PT ;  /* 0x0000001c0600720c */ /* 0x001fe20003f06270 */
[----:B------:R-:W-:-:S12]  /*0180*/  IMAD.MOV.U32 R20, RZ, RZ, R6 ;  /* 0x000000ffff147224 */ /* 0x000fd800078e0006 */
[----:B-12---:R-:W-:Y:S05]  /*0190*/  @P0 BRA `(.L_x_522) ;  /* 0x0000000000340947 */ /* 0x006fea0003800000 */
[----:B------:R-:W0:Y:S01]  /*01a0*/  LDC.64 R2, c[0x0][0x380] ;  /* 0x0000e000ff027b82 */ /* 0x000e220000000a00 */
[----:B------:R-:W-:Y:S01]  /*01b0*/  IMAD.IADD R5, R7, 0x1, R6 ;  /* 0x0000000107057824 */ /* 0x000fe200078e0206 */
[----:B------:R-:W1:Y:S01]  /*01c0*/  LDCU.64 UR4, c[0x0][0x390] ;  /* 0x00007200ff0477ac */ /* 0x000e620008000a00 */
[----:B------:R-:W2:Y:S02]  /*01d0*/  LDCU.64 UR6, c[0x0][0x388] ;  /* 0x00007100ff0677ac */ /* 0x000ea40008000a00 */
[----:B0-----:R-:W-:-:S06]  /*01e0*/  IMAD.WIDE.U32 R2, R5, 0x8, R2 ;  /* 0x0000000805027825 */ /* 0x001fcc00078e0002 */
[----:B------:R-:W1:Y:S01]  /*01f0*/  LDG.E.64 R2, desc[UR16][R2.64] ;  /* 0x0000001002027981 */ /* 0x000e62000c1e1b00 */
[----:B------:R-:W-:Y:S02]  /*0200*/  VIADD R20, R6, 0x200 ;  /* 0x0000020006147836 */ /* 0x000fe40000000000 */
[----:B------:R-:W-:Y:S01]  /*0210*/  IMAD.MOV.U32 R18, RZ, RZ, RZ ;  /* 0x000000ffff127224 */ /* 0x000fe200078e00ff */
[----:B-1----:R-:W-:Y:S02]  /*0220*/  LOP3.LUT R4, R2, UR4, RZ, 0xc0, !PT ;  /* 0x0000000402047c12 */ /* 0x002fe4000f8ec0ff */
[----:B------:R-:W-:Y:S02]  /*0230*/  LOP3.LUT R5, R3, UR5, RZ, 0xc0, !PT ;  /* 0x0000000503057c12 */ /* 0x000fe4000f8ec0ff */
[----:B--2---:R-:W-:-:S04]  /*0240*/  ISETP.NE.U32.AND P0, PT, R4, UR6, PT ;  /* 0x0000000604007c0c */ /* 0x004fc8000bf05070 */
[----:B------:R-:W-:-:S04]  /*0250*/  ISETP.NE.AND.EX P0, PT, R5, UR7, PT, P0 ;  /* 0x0000000705007c0c */ /* 0x000fc8000bf05300 */
[----:B------:R-:W-:-:S09]  /*0260*/  SEL R16, RZ, 0x1, P0 ;  /* 0x00000001ff107807 */ /* 0x000fd20000000000 */
.L_x_522:
[----:B------:R-:W-:Y:S05]  /*0270*/  BSYNC.RECONVERGENT B1 ;  /* 0x0000000000017941 */ /* 0x000fea0003800200 */
.L_x_521:
[----:B------:R-:W-:Y:S01]  /*0280*/  ISETP.GE.AND P0, PT, R20, R28, PT ;  /* 0x0000001c1400720c */ /* 0x000fe20003f06270 */
[----:B------:R-:W-:-:S12]  /*0290*/  BSSY.RECONVERGENT B1, `(.L_x_523) ;  /* 0x00000a4000017945 */ /* 0x000fd80003800200 */
[----:B------:R-:W-:Y:S05]  /*02a0*/  @P0 BRA `(.L_x_524) ;  /* 0x0000000800880947 */ /* 0x000fea0003800000 */
[----:B------:R-:W-:Y:S01]  /*02b0*/  LOP3.LUT R19, RZ, R20, RZ, 0x33, !PT ;  /* 0x00000014ff137212 */ /* 0x000fe200078e33ff */
[----:B------:R-:W-:Y:S03]  /*02c0*/  BSSY.RECONVERGENT B2, `(.L_x_525) ;  /* 0x000004d000027945 */ /* 0x000fe60003800200 */
[----:B------:R-:W-:-:S04]  /*02d0*/  IADD3 R19, PT, PT, -R7, R12, R19 ;  /* 0x0000000c07137210 */ /* 0x000fc80007ffe113 */
[C---:B------:R-:W-:Y:S02]  /*02e0*/  ISETP.GE.U32.AND P0, PT, R19.reuse, 0xe00, PT ;  /* 0x00000e001300780c */ /* 0x040fe40003f06070 */
[----:B------:R-:W-:-:S04]  /*02f0*/  LEA.HI R21, R19, 0x1, RZ, 0x17 ;  /* 0x0000000113157811 */ /* 0x000fc800078fb8ff */
[----:B------:R-:W-:-:S04]  /*0300*/  LOP3.LUT R23, R21, 0x7, RZ, 0xc0, !PT ;  /* 0x0000000715177812 */ /* 0x000fc800078ec0ff */
[----:B------:R-:W-:-:S03]  /*0310*/  ISETP.NE.AND P4, PT, R23, RZ, PT ;  /* 0x000000ff1700720c */ /* 0x000fc60003f85270 */
[----:B------:R-:W-:Y:S10]  /*0320*/  @!P0 BRA `(.L_x_526) ;  /* 0x0000000400188947 */ /* 0x000ff40003800000 */
[----:B------:R-:W0:Y:S01]  /*0330*/  LDCU.64 UR4, c[0x0][0x380] ;  /* 0x00007000ff0477ac */ /* 0x000e220008000a00 */
[----:B------:R-:W-:Y:S01]  /*0340*/  IMAD.WIDE.U32 R2, R20, 0x8, RZ ;  /* 0x0000000814027825 */ /* 0x000fe200078e00ff */
[----:B------:R-:W-:-:S03]  /*0350*/  LOP3.LUT R22, R21, 0xfffff8, RZ, 0xc0, !PT ;  /* 0x00fffff815167812 */ /* 0x000fc600078ec0ff */
[----:B------:R-:W-:-:S04]  /*0360*/  IMAD.WIDE.U32 R2, R0, 0x7000, R2 ;  /* 0x0000700000027825 */ /* 0x000fc800078e0002 */
[----:B------:R-:W-:Y:S01]  /*0370*/  IMAD.MOV R22, RZ, RZ, -R22 ;  /* 0x000000ffff167224 */ /* 0x000fe200078e0a16 */
[----:B0-----:R-:W-:-:S04]  /*0380*/  IADD3 R2, P0, PT, R2, UR4, RZ ;  /* 0x0000000402027c10 */ /* 0x001fc8000ff1e0ff */
[----:B------:R-:W-:-:S04]  /*0390*/  IADD3 R2, P1, PT, R2, 0x4000, RZ ;  /* 0x0000400002027810 */ /* 0x000fc80007f3e0ff */
[----:B------:R-:W-:-:S09]  /*03a0*/  IADD3.X R3, PT, PT, RZ, UR5, R3, P1, P0 ;  /* 0x00000005ff037c10 */ /* 0x000fd20008fe0403 */
.L_x_527:
[----:B------:R-:W2:Y:S04]  /*03b0*/  LDG.E.64 R10, desc[UR16][R2.64+-0x4000] ;  /* 0xffc00010020a7981 */ /* 0x000ea8000c1e1b00 */
[----:B------:R-:W3:Y:S04]  /*03c0*/  LDG.E.64 R12, desc[UR16][R2.64+-0x3000] ;  /* 0xffd00010020c7981 */ /* 0x000ee8000c1e1b00 */
[----:B------:R-:W4:Y:S04]  /*03d0*/  LDG.E.64 R4, desc[UR16][R2.64+-0x2000] ;  /* 0xffe0001002047981 */ /* 0x000f28000c1e1b00 */
[----:B------:R-:W5:Y:S01]  /*03e0*/  LDG.E.64 R8, desc[UR16][R2.64+-0x1000] ;  /* 0xfff0001002087981 */ /* 0x000f62000c1e1b00 */
[----:B--2---:R-:W-:-:S02]  /*03f0*/  LOP3.LUT R14, R10, UR8, RZ, 0xc0, !PT ;  /* 0x000000080a0e7c12 */ /* 0x004fc4000f8ec0ff */
[----:B---3--:R-:W-:Y:S02]  /*0400*/  LOP3.LUT R10, R12, UR8, RZ, 0xc0, !PT ;  /* 0x000000080c0a7c12 */ /* 0x008fe4000f8ec0ff */
[----:B------:R-:W-:Y:S02]  /*0410*/  ISETP.NE.U32.AND P0, PT, R14, UR10, PT ;  /* 0x0000000a0e007c0c */ /* 0x000fe4000bf05070 */
[----:B------:R-:W-:Y:S02]  /*0420*/  LOP3.LUT R14, R13, UR9, RZ, 0xc0, !PT ;  /* 0x000000090d0e7c12 */ /* 0x000fe4000f8ec0ff */
[----:B------:R-:W-:Y:S01]  /*0430*/  ISETP.NE.U32.AND P1, PT, R10, UR10, PT ;  /* 0x0000000a0a007c0c */ /* 0x000fe2000bf25070 */
[----:B------:R-:W2:Y:S01]  /*0440*/  LDG.E.64 R12, desc[UR16][R2.64+0x1000] ;  /* 0x00100010020c7981 */ /* 0x000ea2000c1e1b00 */
[----:B------:R-:W-:Y:S02]  /*0450*/  LOP3.LUT R15, R11, UR9, RZ, 0xc0, !PT ;  /* 0x000000090b0f7c12 */ /* 0x000fe4000f8ec0ff */
[----:B------:R-:W-:Y:S01]  /*0460*/  ISETP.NE.AND.EX P1, PT, R14, UR11, PT, P1 ;  /* 0x0000000b0e007c0c */ /* 0x000fe2000bf25310 */
[----:B------:R-:W3:Y:S01]  /*0470*/  LDG.E.64 R10, desc[UR16][R2.64] ;  /* 0x00000010020a7981 */ /* 0x000ee2000c1e1b00 */
[----:B------:R-:W-:-:S02]  /*0480*/  ISETP.NE.AND.EX P0, PT, R15, UR11, PT, P0 ;  /* 0x0000000b0f007c0c */ /* 0x000fc4000bf05300 */
[----:B------:R-:W-:Y:S01]  /*0490*/  SEL R17, RZ, 0x1, P1 ;  /* 0x00000001ff117807 */ /* 0x000fe20000800000 */
[----:B------:R-:W3:Y:S01]  /*04a0*/  LDG.E.64 R14, desc[UR16][R2.64+0x2000] ;  /* 0x00200010020e7981 */ /* 0x000ee2000c1e1b00 */
[----:B------:R-:W-:-:S04]  /*04b0*/  SEL R24, RZ, 0x1, P0 ;  /* 0x00000001ff187807 */ /* 0x000fc80000000000 */
[----:B------:R-:W-:Y:S02]  /*04c0*/  IADD3 R24, P5, P6, R17, R16, R24 ;  /* 0x0000001011187210 */ /* 0x000fe40007ebe018 */
[----:B------:R-:W3:Y:S01]  /*04d0*/  LDG.E.64 R16, desc[UR16][R2.64+0x3000] ;  /* 0x0030001002107981 */ /* 0x000ee2000c1e1b00 */
[----:B----4-:R-:W-:Y:S02]  /*04e0*/  LOP3.LUT R25, R4, UR8, RZ, 0xc0, !PT ;  /* 0x0000000804197c12 */ /* 0x010fe4000f8ec0ff */
[----:B------:R-:W-:Y:S02]  /*04f0*/  LOP3.LUT R4, R5, UR9, RZ, 0xc0, !PT ;  /* 0x0000000905047c12 */ /* 0x000fe4000f8ec0ff */
[----:B-----5:R-:W-:Y:S02]  /*0500*/  LOP3.LUT R5, R8, UR8, RZ, 0xc0, !PT ;  /* 0x0000000808057c12 */ /* 0x020fe4000f8ec0ff */
[----:B------:R-:W-:Y:S02]  /*0510*/  ISETP.NE.U32.AND P3, PT, R25, UR10, PT ;  /* 0x0000000a19007c0c */ /* 0x000fe4000bf65070 */
[----:B------:R-:W-:-:S02]  /*0520*/  LOP3.LUT R9, R9, UR9, RZ, 0xc0, !PT ;  /* 0x0000000909097c12 */ /* 0x000fc4000f8ec0ff */
[----:B------:R-:W-:Y:S02]  /*0530*/  ISETP.NE.U32.AND P2, PT, R5, UR10, PT ;  /* 0x0000000a05007c0c */ /* 0x000fe4000bf45070 */
[----:B------:R-:W-:Y:S02]  /*0540*/  ISETP.NE.AND.EX P3, PT, R4, UR11, PT, P3 ;  /* 0x0000000b04007c0c */ /* 0x000fe4000bf65330 */
[----:B------:R-:W-:-:S04]  /*0550*/  ISETP.NE.AND.EX P2, PT, R9, UR11, PT, P2 ;  /* 0x0000000b09007c0c */ /* 0x000fc8000bf45320 */
[----:B------:R-:W-:Y:S01]  /*0560*/  SEL R9, RZ, 0x1, P2 ;  /* 0x00000001ff097807 */ /* 0x000fe20001000000 */
[----:B------:R-:W-:Y:S01]  /*0570*/  VIADD R22, R22, 0x8 ;  /* 0x0000000816167836 */ /* 0x000fe20000000000 */
[----:B------:R-:W-:Y:S01]  /*0580*/  IADD3.X R18, PT, PT, RZ, R18, RZ, P5, P6 ;  /* 0x00000012ff127210 */ /* 0x000fe20002fec4ff */
[----:B------:R-:W-:Y:S01]  /*0590*/  VIADD R20, R20, 0x1000 ;  /* 0x0000100014147836 */ /* 0x000fe20000000000 */
[----:B--2---:R-:W-:Y:S02]  /*05a0*/  LOP3.LUT R5, R12, UR8, RZ, 0xc0, !PT ;  /* 0x000000080c057c12 */ /* 0x004fe4000f8ec0ff */
[----:B---3--:R-:W-:Y:S02]  /*05b0*/  LOP3.LUT R8, R10, UR8, RZ, 0xc0, !PT ;  /* 0x000000080a087c12 */ /* 0x008fe4000f8ec0ff */
[----:B------:R-:W-:Y:S02]  /*05c0*/  LOP3.LUT R10, R11, UR9, RZ, 0xc0, !PT ;  /* 0x000000090b0a7c12 */ /* 0x000fe4000f8ec0ff */
[----:B------:R-:W-:-:S02]  /*05d0*/  ISETP.NE.U32.AND P0, PT, R8, UR10, PT ;  /* 0x0000000a08007c0c */ /* 0x000fc4000bf05070 */
[----:B------:R-:W-:Y:S02]  /*05e0*/  LOP3.LUT R4, R16, UR8, RZ, 0xc0, !PT ;  /* 0x0000000810047c12 */ /* 0x000fe4000f8ec0ff */
[----:B------:R-:W-:Y:S02]  /*05f0*/  LOP3.LUT R16, R17, UR9, RZ, 0xc0, !PT ;  /* 0x0000000911107c12 */ /* 0x000fe4000f8ec0ff */
[----:B------:R-:W-:Y:S02]  /*0600*/  ISETP.NE.U32.AND P2, PT, R4, UR10, PT ;  /* 0x0000000a04007c0c */ /* 0x000fe4000bf45070 */
[----:B------:R-:W-:Y:S02]  /*0610*/  LOP3.LUT R12, R13, UR9, RZ, 0xc0, !PT ;  /* 0x000000090d0c7c12 */ /* 0x000fe4000f8ec0ff */
[----:B------:R-:W-:Y:S02]  /*0620*/  ISETP.NE.U32.AND P1, PT, R5, UR10, PT ;  /* 0x0000000a05007c0c */ /* 0x000fe4000bf25070 */
[----:B------:R-:W-:-:S02]  /*0630*/  LOP3.LUT R5, R14, UR8, RZ, 0xc0, !PT ;  /* 0x000000080e057c12 */ /* 0x000fc4000f8ec0ff */
[----:B------:R-:W-:Y:S02]  /*0640*/  ISETP.NE.AND.EX P2, PT, R16, UR11, PT, P2 ;  /* 0x0000000b10007c0c */ /* 0x000fe4000bf45320 */
[----:B------:R-:W-:Y:S02]  /*0650*/  ISETP.NE.AND.EX P0, PT, R10, UR11, PT, P0 ;  /* 0x0000000b0a007c0c */ /* 0x000fe4000bf05300 */
[----:B------:R-:W-:Y:S02]  /*0660*/  ISETP.NE.AND.EX P1, PT, R12, UR11, PT, P1 ;  /* 0x0000000b0c007c0c */ /* 0x000fe4000bf25310 */
[----:B------:R-:W-:Y:S02]  /*0670*/  SEL R8, RZ, 0x1, P3 ;  /* 0x00000001ff087807 */ /* 0x000fe40001800000 */
[----:B------:R-:W-:Y:S02]  /*0680*/  LOP3.LUT R14, R15, UR9, RZ, 0xc0, !PT ;  /* 0x000000090f0e7c12 */ /* 0x000fe4000f8ec0ff */
[----:B------:R-:W-:-:S02]  /*0690*/  ISETP.NE.U32.AND P3, PT, R5, UR10, PT ;  /* 0x0000000a05007c0c */ /* 0x000fc4000bf65070 */
[----:B------:R-:W-:Y:S02]  /*06a0*/  SEL R16, RZ, 0x1, P2 ;  /* 0x00000001ff107807 */ /* 0x000fe40001000000 */
[----:B------:R-:W-:Y:S02]  /*06b0*/  ISETP.NE.AND P2, PT, R22, RZ, PT ;  /* 0x000000ff1600720c */ /* 0x000fe40003f45270 */
[----:B------:R-:W-:Y:S02]  /*06c0*/  SEL R5, RZ, 0x1, P0 ;  /* 0x00000001ff057807 */ /* 0x000fe40000000000 */
[----:B------:R-:W-:Y:S02]  /*06d0*/  SEL R4, RZ, 0x1, P1 ;  /* 0x00000001ff047807 */ /* 0x000fe40000800000 */
[----:B------:R-:W-:Y:S02]  /*06e0*/  IADD3 R24, P1, P0, R9, R24, R8 ;  /* 0x0000001809187210 */ /* 0x000fe4000783e008 */
[----:B------:R-:W-:-:S02]  /*06f0*/  ISETP.NE.AND.EX P3, PT, R14, UR11, PT, P3 ;  /* 0x0000000b0e007c0c */ /* 0x000fc4000bf65330 */
[----:B------:R-:W-:Y:S02]  /*0700*/  IADD3 R4, P5, P6, R4, R24, R5 ;  /* 0x0000001804047210 */ /* 0x000fe40007ebe005 */
[----:B------:R-:W-:Y:S02]  /*0710*/  SEL R5, RZ, 0x1, P3 ;  /* 0x00000001ff057807 */ /* 0x000fe40001800000 */
[----:B------:R-:W-:Y:S02]  /*0720*/  IADD3.X R18, PT, PT, RZ, R18, RZ, P1, P0 ;  /* 0x00000012ff127210 */ /* 0x000fe40000fe04ff */
[----:B------:R-:W-:Y:S02]  /*0730*/  IADD3 R2, P3, PT, R2, 0x8000, RZ ;  /* 0x0000800002027810 */ /* 0x000fe40007f7e0ff */
[----:B------:R-:W-:Y:S02]  /*0740*/  IADD3 R16, P0, P1, R16, R4, R5 ;  /* 0x0000000410107210 */ /* 0x000fe4000791e005 */
[----:B------:R-:W-:Y:S01]  /*0750*/  IADD3.X R18, PT, PT, RZ, R18, RZ, P5, P6 ;  /* 0x00000012ff127210 */ /* 0x000fe20002fec4ff */
[----:B------:R-:W-:-:S03]  /*0760*/  IMAD.X R3, RZ, RZ, R3, P3 ;  /* 0x000000ffff037224 */ /* 0x000fc600018e0603 */
[----:B------:R-:W-:Y:S01]  /*0770*/  IADD3.X R18, PT, PT, RZ, R18, RZ, P0, P1 ;  /* 0x00000012ff127210 */ /* 0x000fe200007e24ff */
[----:B------:R-:W-:Y:S06]  /*0780*/  @P2 BRA `(.L_x_527) ;  /* 0xfffffffc00082947 */ /* 0x000fec000383ffff */
.L_x_526:
[----:B------:R-:W-:Y:S05]  /*0790*/  BSYNC.RECONVERGENT B2 ;  /* 0x0000000000027941 */ /* 0x000fea0003800200 */
.L_x_525:
[----:B------:R-:W-:Y:S05]  /*07a0*/  @!P4 BRA `(.L_x_524) ;  /* 0x000000040048c947 */ /* 0x000fea0003800000 */
[----:B------:R-:W-:Y:S01]  /*07b0*/  ISETP.GE.U32.AND P0, PT, R23, 0x4, PT ;  /* 0x000000041700780c */ /* 0x000fe20003f06070 */
[----:B------:R-:W-:Y:S01]  /*07c0*/  BSSY.RECONVERGENT B2, `(.L_x_528) ;  /* 0x0000026000027945 */ /* 0x000fe20003800200 */
[----:B------:R-:W-:-:S11]  /*07d0*/  LOP3.LUT P4, R21, R21, 0x3, RZ, 0xc0, !PT ;  /* 0x0000000315157812 */ /* 0x000fd6000788c0ff */
[----:B------:R-:W-:Y:S05]  /*07e0*/  @!P0 BRA `(.L_x_529) ;  /* 0x00000000008c8947 */ /* 0x000fea0003800000 */
[----:B------:R-:W0:Y:S01]  /*07f0*/  LDCU.128 UR4, c[0x0][0x380] ;  /* 0x00007000ff0477ac */ /* 0x000e220008000c00 */
[----:B------:R-:W-:-:S04]  /*0800*/  IADD3 R2, P0, PT, R7, R20, RZ ;  /* 0x0000001407027210 */ /* 0x000fc80007f1e0ff */
[----:B------:R-:W-:Y:S02]  /*0810*/  LEA.HI.X.SX32 R3, R20, RZ, 0x1, P0 ;  /* 0x000000ff14037211 */ /* 0x000fe400000f0eff */
[----:B0-----:R-:W-:-:S04]  /*0820*/  LEA R12, P1, R2, UR4, 0x3 ;  /* 0x00000004020c7c11 */ /* 0x001fc8000f8218ff */
[----:B------:R-:W-:Y:S01]  /*0830*/  LEA.HI.X R13, R2, UR5, R3, 0x3, P1 ;  /* 0x00000005020d7c11 */ /* 0x000fe200088f1c03 */
[----:B------:R-:W0:Y:S04]  /*0840*/  LDCU.64 UR4, c[0x0][0x390] ;  /* 0x00007200ff0477ac */ /* 0x000e280008000a00 */
[----:B------:R-:W0:Y:S04]  /*0850*/  LDG.E.64 R10, desc[UR16][R12.64] ;  /* 0x000000100c0a7981 */ /* 0x000e28000c1e1b00 */
[----:B------:R-:W2:Y:S04]  /*0860*/  LDG.E.64 R8, desc[UR16][R12.64+0x1000] ;  /* 0x001000100c087981 */ /* 0x000ea8000c1e1b00 */
[----:B------:R-:W3:Y:S04]  /*0870*/  LDG.E.64 R2, desc[UR16][R12.64+0x2000] ;  /* 0x002000100c027981 */ /* 0x000ee8000c1e1b00 */
[----:B------:R-:W4:Y:S01]  /*0880*/  LDG.E.64 R4, desc[UR16][R12.64+0x3000] ;  /* 0x003000100c047981 */ /* 0x000f22000c1e1b00 */
[----:B------:R-:W-:Y:S01]  /*0890*/  VIADD R20, R20, 0x800 ;  /* 0x0000080014147836 */ /* 0x000fe20000000000 */
[----:B0-----:R-:W-:-:S02]  /*08a0*/  LOP3.LUT R14, R10, UR4, RZ, 0xc0, !PT ;  /* 0x000000040a0e7c12 */ /* 0x001fc4000f8ec0ff */
[----:B------:R-:W-:Y:S02]  /*08b0*/  LOP3.LUT R11, R11, UR5, RZ, 0xc0, !PT ;  /* 0x000000050b0b7c12 */ /* 0x000fe4000f8ec0ff */
[----:B--2---:R-:W-:Y:S02]  /*08c0*/  LOP3.LUT R10, R8, UR4, RZ, 0xc0, !PT ;  /* 0x00000004080a7c12 */ /* 0x004fe4000f8ec0ff */
[----:B------:R-:W-:Y:S02]  /*08d0*/  ISETP.NE.U32.AND P1, PT, R14, UR6, PT ;  /* 0x000000060e007c0c */ /* 0x000fe4000bf25070 */
[----:B---3--:R-:W-:Y:S02]  /*08e0*/  LOP3.LUT R8, R2, UR4, RZ, 0xc0, !PT ;  /* 0x0000000402087c12 */ /* 0x008fe4000f8ec0ff */
[----:B------:R-:W-:Y:S02]  /*08f0*/  LOP3.LUT R9, R9, UR5, RZ, 0xc0, !PT ;  /* 0x0000000509097c12 */ /* 0x000fe4000f8ec0ff */
[----:B----4-:R-:W-:-:S02]  /*0900*/  LOP3.LUT R2, R4, UR4, RZ, 0xc0, !PT ;  /* 0x0000000404027c12 */ /* 0x010fc4000f8ec0ff */
[----:B------:R-:W-:Y:S02]  /*0910*/  ISETP.NE.U32.AND P2, PT, R10, UR6, PT ;  /* 0x000000060a007c0c */ /* 0x000fe4000bf45070 */
[----:B------:R-:W-:Y:S02]  /*0920*/  LOP3.LUT R4, R5, UR5, RZ, 0xc0, !PT ;  /* 0x0000000505047c12 */ /* 0x000fe4000f8ec0ff */
[----:B------:R-:W-:Y:S02]  /*0930*/  ISETP.NE.U32.AND P0, PT, R2, UR6, PT ;  /* 0x0000000602007c0c */ /* 0x000fe4000bf05070 */
[----:B------:R-:W-:Y:S02]  /*0940*/  LOP3.LUT R3, R3, UR5, RZ, 0xc0, !PT ;  /* 0x0000000503037c12 */ /* 0x000fe4000f8ec0ff */
[----:B------:R-:W-:Y:S02]  /*0950*/  ISETP.NE.U32.AND P3, PT, R8, UR6, PT ;  /* 0x0000000608007c0c */ /* 0x000fe4000bf65070 */
[----:B------:R-:W-:-:S02]  /*0960*/  ISETP.NE.AND.EX P1, PT, R11, UR7, PT, P1 ;  /* 0x000000070b007c0c */ /* 0x000fc4000bf25310 */
[----:B------:R-:W-:Y:S02]  /*0970*/  ISETP.NE.AND.EX P2, PT, R9, UR7, PT, P2 ;  /* 0x0000000709007c0c */ /* 0x000fe4000bf45320 */
[----:B------:R-:W-:Y:S02]  /*0980*/  ISETP.NE.AND.EX P0, PT, R4, UR7, PT, P0 ;  /* 0x0000000704007c0c */ /* 0x000fe4000bf05300 */
[----:B------:R-:W-:Y:S02]  /*0990*/  ISETP.NE.AND.EX P3, PT, R3, UR7, PT, P3 ;  /* 0x0000000703007c0c */ /* 0x000fe4000bf65330 */
[----:B------:R-:W-:Y:S02]  /*09a0*/  SEL R4, RZ, 0x1, P1 ;  /* 0x00000001ff047807 */ /* 0x000fe40000800000 */
[----:B------:R-:W-:Y:S02]  /*09b0*/  SEL R5, RZ, 0x1, P2 ;  /* 0x00000001ff057807 */ /* 0x000fe40001000000 */
[----:B------:R-:W-:-:S02]  /*09c0*/  SEL R2, RZ, 0x1, P0 ;  /* 0x00000001ff027807 */ /* 0x000fc40000000000 */
[----:B------:R-:W-:Y:S02]  /*09d0*/  SEL R3, RZ, 0x1, P3 ;  /* 0x00000001ff037807 */ /* 0x000fe40001800000 */
[----:B------:R-:W-:-:S04]  /*09e0*/  IADD3 R16, P0, P1, R5, R16, R4 ;  /* 0x0000001005107210 */ /* 0x000fc8000791e004 */
[----:B------:R-:W-:Y:S02]  /*09f0*/  IADD3 R16, P2, P3, R2, R16, R3 ;  /* 0x0000001002107210 */ /* 0x000fe40007b5e003 */
[----:B------:R-:W-:-:S04]  /*0a00*/  IADD3.X R18, PT, PT, RZ, R18, RZ, P0, P1 ;  /* 0x00000012ff127210 */ /* 0x000fc800007e24ff */
[----:B------:R-:W-:-:S07]  /*0a10*/  IADD3.X R18, PT, PT, RZ, R18, RZ, P2, P3 ;  /* 0x00000012ff127210 */ /* 0x000fce00017e64ff */
.L_x_529:
[----:B------:R-:W-:Y:S05]  /*0a20*/  BSYNC.RECONVERGENT B2 ;  /* 0x0000000000027941 */ /* 0x000fea0003800200 */
.L_x_528:
[----:B------:R-:W-:Y:S05]  /*0a30*/  @!P4 BRA `(.L_x_524) ;  /* 0x0000000000a4c947 */ /* 0x000fea0003800000 */
[----:B------:R-:W-:Y:S01]  /*0a40*/  ISETP.NE.AND P0, PT, R21, 0x1, PT ;  /* 0x000000011500780c */ /* 0x000fe20003f05270 */
[----:B------:R-:W-:Y:S01]  /*0a50*/  BSSY.RECONVERGENT B2, `(.L_x_530) ;  /* 0x0000018000027945 */ /* 0x000fe20003800200 */
[----:B------:R-:W-:-:S11]  /*0a60*/  LOP3.LUT P2, RZ, R19, 0x200, RZ, 0xc0, !PT ;  /* 0x0000020013ff7812 */ /* 0x000fd6000784c0ff */
        /* <DEDUP_REMOVED lines=8> */
[----:B------:R-:W2:Y:S01]  /*0af0*/  LDG.E.64 R8, desc[UR16][R2.64+0x1000] ;  /* 0x0010001002087981 */ /* 0x000ea2000c1e1b00 */
[----:B------:R-:W-:Y:S01]  /*0b00*/  VIADD R20, R20, 0x400 ;  /* 0x0000040014147836 */ /* 0x000fe20000000000 */
[----:B0-----:R-:W-:-:S02]  /*0b10*/  LOP3.LUT R4, R4, UR4, RZ, 0xc0, !PT ;  /* 0x0000000404047c12 */ /* 0x001fc4000f8ec0ff */
[----:B------:R-:W-:Y:S02]  /*0b20*/  LOP3.LUT R5, R5, UR5, RZ, 0xc0, !PT ;  /* 0x0000000505057c12 */ /* 0x000fe4000f8ec0ff */
[----:B--2---:R-:W-:Y:S02]  /*0b30*/  LOP3.LUT R8, R8, UR4, RZ, 0xc0, !PT ;  /* 0x0000000408087c12 */ /* 0x004fe4000f8ec0ff */
[----:B------:R-:W-:Y:S02]  /*0b40*/  ISETP.NE.U32.AND P0, PT, R4, UR6, PT ;  /* 0x0000000604007c0c */ /* 0x000fe4000bf05070 */
[----:B------:R-:W-:Y:S02]  /*0b50*/  LOP3.LUT R9, R9, UR5, RZ, 0xc0, !PT ;  /* 0x0000000509097c12 */ /* 0x000fe4000f8ec0ff */
[----:B------:R-:W-:Y:S02]  /*0b60*/  ISETP.NE.U32.AND P1, PT, R8, UR6, PT ;  /* 0x0000000608007c0c */ /* 0x000fe4000bf25070 */
[----:B------:R-:W-:-:S02]  /*0b70*/  ISETP.NE.AND.EX P0, PT, R5, UR7, PT, P0 ;  /* 0x0000000705007c0c */ /* 0x000fc4000bf05300 */
[----:B------:R-:W-:Y:S02]  /*0b80*/  ISETP.NE.AND.EX P1, PT, R9, UR7, PT, P1 ;  /* 0x0000000709007c0c */ /* 0x000fe4000bf25310 */
[----:B------:R-:W-:Y:S02]  /*0b90*/  SEL R5, RZ, 0x1, P0 ;  /* 0x00000001ff057807 */ /* 0x000fe40000000000 */
[----:B------:R-:W-:-:S04]  /*0ba0*/  SEL R2, RZ, 0x1, P1 ;  /* 0x00000001ff027807 */ /* 0x000fc80000800000 */
[----:B------:R-:W-:-:S04]  /*0bb0*/  IADD3 R16, P0, P1, R2, R16, R5 ;  /* 0x0000001002107210 */ /* 0x000fc8000791e005 */
[----:B------:R-:W-:-:S09]  /*0bc0*/  IADD3.X R18, PT, PT, RZ, R18, RZ, P0, P1 ;  /* 0x00000012ff127210 */ /* 0x000fd200007e24ff */
.L_x_531:
[----:B------:R-:W-:Y:S05]  /*0bd0*/  BSYNC.RECONVERGENT B2 ;  /* 0x0000000000027941 */ /* 0x000fea0003800200 */
.L_x_530:
[----:B------:R-:W-:Y:S05]  /*0be0*/  @P2 BRA `(.L_x_524) ;  /* 0x0000000000382947 */ /* 0x000fea0003800000 */
[----:B------:R-:W0:Y:S01]  /*0bf0*/  LDCU.128 UR4, c[0x0][0x380] ;  /* 0x00007000ff0477ac */ /* 0x000e220008000c00 */
[----:B------:R-:W-:-:S04]  /*0c00*/  IADD3 R7, P0, PT, R7, R20, RZ ;  /* 0x0000001407077210 */ /* 0x000fc80007f1e0ff */
[----:B------:R-:W-:Y:S02]  /*0c10*/  LEA.HI.X.SX32 R4, R20, RZ, 0x1, P0 ;  /* 0x000000ff14047211 */ /* 0x000fe400000f0eff */
[----:B0-----:R-:W-:-:S04]  /*0c20*/  LEA R2, P1, R7, UR4, 0x3 ;  /* 0x0000000407027c11 */ /* 0x001fc8000f8218ff */
[----:B------:R-:W-:Y:S01]  /*0c30*/  LEA.HI.X R3, R7, UR5, R4, 0x3, P1 ;  /* 0x0000000507037c11 */ /* 0x000fe200088f1c04 */
[----:B------:R-:W0:Y:S05]  /*0c40*/  LDCU.64 UR4, c[0x0][0x390] ;  /* 0x00007200ff0477ac */ /* 0x000e2a0008000a00 */
[----:B------:R-:W0:Y:S02]  /*0c50*/  LDG.E.64 R2, desc[UR16][R2.64] ;  /* 0x0000001002027981 */ /* 0x000e24000c1e1b00 */
[----:B0-----:R-:W-:Y:S02]  /*0c60*/  LOP3.LUT R4, R2, UR4, RZ, 0xc0, !PT ;  /* 0x0000000402047c12 */ /* 0x001fe4000f8ec0ff */
[----:B------:R-:W-:-:S02]  /*0c70*/  LOP3.LUT R5, R3, UR5, RZ, 0xc0, !PT ;  /* 0x0000000503057c12 */ /* 0x000fc4000f8ec0ff */
[----:B------:R-:W-:-:S04]  /*0c80*/  ISETP.NE.U32.AND P0, PT, R4, UR6, PT ;  /* 0x0000000604007c0c */ /* 0x000fc8000bf05070 */
[----:B------:R-:W-:-:S04]  /*0c90*/  ISETP.NE.AND.EX P0, PT, R5, UR7, PT, P0 ;  /* 0x0000000705007c0c */ /* 0x000fc8000bf05300 */
[----:B------:R-:W-:-:S04]  /*0ca0*/  SEL R5, RZ, 0x1, P0 ;  /* 0x00000001ff057807 */ /* 0x000fc80000000000 */
[----:B------:R-:W-:-:S05]  /*0cb0*/  IADD3 R16, P0, PT, R5, R16, RZ ;  /* 0x0000001005107210 */ /* 0x000fca0007f1e0ff */
[----:B------:R-:W-:-:S08]  /*0cc0*/  IMAD.X R18, RZ, RZ, R18, P0 ;  /* 0x000000ffff127224 */ /* 0x000fd000000e0612 */
.L_x_524:
[----:B------:R-:W-:Y:S05]  /*0cd0*/  BSYNC.RECONVERGENT B1 ;  /* 0x0000000000017941 */ /* 0x000fea0003800200 */
.L_x_523:
[----:B------:R-:W-:-:S13]  /*0ce0*/  ISETP.GE.AND P0, PT, R28, 0x200, PT ;  /* 0x000002001c00780c */ /* 0x000fda0003f06270 */
[----:B------:R-:W-:Y:S05]  /*0cf0*/  @!P0 BRA `(.L_x_532) ;  /* 0x00000004002c8947 */ /* 0x000fea0003800000 */
[----:B------:R-:W0:Y:S01]  /*0d00*/  S2R R9, SR_LANEID ;  /* 0x0000000000097919 */ /* 0x000e220000000000 */
[----:B------:R-:W1:Y:S04]  /*0d10*/  SHFL.DOWN PT, R2, R16, 0x1, 0x1f ;  /* 0x08201f0010027f89 */ /* 0x000e6800000e0000 */
        /* <DEDUP_REMOVED lines=27> */
[----:B------:R-:W-:Y:S02]  /*0ed0*/  @!P1 MOV R5, 0x400 ;  /* 0x0000040000059802 */ /* 0x000fe40000000f00 */
[----:B-1----:R-:W-:Y:S01]  /*0ee0*/  SEL R3, R3, RZ, !P0 ;  /* 0x000000ff03037207 */ /* 0x002fe20004000000 */
[----:B------:R-:W0:Y:S01]  /*0ef0*/  SHFL.DOWN PT, R2, R7, 0x10, 0x1f ;  /* 0x0a001f0007027f89 */ /* 0x000e2200000e0000 */
[----:B------:R-:W-:-:S03]  /*0f00*/  ISETP.GT.AND P0, PT, R9, 0xf, PT ;  /* 0x0000000f0900780c */ /* 0x000fc60003f04270 */
[----:B------:R-:W-:Y:S01]  /*0f10*/  IMAD.X R10, R3, 0x1, R4, P2 ;  /* 0x00000001030a7824 */ /* 0x000fe200010e0604 */
[----:B------:R-:W-:-:S04]  /*0f20*/  @!P1 SHF.R.U32.HI R4, RZ, 0x2, R6 ;  /* 0x00000002ff049819 */ /* 0x000fc80000011606 */
[----:B------:R-:W1:Y:S01]  /*0f30*/  SHFL.DOWN PT, R3, R10, 0x10, 0x1f ;  /* 0x0a001f000a037f89 */ /* 0x000e6200000e0000 */
[----:B------:R-:W-:Y:S02]  /*0f40*/  @!P1 LOP3.LUT R4, R4, 0xf8, RZ, 0xc0, !PT ;  /* 0x000000f804049812 */ /* 0x000fe400078ec0ff */
[----:B--2---:R-:W-:-:S05]  /*0f50*/  @!P1 LEA R5, R8, R5, 0x18 ;  /* 0x0000000508059211 */ /* 0x004fca00078ec0ff */
[----:B------:R-:W-:Y:S01]  /*0f60*/  @!P1 IMAD.IADD R5, R4, 0x1, R5 ;  /* 0x0000000104059824 */ /* 0x000fe200078e0205 */
[----:B0-----:R-:W-:-:S04]  /*0f70*/  SEL R2, R2, RZ, !P0 ;  /* 0x000000ff02027207 */ /* 0x001fc80004000000 */
[----:B------:R-:W-:Y:S02]  /*0f80*/  IADD3 R2, P2, PT, R2, R7, RZ ;  /* 0x0000000702027210 */ /* 0x000fe40007f5e0ff */
[----:B-1----:R-:W-:Y:S02]  /*0f90*/  SEL R3, R3, RZ, !P0 ;  /* 0x000000ff03037207 */ /* 0x002fe40004000000 */
[----:B------:R-:W-:-:S03]  /*0fa0*/  ISETP.NE.AND P0, PT, R6, RZ, PT ;  /* 0x000000ff0600720c */ /* 0x000fc60003f05270 */
        /* <DEDUP_REMOVED lines=9> */
[----:B--2---:R-:W1:Y:S04]  /*1040*/  LDS.128 R4, [UR4+0x30] ;  /* 0x00003004ff047984 */ /* 0x004e680008000c00 */
[----:B------:R-:W2:Y:S04]  /*1050*/  LDS.128 R20, [UR4+0x40] ;  /* 0x00004004ff147984 */ /* 0x000ea80008000c00 */
[----:B------:R-:W3:Y:S04]  /*1060*/  LDS.128 R16, [UR4+0x50] ;  /* 0x00005004ff107984 */ /* 0x000ee80008000c00 */
[----:B------:R-:W4:Y:S01]  /*1070*/  LDS.128 R12, [UR4+0x60] ;  /* 0x00006004ff0c7984 */ /* 0x000f220008000c00 */
[----:B0-----:R-:W-:-:S04]  /*1080*/  IADD3 R11, P1, P2, R24, R8, R2 ;  /* 0x00000008180b7210 */ /* 0x001fc80007a3e002 */
[----:B------:R-:W-:Y:S02]  /*1090*/  IADD3.X R25, PT, PT, R25, R9, R3, P1, P2 ;  /* 0x0000000919197210 */ /* 0x000fe40000fe4403 */
[----:B-1----:R-:W-:Y:S02]  /*10a0*/  IADD3 R3, P1, P2, R4, R11, R26 ;  /* 0x0000000b04037210 */ /* 0x002fe40007a3e01a */
[----:B------:R-:W0:Y:S02]  /*10b0*/  LDS.128 R8, [UR4+0x70] ;  /* 0x00007004ff087984 */ /* 0x000e240008000c00 */
[----:B------:R-:W-:Y:S02]  /*10c0*/  IADD3.X R5, PT, PT, R5, R25, R27, P1, P2 ;  /* 0x0000001905057210 */ /* 0x000fe40000fe441b */
[----:B------:R-:W1:Y:S01]  /*10d0*/  LDS.128 R24, [UR4+0x80] ;  /* 0x00008004ff187984 */ /* 0x000e620008000c00 */
[----:B--2---:R-:W-:-:S04]  /*10e0*/  IADD3 R3, P1, P2, R20, R3, R6 ;  /* 0x0000000314037210 */ /* 0x004fc80007a3e006 */
[----:B---3--:R-:W-:Y:S02]  /*10f0*/  IADD3 R3, P3, P4, R16, R3, R22 ;  /* 0x0000000310037210 */ /* 0x008fe40007c7e016 */
[----:B------:R-:W-:Y:S02]  /*1100*/  IADD3.X R7, PT, PT, R21, R5, R7, P1, P2 ;  /* 0x0000000515077210 */ /* 0x000fe40000fe4407 */
[----:B----4-:R-:W-:Y:S02]  /*1110*/  IADD3 R3, P1, P2, R12, R3, R18 ;  /* 0x000000030c037210 */ /* 0x010fe40007a3e012 */
[----:B------:R-:W-:-:S04]  /*1120*/  IADD3.X R17, PT, PT, R17, R7, R23, P3, P4 ;  /* 0x0000000711117210 */ /* 0x000fc80001fe8417 */
[----:B------:R-:W-:Y:S02]  /*1130*/  IADD3.X R13, PT, PT, R13, R17, R19, P1, P2 ;  /* 0x000000110d0d7210 */ /* 0x000fe40000fe4413 */
[----:B0-----:R-:W-:-:S04]  /*1140*/  IADD3 R3, P3, P4, R8, R3, R14 ;  /* 0x0000000308037210 */ /* 0x001fc80007c7e00e */
[----:B-1----:R-:W-:Y:S02]  /*1150*/  IADD3 R3, P1, P2, R24, R3, R10 ;  /* 0x0000000318037210 */ /* 0x002fe40007a3e00a */
[----:B------:R-:W-:Y:S02]  /*1160*/  IADD3.X R9, PT, PT, R9, R13, R15, P3, P4 ;  /* 0x0000000d09097210 */ /* 0x000fe40001fe840f */
[----:B------:R-:W-:Y:S02]  /*1170*/  IADD3 R2, P3, PT, R3, R26, RZ ;  /* 0x0000001a03027210 */ /* 0x000fe40007f7e0ff */
[----:B------:R-:W-:-:S05]  /*1180*/  IADD3.X R3, PT, PT, R25, R9, R11, P1, P2 ;  /* 0x0000000919037210 */ /* 0x000fca0000fe440b */
[----:B------:R-:W-:Y:S01]  /*1190*/  IMAD.X R3, R3, 0x1, R27, P3 ;  /* 0x0000000103037824 */ /* 0x000fe200018e061b */
[----:B------:R-:W-:Y:S06]  /*11a0*/  BRA `(.L_x_533) ;  /* 0x0000002000147947 */ /* 0x000fec0003800000 */
.L_x_532:
[----:B------:R-:W-:-:S04]  /*11b0*/  LOP3.LUT R2, R6, 0x3e0, RZ, 0xc0, !PT ;  /* 0x000003e006027812 */ /* 0x000fc800078ec0ff */
[----:B------:R-:W-:Y:S01]  /*11c0*/  LOP3.LUT R5, RZ, R2, RZ, 0x33, !PT ;  /* 0x00000002ff057212 */ /* 0x000fe200078e33ff */
[----:B------:R-:W-:Y:S02]  /*11d0*/  VIADD R3, R2, 0x20 ;  /* 0x0000002002037836 */ /* 0x000fe40000000000 */
[----:B------:R-:W0:Y:S02]  /*11e0*/  S2R R2, SR_LANEID ;  /* 0x0000000000027919 */ /* 0x000e240000000000 */
[----:B------:R-:W-:Y:S01]  /*11f0*/  IMAD.IADD R5, R28, 0x1, R5 ;  /* 0x000000011c057824 */ /* 0x000fe200078e0205 */
[----:B------:R-:W-:-:S04]  /*1200*/  ISETP.GT.AND P0, PT, R3, R28, PT ;  /* 0x0000001c0300720c */ /* 0x000fc80003f04270 */
[----:B------:R-:W-:-:S05]  /*1210*/  SEL R5, R5, 0x1f, P0 ;  /* 0x0000001f05057807 */ /* 0x000fca0000000000 */
[----:B------:R-:W1:Y:S04]  /*1220*/  SHFL.DOWN PT, R3, R16, 0x1, R5 ;  /* 0x0820000010037989 */ /* 0x000e6800000e0005 */
        /* <DEDUP_REMOVED lines=9> */
[----:B------:R-:W-:Y:S01]  /*12c0*/  ISETP.GT.AND P0, PT, R8, R5, PT ;  /* 0x000000050800720c */ /* 0x000fe20003f04270 */
[----:B------:R-:W-:Y:S02]  /*12d0*/  VIADD R8, R2, 0x4 ;  /* 0x0000000402087836 */ /* 0x000fe40000000000 */
[----:B------:R-:W1:Y:S01]  /*12e0*/  SHFL.DOWN PT, R4, R9, 0x2, R5 ;  /* 0x0840000009047989 */ /* 0x000e6200000e0005 */
[----:B------:R-:W2:Y:S01]  /*12f0*/  @!P2 S2R R11, SR_CgaCtaId ;  /* 0x00000000000ba919 */ /* 0x000ea20000008800 */
[----:B0-----:R-:W-:-:S04]  /*1300*/  SEL R3, R3, RZ, !P0 ;  /* 0x000000ff03037207 */ /* 0x001fc80004000000 */
[----:B------:R-:W-:Y:S02]  /*1310*/  IADD3 R12, P1, PT, R3, R10, RZ ;  /* 0x0000000a030c7210 */ /* 0x000fe40007f3e0ff */
[----:B-1----:R-:W-:Y:S02]  /*1320*/  SEL R4, R4, RZ, !P0 ;  /* 0x000000ff04047207 */ /* 0x002fe40004000000 */
[----:B------:R-:W-:Y:S01]  /*1330*/  ISETP.GT.AND P0, PT, R8, R5, PT ;  /* 0x000000050800720c */ /* 0x000fe20003f04270 */
[----:B------:R-:W0:Y:S01]  /*1340*/  SHFL.DOWN PT, R3, R12, 0x4, R5 ;  /* 0x088000000c037989 */ /* 0x000e2200000e0005 */
[----:B------:R-:W-:Y:S02]  /*1350*/  VIADD R8, R2, 0x8 ;  /* 0x0000000802087836 */ /* 0x000fe40000000000 */
[----:B------:R-:W-:Y:S02]  /*1360*/  IMAD.X R7, R4, 0x1, R9, P1 ;  /* 0x0000000104077824 */ /* 0x000fe400008e0609 */
[----:B------:R-:W-:-:S03]  /*1370*/  VIADD R2, R2, 0x10 ;  /* 0x0000001002027836 */ /* 0x000fc60000000000 */
        /* <DEDUP_REMOVED lines=12> */
[----:B------:R-:W-:Y:S02]  /*1440*/  ISETP.GT.AND P0, PT, R2, R5, PT ;  /* 0x000000050200720c */ /* 0x000fe40003f04270 */
[----:B------:R-:W-:Y:S01]  /*1450*/  @!P2 MOV R2, 0x400 ;  /* 0x000004000002a802 */ /* 0x000fe20000000f00 */
[----:B------:R-:W-:Y:S01]  /*1460*/  IMAD.X R7, R4, 0x1, R9, P1 ;  /* 0x0000000104077824 */ /* 0x000fe200008e0609 */
[----:B------:R-:W-:Y:S02]  /*1470*/  @!P2 SHF.R.U32.HI R9, RZ, 0x2, R6 ;  /* 0x00000002ff09a819 */ /* 0x000fe40000011606 */
[----:B--2---:R-:W-:Y:S02]  /*1480*/  @!P2 LEA R10, R11, R2, 0x18 ;  /* 0x000000020b0aa211 */ /* 0x004fe400078ec0ff */
[----:B------:R-:W1:Y:S01]  /*1490*/  SHFL.DOWN PT, R4, R7, 0x10, R5 ;  /* 0x0a00000007047989 */ /* 0x000e6200000e0005 */
[----:B------:R-:W-:-:S05]  /*14a0*/  @!P2 LOP3.LUT R9, R9, 0xf8, RZ, 0xc0, !PT ;  /* 0x000000f80909a812 */ /* 0x000fca00078ec0ff */
        /* <DEDUP_REMOVED lines=14> */
[C---:B------:R-:W-:Y:S02]  /*1590*/  ISETP.GT.AND P5, PT, R28.reuse, 0x180, PT ;  /* 0x000001801c00780c */ /* 0x040fe40003fa4270 */
[----:B------:R-:W-:Y:S01]  /*15a0*/  ISETP.GT.AND P6, PT, R28, 0x1a0, PT ;  /* 0x000001a01c00780c */ /* 0x000fe20003fc4270 */
[----:B0-----:R-:W-:-:S09]  /*15b0*/  ULEA UR4, UR5, UR4, 0x18 ;  /* 0x0000000405047291 */ /* 0x001fd2000f8ec0ff */
[----:B------:R-:W0:Y:S04]  /*15c0*/  LDS.64 R12, [UR4+0x18] ;  /* 0x00001804ff0c7984 */ /* 0x000e280008000a00 */
[----:B------:R-:W2:Y:S04]  /*15d0*/  LDS.128 R16, [UR4+0x20] ;  /* 0x00002004ff107984 */ /* 0x000ea80008000c00 */
[----:B------:R-:W3:Y:S04]  /*15e0*/  LDS.128 R4, [UR4+0x30] ;  /* 0x00003004ff047984 */ /* 0x000ee80008000c00 */
[----:B-1----:R-:W1:Y:S04]  /*15f0*/  LDS.128 R8, [UR4+0x40] ;  /* 0x00004004ff087984 */ /* 0x002e680008000c00 */
[----:B------:R-:W-:Y:S01]  /*1600*/  LDS.128 R24, [UR4+0x80] ;  /* 0x00008004ff187984 */ /* 0x000fe20008000c00 */
[----:B0-----:R-:W-:-:S02]  /*1610*/  SEL R22, R12, RZ, P1 ;  /* 0x000000ff0c167207 */ /* 0x001fc40000800000 */
[----:B------:R-:W-:Y:S02]  /*1620*/  SEL R23, R13, RZ, P1 ;  /* 0x000000ff0d177207 */ /* 0x000fe40000800000 */
[----:B--2---:R-:W-:Y:S01]  /*1630*/  SEL R21, R16, RZ, P2 ;  /* 0x000000ff10157207 */ /* 0x004fe20001000000 */
[----:B------:R-:W0:Y:S01]  /*1640*/  LDS.128 R12, [UR4+0x50] ;  /* 0x00005004ff0c7984 */ /* 0x000e220008000c00 */
[----:B------:R-:W-:Y:S02]  /*1650*/  ISETP.GT.AND P1, PT, R28, 0x60, PT ;  /* 0x000000601c00780c */ /* 0x000fe40003f24270 */
[----:B------:R-:W-:Y:S02]  /*1660*/  SEL R20, R17, RZ, P2 ;  /* 0x000000ff11147207 */ /* 0x000fe40001000000 */
[----:B------:R-:W-:Y:S02]  /*1670*/  IADD3 R16, P2, P4, R21, R22, R2 ;  /* 0x0000001615107210 */ /* 0x000fe40007c5e002 */
[----:B------:R-:W-:-:S02]  /*1680*/  SEL R17, R18, RZ, P1 ;  /* 0x000000ff12117207 */ /* 0x000fc40000800000 */
[----:B---3--:R-:W-:Y:S02]  /*1690*/  SEL R4, R4, RZ, P3 ;  /* 0x000000ff04047207 */ /* 0x008fe40001800000 */
[----:B------:R-:W-:Y:S02]  /*16a0*/  IADD3.X R20, PT, PT, R20, R23, R3, P2, P4 ;  /* 0x0000001714147210 */ /* 0x000fe400017e8403 */
[----:B------:R-:W-:Y:S02]  /*16b0*/  SEL R3, R5, RZ, P3 ;  /* 0x000000ff05037207 */ /* 0x000fe40001800000 */
[----:B------:R-:W-:Y:S02]  /*16c0*/  SEL R2, R19, RZ, P1 ;  /* 0x000000ff13027207 */ /* 0x000fe40000800000 */
[----:B------:R-:W-:Y:S02]  /*16d0*/  IADD3 R4, P3, P4, R4, R16, R17 ;  /* 0x0000001004047210 */ /* 0x000fe40007c7e011 */
[----:B------:R-:W2:Y:S01]  /*16e0*/  LDS.128 R16, [UR4+0x60] ;  /* 0x00006004ff107984 */ /* 0x000ea20008000c00 */
[----:B------:R-:W-:-:S02]  /*16f0*/  ISETP.GT.AND P1, PT, R28, 0xa0, PT ;  /* 0x000000a01c00780c */ /* 0x000fc40003f24270 */
[----:B------:R-:W-:Y:S02]  /*1700*/  IADD3.X R3, PT, PT, R3, R20, R2, P3, P4 ;  /* 0x0000001403037210 */ /* 0x000fe40001fe8402 */
[----:B------:R-:W3:Y:S01]  /*1710*/  LDS.128 R20, [UR4+0x70] ;  /* 0x00007004ff147984 */ /* 0x000ee20008000c00 */
[----:B------:R-:W-:Y:S02]  /*1720*/  ISETP.GT.AND P2, PT, R28, 0xc0, PT ;  /* 0x000000c01c00780c */ /* 0x000fe40003f44270 */
[----:B------:R-:W-:Y:S02]  /*1730*/  SEL R5, R6, RZ, P1 ;  /* 0x000000ff06057207 */ /* 0x000fe40000800000 */
[----:B-1----:R-:W-:Y:S02]  /*1740*/  SEL R2, R8, RZ, P2 ;  /* 0x000000ff08027207 */ /* 0x002fe40001000000 */
[----:B------:R-:W-:Y:S02]  /*1750*/  SEL R7, R7, RZ, P1 ;  /* 0x000000ff07077207 */ /* 0x000fe40000800000 */
[----:B------:R-:W-:-:S02]  /*1760*/  ISETP.GT.AND P1, PT, R28, 0xe0, PT ;  /* 0x000000e01c00780c */ /* 0x000fc40003f24270 */
[----:B------:R-:W-:Y:S02]  /*1770*/  IADD3 R2, P3, P4, R2, R4, R5 ;  /* 0x0000000402027210 */ /* 0x000fe40007c7e005 */
[----:B------:R-:W-:Y:S02]  /*1780*/  SEL R6, R9, RZ, P2 ;  /* 0x000000ff09067207 */ /* 0x000fe40001000000 */
[----:B------:R-:W-:Y:S02]  /*1790*/  ISETP.GT.AND P2, PT, R28, 0x100, PT ;  /* 0x000001001c00780c */ /* 0x000fe40003f44270 */
[----:B------:R-:W-:Y:S02]  /*17a0*/  SEL R4, R10, RZ, P1 ;  /* 0x000000ff0a047207 */ /* 0x000fe40000800000 */
[----:B------:R-:W-:Y:S02]  /*17b0*/  SEL R10, R11, RZ, P1 ;  /* 0x000000ff0b0a7207 */ /* 0x000fe40000800000 */
[----:B------:R-:W-:-:S02]  /*17c0*/  ISETP.GT.AND P1, PT, R28, 0x120, PT ;  /* 0x000001201c00780c */ /* 0x000fc40003f24270 */
[----:B------:R-:W-:Y:S02]  /*17d0*/  IADD3.X R6, PT, PT, R6, R3, R7, P3, P4 ;  /* 0x0000000306067210 */ /* 0x000fe40001fe8407 */
[----:B0-----:R-:W-:Y:S02]  /*17e0*/  SEL R3, R12, RZ, P2 ;  /* 0x000000ff0c037207 */ /* 0x001fe40001000000 */
[----:B------:R-:W-:Y:S02]  /*17f0*/  SEL R7, R13, RZ, P2 ;  /* 0x000000ff0d077207 */ /* 0x000fe40001000000 */
[----:B------:R-:W-:Y:S02]  /*1800*/  ISETP.GT.AND P2, PT, R28, 0x140, PT ;  /* 0x000001401c00780c */ /* 0x000fe40003f44270 */
[----:B------:R-:W-:Y:S02]  /*1810*/  SEL R5, R14, RZ, P1 ;  /* 0x000000ff0e057207 */ /* 0x000fe40000800000 */
[----:B------:R-:W-:-:S02]  /*1820*/  SEL R15, R15, RZ, P1 ;  /* 0x000000ff0f0f7207 */ /* 0x000fc40000800000 */
[----:B------:R-:W-:Y:S02]  /*1830*/  ISETP.GT.AND P1, PT, R28, 0x160, PT ;  /* 0x000001601c00780c */ /* 0x000fe40003f24270 */
[----:B------:R-:W-:Y:S02]  /*1840*/  IADD3 R4, P3, P4, R3, R2, R4 ;  /* 0x0000000203047210 */ /* 0x000fe40007c7e004 */
[----:B--2---:R-:W-:Y:S02]  /*1850*/  SEL R2, R16, RZ, P2 ;  /* 0x000000ff10027207 */ /* 0x004fe40001000000 */
[----:B------:R-:W-:Y:S02]  /*1860*/  SEL R3, R18, RZ, P1 ;  /* 0x000000ff12037207 */ /* 0x000fe40000800000 */
[----:B------:R-:W-:Y:S02]  /*1870*/  IADD3.X R7, PT, PT, R7, R6, R10, P3, P4 ;  /* 0x0000000607077210 */ /* 0x000fe40001fe840a */
[----:B------:R-:W-:-:S02]  /*1880*/  SEL R18, R19, RZ, P1 ;  /* 0x000000ff13127207 */ /* 0x000fc40000800000 */
[----:B------:R-:W-:Y:S02]  /*1890*/  SEL R6, R17, RZ, P2 ;  /* 0x000000ff11067207 */ /* 0x000fe40001000000 */
[----:B------:R-:W-:Y:S02]  /*18a0*/  IADD3 R2, P1, P3, R2, R4, R5 ;  /* 0x0000000402027210 */ /* 0x000fe40007b3e005 */
[----:B---3--:R-:W-:Y:S02]  /*18b0*/  SEL R4, R20, RZ, P5 ;  /* 0x000000ff14047207 */ /* 0x008fe40002800000 */
[----:B------:R-:W-:Y:S02]  /*18c0*/  ISETP.GT.AND P2, PT, R28, 0x1c0, PT ;  /* 0x000001c01c00780c */ /* 0x000fe40003f44270 */
[----:B------:R-:W-:Y:S02]  /*18d0*/  IADD3.X R6, PT, PT, R6, R7, R15, P1, P3 ;  /* 0x0000000706067210 */ /* 0x000fe40000fe640f */
[----:B------:R-:W-:-:S02]  /*18e0*/  IADD3 R4, P3, P4, R4, R2, R3 ;  /* 0x0000000204047210 */ /* 0x000fc40007c7e003 */
[----:B------:R-:W-:Y:S02]  /*18f0*/  SEL R2, R22, RZ, P6 ;  /* 0x000000ff16027207 */ /* 0x000fe40003000000 */
[----:B------:R-:W-:Y:S02]  /*1900*/  SEL R3, R24, RZ, P2 ;  /* 0x000000ff18037207 */ /* 0x000fe40001000000 */
[----:B------:R-:W-:Y:S02]  /*1910*/  ISETP.GT.AND P1, PT, R28, 0x1e0, PT ;  /* 0x000001e01c00780c */ /* 0x000fe40003f24270 */
[----:B------:R-:W-:Y:S02]  /*1920*/  SEL R5, R21, RZ, P5 ;  /* 0x000000ff15057207 */ /* 0x000fe40002800000 */
[----:B------:R-:W-:Y:S02]  /*1930*/  SEL R23, R23, RZ, P6 ;  /* 0x000000ff17177207 */ /* 0x000fe40003000000 */
[----:B------:R-:W-:-:S02]  /*1940*/  IADD3 R3, P5, P6, R3, R4, R2 ;  /* 0x0000000403037210 */ /* 0x000fc40007ebe002 */
[----:B------:R-:W-:Y:S02]  /*1950*/  SEL R2, R26, RZ, P1 ;  /* 0x000000ff1a027207 */ /* 0x000fe40000800000 */
[----:B------:R-:W-:Y:S02]  /*1960*/  IADD3.X R5, PT, PT, R5, R6, R18, P3, P4 ;  /* 0x0000000605057210 */ /* 0x000fe40001fe8412 */
[----:B------:R-:W-:Y:S02]  /*1970*/  SEL R4, R25, RZ, P2 ;  /* 0x000000ff19047207 */ /* 0x000fe40001000000 */
[----:B------:R-:W-:Y:S02]  /*1980*/  IADD3 R2, P2, PT, R2, R3, RZ ;  /* 0x0000000302027210 */ /* 0x000fe40007f5e0ff */
[----:B------:R-:W-:Y:S02]  /*1990*/  SEL R3, R27, RZ, P1 ;  /* 0x000000ff1b037207 */ /* 0x000fe40000800000 */
[----:B------:R-:W-:-:S05]  /*19a0*/  IADD3.X R4, PT, PT, R4, R5, R23, P5, P6 ;  /* 0x0000000504047210 */ /* 0x000fca0002fec417 */
[----:B------:R-:W-:Y:S01]  /*19b0*/  IMAD.X R3, R3, 0x1, R4, P2 ;  /* 0x0000000103037824 */ /* 0x000fe200010e0604 */
[----:B------:R-:W-:Y:S06]  /*19c0*/  BRA `(.L_x_533) ;  /* 0x00000018000c7947 */ /* 0x000fec0003800000 */
.L_x_520:
[----:B------:R-:W0:Y:S01]  /*19d0*/  S2R R4, SR_TID.X ;  /* 0x0000000000047919 */ /* 0x000e220000002100 */
[----:B------:R-:W1:Y:S01]  /*19e0*/  LDC.64 R22, c[0x0][0x380] ;  /* 0x0000e000ff167b82 */ /* 0x000e620000000a00 */
[----:B------:R-:W2:Y:S01]  /*19f0*/  LDCU.64 UR6, c[0x0][0x390] ;  /* 0x00007200ff0677ac */ /* 0x000ea20008000a00 */
[----:B------:R-:W3:Y:S01]  /*1a00*/  LDCU.64 UR8, c[0x0][0x388] ;  /* 0x00007100ff0877ac */ /* 0x000ee20008000a00 */
[----:B0-----:R-:W-:-:S04]  /*1a10*/  IMAD.IADD R9, R7, 0x1, R4 ;  /* 0x0000000107097824 */ /* 0x001fc800078e0204 */
[----:B-1----:R-:W-:-:S05]  /*1a20*/  IMAD.WIDE.U32 R22, R9, 0x8, R22 ;  /* 0x0000000809167825 */ /* 0x002fca00078e0016 */
[----:B------:R-:W2:Y:S04]  /*1a30*/  LDG.E.64 R18, desc[UR16][R22.64] ;  /* 0x0000001016127981 */ /* 0x000ea8000c1e1b00 */
[----:B------:R-:W4:Y:S04]  /*1a40*/  LDG.E.64 R16, desc[UR16][R22.64+0x1000] ;  /* 0x0010001016107981 */ /* 0x000f28000c1e1b00 */
[----:B------:R-:W5:Y:S04]  /*1a50*/  LDG.E.64 R20, desc[UR16][R22.64+0x2000] ;  /* 0x0020001016147981 */ /* 0x000f68000c1e1b00 */
[----:B------:R-:W5:Y:S04]  /*1a60*/  LDG.E.64 R10, desc[UR16][R22.64+0x3000] ;  /* 0x00300010160a7981 */ /* 0x000f68000c1e1b00 */
[----:B------:R-:W5:Y:S04]  /*1a70*/  LDG.E.64 R8, desc[UR16][R22.64+0x4000] ;  /* 0x0040001016087981 */ /* 0x000f68000c1e1b00 */
[----:B------:R-:W5:Y:S04]  /*1a80*/  LDG.E.64 R14, desc[UR16][R22.64+0x5000] ;  /* 0x00500010160e7981 */ /* 0x000f68000c1e1b00 */
[----:B------:R-:W5:Y:S01]  /*1a90*/  LDG.E.64 R24, desc[UR16][R22.64+0x6000] ;  /* 0x0060001016187981 */ /* 0x000f62000c1e1b00 */
[----:B------:R-:W-:-:S02]  /*1aa0*/  ISETP.GE.U32.AND P6, PT, R2, R3, PT ;  /* 0x000000030200720c */ /* 0x000fc40003fc6070 */
[----:B--2---:R-:W-:Y:S02]  /*1ab0*/  LOP3.LUT R26, R18, UR6, RZ, 0xc0, !PT ;  /* 0x00000006121a7c12 */ /* 0x004fe4000f8ec0ff */
[----:B------:R-:W-:Y:S02]  /*1ac0*/  LOP3.LUT R19, R19, UR7, RZ, 0xc0, !PT ;  /* 0x0000000713137c12 */ /* 0x000fe4000f8ec0ff */
[----:B----4-:R-:W-:Y:S02]  /*1ad0*/  LOP3.LUT R18, R16, UR6, RZ, 0xc0, !PT ;  /* 0x0000000610127c12 */ /* 0x010fe4000f8ec0ff */
[----:B---3--:R-:W-:Y:S02]  /*1ae0*/  ISETP.NE.U32.AND P0, PT, R26, UR8, PT ;  /* 0x000000081a007c0c */ /* 0x008fe4000bf05070 */
[----:B------:R-:W-:Y:S02]  /*1af0*/  LOP3.LUT R17, R17, UR7, RZ, 0xc0, !PT ;  /* 0x0000000711117c12 */ /* 0x000fe4000f8ec0ff */
[----:B------:R-:W-:-:S02]  /*1b00*/  ISETP.NE.U32.AND P1, PT, R18, UR8, PT ;  /* 0x0000000812007c0c */ /* 0x000fc4000bf25070 */
[----:B-----5:R-:W-:Y:S02]  /*1b10*/  LOP3.LUT R16, R20, UR6, RZ, 0xc0, !PT ;  /* 0x0000000614107c12 */ /* 0x020fe4000f8ec0ff */
[----:B------:R-:W-:Y:S02]  /*1b20*/  ISETP.NE.AND.EX P0, PT, R19, UR9, PT, P0 ;  /* 0x0000000913007c0c */ /* 0x000fe4000bf05300 */
[----:B------:R-:W-:Y:S02]  /*1b30*/  LOP3.LUT R18, R10, UR6, RZ, 0xc0, !PT ;  /* 0x000000060a127c12 */ /* 0x000fe4000f8ec0ff */
[----:B------:R-:W-:Y:S02]  /*1b40*/  ISETP.NE.AND.EX P1, PT, R17, UR9, PT, P1 ;  /* 0x0000000911007c0c */ /* 0x000fe4000bf25310 */
[----:B------:R-:W-:Y:S02]  /*1b50*/  ISETP.NE.U32.AND P2, PT, R16, UR8, PT ;  /* 0x0000000810007c0c */ /* 0x000fe4000bf45070 */
[----:B------:R-:W-:-:S02]  /*1b60*/  LOP3.LUT R17, R8, UR6, RZ, 0xc0, !PT ;  /* 0x0000000608117c12 */ /* 0x000fc4000f8ec0ff */
[----:B------:R-:W-:Y:S02]  /*1b70*/  SEL R16, RZ, 0x1, P0 ;  /* 0x00000001ff107807 */ /* 0x000fe40000000000 */
[----:B------:R-:W-:Y:S02]  /*1b80*/  LOP3.LUT R20, R21, UR7, RZ, 0xc0, !PT ;  /* 0x0000000715147c12 */ /* 0x000fe4000f8ec0ff */
[----:B------:R-:W-:Y:S02]  /*1b90*/  LOP3.LUT R10, R11, UR7, RZ, 0xc0, !PT ;  /* 0x000000070b0a7c12 */ /* 0x000fe4000f8ec0ff */
[----:B------:R-:W-:Y:S02]  /*1ba0*/  ISETP.NE.U32.AND P0, PT, R18, UR8, PT ;  /* 0x0000000812007c0c */ /* 0x000fe4000bf05070 */
[----:B------:R-:W-:Y:S02]  /*1bb0*/  SEL R11, RZ, 0x1, P1 ;  /* 0x00000001ff0b7807 */ /* 0x000fe40000800000 */
[----:B------:R-:W-:-:S02]  /*1bc0*/  LOP3.LUT R9, R9, UR7, RZ, 0xc0, !PT ;  /* 0x0000000709097c12 */ /* 0x000fc4000f8ec0ff */
[----:B------:R-:W-:Y:S02]  /*1bd0*/  ISETP.NE.U32.AND P1, PT, R17, UR8, PT ;  /* 0x0000000811007c0c */ /* 0x000fe4000bf25070 */
[----:B------:R-:W-:Y:S02]  /*1be0*/  ISETP.NE.AND.EX P2, PT, R20, UR9, PT, P2 ;  /* 0x0000000914007c0c */ /* 0x000fe4000bf45320 */
[----:B------:R-:W-:Y:S02]  /*1bf0*/  ISETP.NE.AND.EX P0, PT, R10, UR9, PT, P0 ;  /* 0x000000090a007c0c */ /* 0x000fe4000bf05300 */
[----:B------:R-:W-:Y:S02]  /*1c00*/  LOP3.LUT R10, R14, UR6, RZ, 0xc0, !PT ;  /* 0x000000060e0a7c12 */ /* 0x000fe4000f8ec0ff */
[----:B------:R-:W-:Y:S02]  /*1c10*/  ISETP.NE.AND.EX P1, PT, R9, UR9, PT, P1 ;  /* 0x0000000909007c0c */ /* 0x000fe4000bf25310 */
[----:B------:R-:W-:-:S02]  /*1c20*/  LOP3.LUT R9, R24, UR6, RZ, 0xc0, !PT ;  /* 0x0000000618097c12 */ /* 0x000fc4000f8ec0ff */
[----:B------:R-:W-:Y:S02]  /*1c30*/  SEL R8, RZ, 0x1, P2 ;  /* 0x00000001ff087807 */ /* 0x000fe40001000000 */
[----:B------:R-:W-:Y:S02]  /*1c40*/  LOP3.LUT R14, R15, UR7, RZ, 0xc0, !PT ;  /* 0x000000070f0e7c12 */ /* 0x000fe4000f8ec0ff */
[----:B------:R-:W-:Y:S02]  /*1c50*/  ISETP.NE.U32.AND P4, PT, R10, UR8, PT ;  /* 0x000000080a007c0c */ /* 0x000fe4000bf85070 */
[----:B------:R-:W-:Y:S02]  /*1c60*/  LOP3.LUT R24, R25, UR7, RZ, 0xc0, !PT ;  /* 0x0000000719187c12 */ /* 0x000fe4000f8ec0ff */
[----:B------:R-:W-:Y:S02]  /*1c70*/  ISETP.NE.U32.AND P5, PT, R9, UR8, PT ;  /* 0x0000000809007c0c */ /* 0x000fe4000bfa5070 */
[----:B------:R-:W-:-:S02]  /*1c80*/  IADD3 R8, P2, P3, R8, R11, R16 ;  /* 0x0000000b08087210 */ /* 0x000fc40007b5e010 */
[----:B------:R-:W-:Y:S02]  /*1c90*/  SEL R10, RZ, 0x1, P0 ;  /* 0x00000001ff0a7807 */ /* 0x000fe40000000000 */
[----:B------:R-:W-:Y:S02]  /*1ca0*/  SEL R9, RZ, 0x1, P1 ;  /* 0x00000001ff097807 */ /* 0x000fe40000800000 */
[----:B------:R-:W-:Y:S02]  /*1cb0*/  ISETP.NE.AND.EX P0, PT, R14, UR9, PT, P4 ;  /* 0x000000090e007c0c */ /* 0x000fe4000bf05340 */
[----:B------:R-:W-:Y:S02]  /*1cc0*/  ISETP.NE.AND.EX P1, PT, R24, UR9, PT, P5 ;  /* 0x0000000918007c0c */ /* 0x000fe4000bf25350 */
[----:B------:R-:W-:Y:S02]  /*1cd0*/  IADD3 R2, P4, P5, R9, R8, R10 ;  /* 0x0000000809027210 */ /* 0x000fe40007d9e00a */
[----:B------:R-:W-:-:S02]  /*1ce0*/  SEL R8, RZ, 0x1, P0 ;  /* 0x00000001ff087807 */ /* 0x000fc40000000000 */
[----:B------:R-:W-:Y:S02]  /*1cf0*/  ISETP.GE.U32.AND.EX P0, PT, R5, R6, PT, P6 ;  /* 0x000000060500720c */ /* 0x000fe40003f06160 */
[----:B------:R-:W-:Y:S02]  /*1d00*/  SEL R9, RZ, 0x1, P1 ;  /* 0x00000001ff097807 */ /* 0x000fe40000800000 */
[----:B------:R-:W-:Y:S02]  /*1d10*/  IADD3.X R25, PT, PT, RZ, RZ, RZ, P2, P3 ;  /* 0x000000ffff197210 */ /* 0x000fe400017e64ff */
[----:B------:R-:W-:Y:S02]  /*1d20*/  IADD3 R2, P1, P2, R9, R2, R8 ;  /* 0x0000000209027210 */ /* 0x000fe40007a3e008 */
[----:B------:R-:W-:-:S04]  /*1d30*/  IADD3.X R25, PT, PT, RZ, R25, RZ, P4, P5 ;  /* 0x00000019ff197210 */ /* 0x000fc800027ea4ff */
[----:B------:R-:W-:Y:S01]  /*1d40*/  IADD3.X R25, PT, PT, RZ, R25, RZ, P1, P2 ;  /* 0x00000019ff197210 */ /* 0x000fe20000fe44ff */
[----:B------:R-:W-:Y:S06]  /*1d50*/  @!P0 BRA `(.L_x_534) ;  /* 0x0000001000008947 */ /* 0x000fec0003800000 */
[----:B------:R-:W0:Y:S01]  /*1d60*/  LDCU.64 UR10, c[0x0][0x380] ;  /* 0x00007000ff0a77ac */ /* 0x000e220008000a00 */
[-C--:B------:R-:W-:Y:S02]  /*1d70*/  IADD3 R5, P4, PT, R3, R7.reuse, RZ ;  /* 0x0000000703057210 */ /* 0x080fe40007f9e0ff */
[----:B------:R-:W-:Y:S01]  /*1d80*/  IADD3 R8, P5, PT, R12, -0xe00, RZ ;  /* 0xfffff2000c087810 */ /* 0x000fe20007fbe0ff */
[----:B------:R-:W-:Y:S01]  /*1d90*/  UMOV UR4, URZ ;  /* 0x000000ff00047c82 */ /* 0x000fe20008000000 */
[----:B------:R-:W-:Y:S01]  /*1da0*/  IADD3 R14, P2, P3, R4, R7, R3 ;  /* 0x00000007040e7210 */ /* 0x000fe20007b5e003 */
[----:B------:R-:W-:Y:S01]  /*1db0*/  IMAD.X R9, RZ, RZ, R6, P4 ;  /* 0x000000ffff097224 */ /* 0x000fe200020e0606 */
[----:B------:R-:W-:Y:S02]  /*1dc0*/  ISETP.GT.U32.AND P0, PT, R5, R8, PT ;  /* 0x000000080500720c */ /* 0x000fe40003f04070 */
[----:B------:R-:W-:Y:S02]  /*1dd0*/  IADD3.X R24, PT, PT, R13, -0x1, RZ, P5, !PT ;  /* 0xffffffff0d187810 */ /* 0x000fe40002ffe4ff */
[----:B------:R-:W-:-:S02]  /*1de0*/  LOP3.LUT R10, RZ, R4, RZ, 0x33, !PT ;  /* 0x00000004ff0a7212 */ /* 0x000fc400078e33ff */
[----:B------:R-:W-:Y:S02]  /*1df0*/  ISETP.GT.U32.AND.EX P0, PT, R9, R24, PT, P0 ;  /* 0x000000180900720c */ /* 0x000fe40003f04100 */
[----:B------:R-:W-:Y:S02]  /*1e00*/  IADD3.X R15, PT, PT, RZ, RZ, R6, P2, P3 ;  /* 0x000000ffff0f7210 */ /* 0x000fe400017e6406 */
[----:B------:R-:W-:Y:S02]  /*1e10*/  IADD3 R10, PT, PT, -R3, R12, R10 ;  /* 0x0000000c030a7210 */ /* 0x000fe40007ffe10a */
[----:B0-----:R-:W-:-:S03]  /*1e20*/  LEA R11, P1, R14, UR10, 0x3 ;  /* 0x0000000a0e0b7c11 */ /* 0x001fc6000f8218ff */
[----:B------:R-:W-:Y:S01]  /*1e30*/  IMAD.IADD R26, R10, 0x1, -R7 ;  /* 0x000000010a1a7824 */ /* 0x000fe200078e0a07 */
[----:B------:R-:W-:Y:S02]  /*1e40*/  IADD3 R6, P2, PT, R11, 0x4000, RZ ;  /* 0x000040000b067810 */ /* 0x000fe40007f5e0ff */
[----:B------:R-:W-:-:S05]  /*1e50*/  LEA.HI.X R11, R14, UR11, R15, 0x3, P1 ;  /* 0x0000000b0e0b7c11 */ /* 0x000fca00088f1c0f */
[----:B------:R-:W-:Y:S01]  /*1e60*/  IMAD.X R7, RZ, RZ, R11, P2 ;  /* 0x000000ffff077224 */ /* 0x000fe200010e060b */
[----:B------:R-:W-:Y:S06]  /*1e70*/  @P0 BRA `(.L_x_535) ;  /* 0x0000000400340947 */ /* 0x000fec0003800000 */
[----:B------:R-:W0:Y:S01]  /*1e80*/  LDC.64 R12, c[0x0][0x3c8] ;  /* 0x0000f200ff0c7b82 */ /* 0x000e220000000a00 */
[----:B------:R-:W1:Y:S01]  /*1e90*/  LDCU.64 UR6, c[0x0][0x390] ;  /* 0x00007200ff0677ac */ /* 0x000e620008000a00 */
[----:B------:R-:W2:Y:S01]  /*1ea0*/  LDCU.128 UR12, c[0x0][0x380] ;  /* 0x00007000ff0c77ac */ /* 0x000ea20008000c00 */
[----:B------:R-:W-:Y:S01]  /*1eb0*/  NOP ;  /* 0x0000000000007918 */ /* 0x000fe20000000000 */
.L_x_536:
[----:B------:R-:W-:Y:S01]  /*1ec0*/  IADD3 R10, P0, PT, R4, R5, RZ ;  /* 0x00000005040a7210 */ /* 0x000fe20007f1e0ff */
[----:B--2---:R-:W-:Y:S01]  /*1ed0*/  UMOV UR10, UR12 ;  /* 0x0000000c000a7c82 */ /* 0x004fe20008000000 */
[----:B------:R-:W-:-:S03]  /*1ee0*/  UMOV UR11, UR13 ;  /* 0x0000000d000b7c82 */ /* 0x000fc60008000000 */
[----:B------:R-:W-:Y:S01]  /*1ef0*/  IMAD.X R11, RZ, RZ, R9, P0 ;  /* 0x000000ffff0b7224 */ /* 0x000fe200000e0609 */
[----:B------:R-:W-:-:S04]  /*1f00*/  LEA R20, P0, R10, UR10, 0x3 ;  /* 0x0000000a0a147c11 */ /* 0x000fc8000f8018ff */
[----:B------:R-:W-:-:S05]  /*1f10*/  LEA.HI.X R21, R10, UR11, R11, 0x3, P0 ;  /* 0x0000000b0a157c11 */ /* 0x000fca00080f1c0b */
[----:B------:R-:W1:Y:S04]  /*1f20*/  LDG.E.64 R16, desc[UR16][R20.64] ;  /* 0x0000001014107981 */ /* 0x000e68000c1e1b00 */
[----:B------:R-:W2:Y:S04]  /*1f30*/  LDG.E.64 R10, desc[UR16][R20.64+0x1000] ;  /* 0x00100010140a7981 */ /* 0x000ea8000c1e1b00 */
[----:B------:R-:W3:Y:S01]  /*1f40*/  LDG.E.64 R14, desc[UR16][R20.64+0x2000] ;  /* 0x00200010140e7981 */ /* 0x000ee2000c1e1b00 */
[----:B------:R-:W-:-:S03]  /*1f50*/  UMOV UR8, UR14 ;  /* 0x0000000e00087c82 */ /* 0x000fc60008000000 */
[----:B------:R-:W4:Y:S01]  /*1f60*/  LDG.E.64 R22, desc[UR16][R20.64+0x6000] ;  /* 0x0060001014167981 */ /* 0x000f22000c1e1b00 */
[----:B-1----:R-:W-:Y:S02]  /*1f70*/  LOP3.LUT R16, R16, UR6, RZ, 0xc0, !PT ;  /* 0x0000000610107c12 */ /* 0x002fe4000f8ec0ff */
[----:B------:R-:W-:Y:S02]  /*1f80*/  LOP3.LUT R27, R17, UR7, RZ, 0xc0, !PT ;  /* 0x00000007111b7c12 */ /* 0x000fe4000f8ec0ff */
[----:B--2---:R-:W-:Y:S02]  /*1f90*/  LOP3.LUT R18, R10, UR6, RZ, 0xc0, !PT ;  /* 0x000000060a127c12 */ /* 0x004fe4000f8ec0ff */
[----:B------:R-:W-:Y:S02]  /*1fa0*/  ISETP.NE.U32.AND P0, PT, R16, UR8, PT ;  /* 0x0000000810007c0c */ /* 0x000fe4000bf05070 */
[----:B------:R-:W2:Y:S01]  /*1fb0*/  LDG.E.64 R16, desc[UR16][R20.64+0x3000] ;  /* 0x0030001014107981 */ /* 0x000ea2000c1e1b00 */
[----:B------:R-:W-:-:S02]  /*1fc0*/  LOP3.LUT R28, R11, UR7, RZ, 0xc0, !PT ;  /* 0x000000070b1c7c12 */ /* 0x000fc4000f8ec0ff */
[----:B------:R-:W-:Y:S01]  /*1fd0*/  ISETP.NE.U32.AND P1, PT, R18, UR8, PT ;  /* 0x0000000812007c0c */ /* 0x000fe2000bf25070 */
[----:B------:R-:W5:Y:S04]  /*1fe0*/  LDG.E.64 R10, desc[UR16][R20.64+0x4000] ;  /* 0x00400010140a7981 */ /* 0x000f68000c1e1b00 */
[----:B------:R-:W4:Y:S01]  /*1ff0*/  LDG.E.64 R18, desc[UR16][R20.64+0x5000] ;  /* 0x0050001014127981 */ /* 0x000f22000c1e1b00 */
[----:B------:R-:W-:Y:S01]  /*2000*/  UMOV UR9, UR15 ;  /* 0x0000000f00097c82 */ /* 0x000fe20008000000 */
[----:B---3--:R-:W-:Y:S02]  /*2010*/  LOP3.LUT R14, R14, UR6, RZ, 0xc0, !PT ;  /* 0x000000060e0e7c12 */ /* 0x008fe4000f8ec0ff */
[----:B------:R-:W-:Y:S02]  /*2020*/  ISETP.NE.AND.EX P0, PT, R27, UR9, PT, P0 ;  /* 0x000000091b007c0c */ /* 0x000fe4000bf05300 */
[----:B------:R-:W-:-:S02]  /*2030*/  ISETP.NE.AND.EX P1, PT, R28, UR9, PT, P1 ;  /* 0x000000091c007c0c */ /* 0x000fc4000bf25310 */
[----:B------:R-:W-:Y:S02]  /*2040*/  ISETP.NE.U32.AND P3, PT, R14, UR8, PT ;  /* 0x000000080e007c0c */ /* 0x000fe4000bf65070 */
[----:B------:R-:W-:Y:S02]  /*2050*/  SEL R14, RZ, 0x1, P0 ;  /* 0x00000001ff0e7807 */ /* 0x000fe40000000000 */
[----:B------:R-:W-:Y:S02]  /*2060*/  SEL R27, RZ, 0x1, P1 ;  /* 0x00000001ff1b7807 */ /* 0x000fe40000800000 */
[----:B------:R-:W-:Y:S02]  /*2070*/  LOP3.LUT R15, R15, UR7, RZ, 0xc0, !PT ;  /* 0x000000070f0f7c12 */ /* 0x000fe4000f8ec0ff */
[----:B------:R-:W-:Y:S02]  /*2080*/  IADD3 R2, P6, P4, R27, R2, R14 ;  /* 0x000000021b027210 */ /* 0x000fe40007cde00e */
[----:B0-----:R-:W-:-:S02]  /*2090*/  IADD3 R14, P5, PT, -R5, R12, RZ ;  /* 0x0000000c050e7210 */ /* 0x001fc40007fbe1ff */
[----:B------:R-:W-:Y:S02]  /*20a0*/  ISETP.NE.AND.EX P3, PT, R15, UR9, PT, P3 ;  /* 0x000000090f007c0c */ /* 0x000fe4000bf65330 */
[----:B------:R-:W-:Y:S02]  /*20b0*/  ISETP.GE.U32.AND P0, PT, R14, R3, PT ;  /* 0x000000030e00720c */ /* 0x000fe40003f06070 */
[----:B------:R-:W-:Y:S02]  /*20c0*/  IADD3.X R25, PT, PT, RZ, R25, RZ, P6, P4 ;  /* 0x00000019ff197210 */ /* 0x000fe400037e84ff */
[----:B--2---:R-:W-:Y:S02]  /*20d0*/  LOP3.LUT R15, R16, UR6, RZ, 0xc0, !PT ;  /* 0x00000006100f7c12 */ /* 0x004fe4000f8ec0ff */
[----:B-----5:R-:W-:Y:S02]  /*20e0*/  LOP3.LUT R14, R10, UR6, RZ, 0xc0, !PT ;  /* 0x000000060a0e7c12 */ /* 0x020fe4000f8ec0ff */
[----:B------:R-:W-:-:S02]  /*20f0*/  LOP3.LUT R10, R11, UR7, RZ, 0xc0, !PT ;  /* 0x000000070b0a7c12 */ /* 0x000fc4000f8ec0ff */
[----:B----4-:R-:W-:Y:S02]  /*2100*/  LOP3.LUT R11, R18, UR6, RZ, 0xc0, !PT ;  /* 0x00000006120b7c12 */ /* 0x010fe4000f8ec0ff */
[----:B------:R-:W-:Y:S02]  /*2110*/  LOP3.LUT R16, R17, UR7, RZ, 0xc0, !PT ;  /* 0x0000000711107c12 */ /* 0x000fe4000f8ec0ff */
[----:B------:R-:W-:Y:S02]  /*2120*/  ISETP.NE.U32.AND P2, PT, R15, UR8, PT ;  /* 0x000000080f007c0c */ /* 0x000fe4000bf45070 */
        /* <DEDUP_REMOVED lines=8> */
[----:B------:R-:W-:-:S02]  /*21b0*/  SEL R15, RZ, 0x1, P2 ;  /* 0x00000001ff0f7807 */ /* 0x000fc40001000000 */
[----:B------:R-:W-:Y:S02]  /*21c0*/  ISETP.NE.U32.AND P2, PT, R10, UR8, PT ;  /* 0x000000080a007c0c */ /* 0x000fe4000bf45070 */
[----:B------:R-:W-:Y:S02]  /*21d0*/  SEL R14, RZ, 0x1, P1 ;  /* 0x00000001ff0e7807 */ /* 0x000fe40000800000 */
[----:B------:R-:W-:Y:S02]  /*21e0*/  SEL R11, RZ, 0x1, P3 ;  /* 0x00000001ff0b7807 */ /* 0x000fe40001800000 */
[----:B------:R-:W-:Y:S01]  /*21f0*/  IADD3 R10, P3, P1, R15, R2, R17 ;  /* 0x000000020f0a7210 */ /* 0x000fe2000797e011 */
[----:B------:R-:W-:Y:S01]  /*2200*/  IMAD.X R2, R13, 0x1, ~R9, P5 ;  /* 0x000000010d027824 */ /* 0x000fe200028e0e09 */
[----:B------:R-:W-:Y:S02]  /*2210*/  SHF.R.S32.HI R16, RZ, 0x1f, R3 ;  /* 0x0000001fff107819 */ /* 0x000fe40000011403 */
[----:B------:R-:W-:-:S02]  /*2220*/  LOP3.LUT R22, R23, UR7, RZ, 0xc0, !PT ;  /* 0x0000000717167c12 */ /* 0x000fc4000f8ec0ff */
[----:B------:R-:W-:Y:S02]  /*2230*/  ISETP.GE.U32.AND.EX P0, PT, R2, R16, PT, P0 ;  /* 0x000000100200720c */ /* 0x000fe40003f06100 */
[----:B------:R-:W-:Y:S02]  /*2240*/  ISETP.NE.AND.EX P2, PT, R22, UR9, PT, P2 ;  /* 0x0000000916007c0c */ /* 0x000fe4000bf45320 */
[----:B------:R-:W-:Y:S02]  /*2250*/  IADD3 R10, P5, P4, R11, R10, R14 ;  /* 0x0000000a0b0a7210 */ /* 0x000fe40007cbe00e */
[----:B------:R-:W-:Y:S02]  /*2260*/  SEL R11, RZ, 0x1, P2 ;  /* 0x00000001ff0b7807 */ /* 0x000fe40001000000 */
[----:B------:R-:W-:Y:S02]  /*2270*/  IADD3.X R25, PT, PT, RZ, R25, RZ, P3, P1 ;  /* 0x00000019ff197210 */ /* 0x000fe40001fe24ff */
[----:B------:R-:W-:-:S02]  /*2280*/  IADD3 R2, P1, PT, R10, R11, RZ ;  /* 0x0000000b0a027210 */ /* 0x000fc40007f3e0ff */
[----:B------:R-:W-:Y:S02]  /*2290*/  IADD3.X R25, PT, PT, RZ, R25, RZ, P5, P4 ;  /* 0x00000019ff197210 */ /* 0x000fe40002fe84ff */
[----:B------:R-:W-:-:S03]  /*22a0*/  LEA R6, P2, R3, R6, 0x3 ;  /* 0x0000000603067211 */ /* 0x000fc600078418ff */
[----:B------:R-:W-:Y:S01]  /*22b0*/  IMAD.X R25, RZ, RZ, R25, P1 ;  /* 0x000000ffff197224 */ /* 0x000fe200008e0619 */
[----:B------:R-:W-:Y:S01]  /*22c0*/  LEA.HI.X R7, R3, R7, R16, 0x3, P2 ;  /* 0x0000000703077211 */ /* 0x000fe200010f1c10 */
[----:B------:R-:W-:Y:S08]  /*22d0*/  @!P0 BRA `(.L_x_534) ;  /* 0x0000000800a08947 */ /* 0x000ff00003800000 */
[----:B------:R-:W-:Y:S01]  /*22e0*/  IADD3 R5, P0, PT, R3, R5, RZ ;  /* 0x0000000503057210 */ /* 0x000fe20007f1e0ff */
[----:B------:R-:W-:Y:S01]  /*22f0*/  UIADD3 UR4, UPT, UPT, UR4, 0x1, URZ ;  /* 0x0000000104047890 */ /* 0x000fe2000fffe0ff */
[----:B------:R-:W-:-:S03]  /*2300*/  IMAD.IADD R26, R26, 0x1, -R3 ;  /* 0x000000011a1a7824 */ /* 0x000fc600078e0a03 */
[----:B------:R-:W-:Y:S01]  /*2310*/  IMAD.X R9, R16, 0x1, R9, P0 ;  /* 0x0000000110097824 */ /* 0x000fe200000e0609 */
[----:B------:R-:W-:-:S04]  /*2320*/  ISETP.GT.U32.AND P0, PT, R5, R8, PT ;  /* 0x000000080500720c */ /* 0x000fc80003f04070 */
[----:B------:R-:W-:-:S13]  /*2330*/  ISETP.GT.U32.AND.EX P0, PT, R9, R24, PT, P0 ;  /* 0x000000180900720c */ /* 0x000fda0003f04100 */
[----:B------:R-:W-:Y:S05]  /*2340*/  @!P0 BRA `(.L_x_536) ;  /* 0xfffffff800dc8947 */ /* 0x000fea000383ffff */
.L_x_535:
[----:B------:R-:W-:Y:S01]  /*2350*/  IMAD.IADD R11, R12, 0x1, -R5 ;  /* 0x000000010c0b7824 */ /* 0x000fe200078e0a05 */
[----:B------:R-:W-:Y:S01]  /*2360*/  ISETP.GE.U32.AND P1, PT, R5, R12, PT ;  /* 0x0000000c0500720c */ /* 0x000fe20003f26070 */
[----:B------:R-:W-:Y:S03]  /*2370*/  BSSY.RECONVERGENT B1, `(.L_x_534) ;  /* 0x000009e000017945 */ /* 0x000fe60003800200 */
[----:B------:R-:W-:-:S04]  /*2380*/  ISETP.GE.AND P0, PT, R4, R11, PT ;  /* 0x0000000b0400720c */ /* 0x000fc80003f06270 */
[----:B------:R-:W-:-:S13]  /*2390*/  ISETP.GE.U32.OR.EX P0, PT, R9, R13, P0, P1 ;  /* 0x0000000d0900720c */ /* 0x000fda0000706510 */
[----:B------:R-:W-:Y:S05]  /*23a0*/  @P0 BRA `(.L_x_537) ;  /* 0x0000000800680947 */ /* 0x000fea0003800000 */
[----:B------:R-:W0:Y:S01]  /*23b0*/  LDC R22, c[0x0][0x3d0] ;  /* 0x0000f400ff167b82 */ /* 0x000e220000000800 */
[----:B------:R-:W-:Y:S01]  /*23c0*/  IMAD R10, R0, 0xe00, RZ ;  /* 0x00000e00000a7824 */ /* 0x000fe200078e02ff */
[----:B------:R-:W-:Y:S01]  /*23d0*/  LOP3.LUT R8, RZ, R4, RZ, 0x33, !PT ;  /* 0x00000004ff087212 */ /* 0x000fe200078e33ff */
[----:B------:R-:W-:Y:S02]  /*23e0*/  BSSY.RECONVERGENT B2, `(.L_x_538) ;  /* 0x000004d000027945 */ /* 0x000fe40003800200 */
[----:B------:R-:W-:-:S05]  /*23f0*/  IMAD.IADD R3, R3, 0x1, R10 ;  /* 0x0000000103037824 */ /* 0x000fca00078e020a */
[----:B------:R-:W-:Y:S01]  /*2400*/  IADD3 R3, PT, PT, -R3, R12, R8 ;  /* 0x0000000c03037210 */ /* 0x000fe20007ffe108 */
[----:B------:R-:W-:Y:S02]  /*2410*/  IMAD.MOV.U32 R8, RZ, RZ, R4 ;  /* 0x000000ffff087224 */ /* 0x000fe400078e0004 */
[----:B0-----:R-:W-:-:S04]  /*2420*/  IMAD R22, R22, UR4, RZ ;  /* 0x0000000416167c24 */ /* 0x001fc8000f8e02ff */
[----:B------:R-:W-:-:S05]  /*2430*/  IMAD R22, R22, -0xe00, R3 ;  /* 0xfffff20016167824 */ /* 0x000fca00078e0203 */
[C---:B------:R-:W-:Y:S02]  /*2440*/  ISETP.GE.U32.AND P0, PT, R22.reuse, 0xe00, PT ;  /* 0x00000e001600780c */ /* 0x040fe40003f06070 */
[----:B------:R-:W-:-:S04]  /*2450*/  LEA.HI R21, R22, 0x1, RZ, 0x17 ;  /* 0x0000000116157811 */ /* 0x000fc800078fb8ff */
[----:B------:R-:W-:-:S04]  /*2460*/  LOP3.LUT R20, R21, 0x7, RZ, 0xc0, !PT ;  /* 0x0000000715147812 */ /* 0x000fc800078ec0ff */
[----:B------:R-:W-:-:S03]  /*2470*/  ISETP.NE.AND P4, PT, R20, RZ, PT ;  /* 0x000000ff1400720c */ /* 0x000fc60003f85270 */
[----:B------:R-:W-:Y:S10]  /*2480*/  @!P0 BRA `(.L_x_539) ;  /* 0x0000000400088947 */ /* 0x000ff40003800000 */
[----:B------:R-:W-:Y:S01]  /*2490*/  LEA.HI R26, R26, 0x1, RZ, 0x17 ;  /* 0x000000011a1a7811 */ /* 0x000fe200078fb8ff */
[----:B------:R-:W-:-:S03]  /*24a0*/  IMAD.MOV.U32 R8, RZ, RZ, R4 ;  /* 0x000000ffff087224 */ /* 0x000fc600078e0004 */
[----:B------:R-:W-:-:S05]  /*24b0*/  LOP3.LUT R26, R26, 0xfffff8, RZ, 0xc0, !PT ;  /* 0x00fffff81a1a7812 */ /* 0x000fca00078ec0ff */
[----:B------:R-:W-:-:S07]  /*24c0*/  IMAD.MOV R23, RZ, RZ, -R26 ;  /* 0x000000ffff177224 */ /* 0x000fce00078e0a1a */
.L_x_540:
[----:B------:R-:W2:Y:S04]  /*24d0*/  LDG.E.64 R14, desc[UR16][R6.64+-0x3000] ;  /* 0xffd00010060e7981 */ /* 0x000ea8000c1e1b00 */
[----:B------:R-:W3:Y:S04]  /*24e0*/  LDG.E.64 R16, desc[UR16][R6.64+-0x4000] ;  /* 0xffc0001006107981 */ /* 0x000ee8000c1e1b00 */
[----:B------:R-:W4:Y:S04]  /*24f0*/  LDG.E.64 R10, desc[UR16][R6.64+-0x2000] ;  /* 0xffe00010060a7981 */ /* 0x000f28000c1e1b00 */
[----:B------:R-:W5:Y:S01]  /*2500*/  LDG.E.64 R12, desc[UR16][R6.64+-0x1000] ;  /* 0xfff00010060c7981 */ /* 0x000f62000c1e1b00 */
[----:B--2---:R-:W-:-:S02]  /*2510*/  LOP3.LUT R3, R14, UR6, RZ, 0xc0, !PT ;  /* 0x000000060e037c12 */ /* 0x004fc4000f8ec0ff */
[----:B---3--:R-:W-:Y:S02]  /*2520*/  LOP3.LUT R16, R16, UR6, RZ, 0xc0, !PT ;  /* 0x0000000610107c12 */ /* 0x008fe4000f8ec0ff */
[----:B------:R-:W-:Y:S02]  /*2530*/  LOP3.LUT R18, R15, UR7, RZ, 0xc0, !PT ;  /* 0x000000070f127c12 */ /* 0x000fe4000f8ec0ff */
[----:B------:R-:W-:Y:S01]  /*2540*/  ISETP.NE.U32.AND P1, PT, R3, UR8, PT ;  /* 0x0000000803007c0c */ /* 0x000fe2000bf25070 */
[----:B------:R-:W2:Y:S01]  /*2550*/  LDG.E.64 R14, desc[UR16][R6.64] ;  /* 0x00000010060e7981 */ /* 0x000ea2000c1e1b00 */
[----:B------:R-:W-:Y:S02]  /*2560*/  LOP3.LUT R19, R17, UR7, RZ, 0xc0, !PT ;  /* 0x0000000711137c12 */ /* 0x000fe4000f8ec0ff */
[----:B------:R-:W-:Y:S02]  /*2570*/  ISETP.NE.U32.AND P0, PT, R16, UR8, PT ;  /* 0x0000000810007c0c */ /* 0x000fe4000bf05070 */
        /* <DEDUP_REMOVED lines=12> */
[----:B------:R-:W-:-:S02]  /*2640*/  ISETP.NE.U32.AND P2, PT, R11, UR8, PT ;  /* 0x000000080b007c0c */ /* 0x000fc4000bf45070 */
[----:B------:R-:W-:Y:S02]  /*2650*/  LOP3.LUT R13, R13, UR7, RZ, 0xc0, !PT ;  /* 0x000000070d0d7c12 */ /* 0x000fe4000f8ec0ff */
[----:B------:R-:W-:Y:S02]  /*2660*/  ISETP.NE.AND.EX P3, PT, R10, UR9, PT, P3 ;  /* 0x000000090a007c0c */ /* 0x000fe4000bf65330 */
[----:B------:R-:W-:Y:S01]  /*2670*/  ISETP.NE.AND.EX P2, PT, R13, UR9, PT, P2 ;  /* 0x000000090d007c0c */ /* 0x000fe2000bf45320 */
[----:B------:R-:W-:Y:S01]  /*2680*/  VIADD R23, R23, 0x8 ;  /* 0x0000000817177836 */ /* 0x000fe20000000000 */
[----:B------:R-:W-:Y:S01]  /*2690*/  IADD3.X R25, PT, PT, RZ, R25, RZ, P5, P6 ;  /* 0x00000019ff197210 */ /* 0x000fe20002fec4ff */
[----:B------:R-:W-:Y:S01]  /*26a0*/  VIADD R8, R8, 0x1000 ;  /* 0x0000100008087836 */ /* 0x000fe20000000000 */
[----:B--2---:R-:W-:Y:S02]  /*26b0*/  LOP3.LUT R12, R14, UR6, RZ, 0xc0, !PT ;  /* 0x000000060e0c7c12 */ /* 0x004fe4000f8ec0ff */
[----:B---3--:R-:W-:-:S04]  /*26c0*/  LOP3.LUT R11, R16, UR6, RZ, 0xc0, !PT ;  /* 0x00000006100b7c12 */ /* 0x008fc8000f8ec0ff */
[----:B------:R-:W-:Y:S02]  /*26d0*/  ISETP.NE.U32.AND P1, PT, R11, UR8, PT ;  /* 0x000000080b007c0c */ /* 0x000fe4000bf25070 */
[----:B------:R-:W-:Y:S02]  /*26e0*/  LOP3.LUT R11, R18, UR6, RZ, 0xc0, !PT ;  /* 0x00000006120b7c12 */ /* 0x000fe4000f8ec0ff */
[----:B------:R-:W-:Y:S02]  /*26f0*/  ISETP.NE.U32.AND P0, PT, R12, UR8, PT ;  /* 0x000000080c007c0c */ /* 0x000fe4000bf05070 */
[----:B------:R-:W-:Y:S02]  /*2700*/  SEL R12, RZ, 0x1, P3 ;  /* 0x00000001ff0c7807 */ /* 0x000fe40001800000 */
[----:B------:R-:W-:Y:S02]  /*2710*/  LOP3.LUT R10, R2, UR6, RZ, 0xc0, !PT ;  /* 0x00000006020a7c12 */ /* 0x000fe4000f8ec0ff */
[----:B------:R-:W-:-:S02]  /*2720*/  ISETP.NE.U32.AND P3, PT, R11, UR8, PT ;  /* 0x000000080b007c0c */ /* 0x000fc4000bf65070 */
[----:B------:R-:W-:Y:S02]  /*2730*/  SEL R11, RZ, 0x1, P2 ;  /* 0x00000001ff0b7807 */ /* 0x000fe40001000000 */
[----:B------:R-:W-:Y:S02]  /*2740*/  LOP3.LUT R2, R3, UR7, RZ, 0xc0, !PT ;  /* 0x0000000703027c12 */ /* 0x000fe4000f8ec0ff */
[----:B------:R-:W-:Y:S02]  /*2750*/  ISETP.NE.U32.AND P2, PT, R10, UR8, PT ;  /* 0x000000080a007c0c */ /* 0x000fe4000bf45070 */
[----:B------:R-:W-:Y:S02]  /*2760*/  LOP3.LUT R14, R15, UR7, RZ, 0xc0, !PT ;  /* 0x000000070f0e7c12 */ /* 0x000fe4000f8ec0ff */
[----:B------:R-:W-:Y:S02]  /*2770*/  LOP3.LUT R16, R17, UR7, RZ, 0xc0, !PT ;  /* 0x0000000711107c12 */ /* 0x000fe4000f8ec0ff */
[----:B------:R-:W-:-:S02]  /*2780*/  ISETP.NE.AND.EX P2, PT, R2, UR9, PT, P2 ;  /* 0x0000000902007c0c */ /* 0x000fc4000bf45320 */
[----:B------:R-:W-:Y:S02]  /*2790*/  ISETP.NE.AND.EX P0, PT, R14, UR9, PT, P0 ;  /* 0x000000090e007c0c */ /* 0x000fe4000bf05300 */
[----:B------:R-:W-:Y:S02]  /*27a0*/  ISETP.NE.AND.EX P1, PT, R16, UR9, PT, P1 ;  /* 0x0000000910007c0c */ /* 0x000fe4000bf25310 */
[----:B------:R-:W-:Y:S02]  /*27b0*/  LOP3.LUT R18, R19, UR7, RZ, 0xc0, !PT ;  /* 0x0000000713127c12 */ /* 0x000fe4000f8ec0ff */
[----:B------:R-:W-:Y:S02]  /*27c0*/  SEL R2, RZ, 0x1, P2 ;  /* 0x00000001ff027807 */ /* 0x000fe40001000000 */
[----:B------:R-:W-:Y:S02]  /*27d0*/  ISETP.NE.AND P2, PT, R23, RZ, PT ;  /* 0x000000ff1700720c */ /* 0x000fe40003f45270 */
[----:B------:R-:W-:-:S02]  /*27e0*/  SEL R3, RZ, 0x1, P0 ;  /* 0x00000001ff037807 */ /* 0x000fc40000000000 */
[----:B------:R-:W-:Y:S02]  /*27f0*/  SEL R10, RZ, 0x1, P1 ;  /* 0x00000001ff0a7807 */ /* 0x000fe40000800000 */
[----:B------:R-:W-:Y:S02]  /*2800*/  IADD3 R24, P1, P0, R11, R24, R12 ;  /* 0x000000180b187210 */ /* 0x000fe4000783e00c */
[----:B------:R-:W-:Y:S02]  /*2810*/  ISETP.NE.AND.EX P3, PT, R18, UR9, PT, P3 ;  /* 0x0000000912007c0c */ /* 0x000fe4000bf65330 */
[----:B------:R-:W-:Y:S02]  /*2820*/  IADD3 R10, P5, P6, R10, R24, R3 ;  /* 0x000000180a0a7210 */ /* 0x000fe40007ebe003 */
[----:B------:R-:W-:Y:S02]  /*2830*/  SEL R3, RZ, 0x1, P3 ;  /* 0x00000001ff037807 */ /* 0x000fe40001800000 */
[----:B------:R-:W-:-:S02]  /*2840*/  IADD3.X R25, PT, PT, RZ, R25, RZ, P1, P0 ;  /* 0x00000019ff197210 */ /* 0x000fc40000fe04ff */
[----:B------:R-:W-:Y:S02]  /*2850*/  IADD3 R6, P3, PT, R6, 0x8000, RZ ;  /* 0x0000800006067810 */ /* 0x000fe40007f7e0ff */
[----:B------:R-:W-:Y:S02]  /*2860*/  IADD3 R2, P0, P1, R2, R10, R3 ;  /* 0x0000000a02027210 */ /* 0x000fe4000791e003 */
[----:B------:R-:W-:Y:S01]  /*2870*/  IADD3.X R25, PT, PT, RZ, R25, RZ, P5, P6 ;  /* 0x00000019ff197210 */ /* 0x000fe20002fec4ff */
[----:B------:R-:W-:-:S03]  /*2880*/  IMAD.X R7, RZ, RZ, R7, P3 ;  /* 0x000000ffff077224 */ /* 0x000fc600018e0607 */
[----:B------:R-:W-:Y:S01]  /*2890*/  IADD3.X R25, PT, PT, RZ, R25, RZ, P0, P1 ;  /* 0x00000019ff197210 */ /* 0x000fe200007e24ff */
[----:B------:R-:W-:Y:S06]  /*28a0*/  @P2 BRA `(.L_x_540) ;  /* 0xfffffffc00082947 */ /* 0x000fec000383ffff */
.L_x_539:
[----:B------:R-:W-:Y:S05]  /*28b0*/  BSYNC.RECONVERGENT B2 ;  /* 0x0000000000027941 */ /* 0x000fea0003800200 */
.L_x_538:
[----:B------:R-:W-:Y:S05]  /*28c0*/  @!P4 BRA `(.L_x_537) ;  /* 0x000000040020c947 */ /* 0x000fea0003800000 */
[----:B------:R-:W-:Y:S01]  /*28d0*/  ISETP.GE.U32.AND P0, PT, R20, 0x4, PT ;  /* 0x000000041400780c */ /* 0x000fe20003f06070 */
[----:B------:R-:W-:Y:S01]  /*28e0*/  BSSY.RECONVERGENT B2, `(.L_x_541) ;  /* 0x0000024000027945 */ /* 0x000fe20003800200 */
[----:B------:R-:W-:-:S11]  /*28f0*/  LOP3.LUT P4, R21, R21, 0x3, RZ, 0xc0, !PT ;  /* 0x0000000315157812 */ /* 0x000fd6000788c0ff */
[----:B------:R-:W-:Y:S05]  /*2900*/  @!P0 BRA `(.L_x_542) ;  /* 0x0000000000848947 */ /* 0x000fea0003800000 */
[----:B------:R-:W-:-:S05]  /*2910*/  IADD3 R3, P0, PT, R8, R5, RZ ;  /* 0x0000000508037210 */ /* 0x000fca0007f1e0ff */
[----:B------:R-:W-:Y:S01]  /*2920*/  IMAD.X R6, RZ, RZ, R9, P0 ;  /* 0x000000ffff067224 */ /* 0x000fe200000e0609 */
[----:B------:R-:W-:-:S04]  /*2930*/  LEA R16, P0, R3, UR10, 0x3 ;  /* 0x0000000a03107c11 */ /* 0x000fc8000f8018ff */
[----:B------:R-:W-:-:S05]  /*2940*/  LEA.HI.X R17, R3, UR11, R6, 0x3, P0 ;  /* 0x0000000b03117c11 */ /* 0x000fca00080f1c06 */
[----:B------:R-:W2:Y:S04]  /*2950*/  LDG.E.64 R12, desc[UR16][R16.64+0x1000] ;  /* 0x00100010100c7981 */ /* 0x000ea8000c1e1b00 */
[----:B------:R-:W3:Y:S04]  /*2960*/  LDG.E.64 R14, desc[UR16][R16.64] ;  /* 0x00000010100e7981 */ /* 0x000ee8000c1e1b00 */
[----:B------:R-:W4:Y:S04]  /*2970*/  LDG.E.64 R6, desc[UR16][R16.64+0x2000] ;  /* 0x0020001010067981 */ /* 0x000f28000c1e1b00 */
[----:B------:R-:W5:Y:S01]  /*2980*/  LDG.E.64 R10, desc[UR16][R16.64+0x3000] ;  /* 0x00300010100a7981 */ /* 0x000f62000c1e1b00 */
[----:B------:R-:W-:Y:S01]  /*2990*/  VIADD R8, R8, 0x800 ;  /* 0x0000080008087836 */ /* 0x000fe20000000000 */
[----:B--2---:R-:W-:-:S02]  /*29a0*/  LOP3.LUT R3, R12, UR6, RZ, 0xc0, !PT ;  /* 0x000000060c037c12 */ /* 0x004fc4000f8ec0ff */
[----:B---3--:R-:W-:Y:S02]  /*29b0*/  LOP3.LUT R14, R14, UR6, RZ, 0xc0, !PT ;  /* 0x000000060e0e7c12 */ /* 0x008fe4000f8ec0ff */
[----:B------:R-:W-:Y:S02]  /*29c0*/  ISETP.NE.U32.AND P2, PT, R3, UR8, PT ;  /* 0x0000000803007c0c */ /* 0x000fe4000bf45070 */
[----:B----4-:R-:W-:Y:S02]  /*29d0*/  LOP3.LUT R6, R6, UR6, RZ, 0xc0, !PT ;  /* 0x0000000606067c12 */ /* 0x010fe4000f8ec0ff */
[----:B------:R-:W-:Y:S02]  /*29e0*/  LOP3.LUT R15, R15, UR7, RZ, 0xc0, !PT ;  /* 0x000000070f0f7c12 */ /* 0x000fe4000f8ec0ff */
[----:B-----5:R-:W-:Y:S02]  /*29f0*/  LOP3.LUT R3, R10, UR6, RZ, 0xc0, !PT ;  /* 0x000000060a037c12 */ /* 0x020fe4000f8ec0ff */
[----:B------:R-:W-:-:S02]  /*2a00*/  ISETP.NE.U32.AND P1, PT, R14, UR8, PT ;  /* 0x000000080e007c0c */ /* 0x000fc4000bf25070 */
[----:B------:R-:W-:Y:S02]  /*2a10*/  LOP3.LUT R12, R13, UR7, RZ, 0xc0, !PT ;  /* 0x000000070d0c7c12 */ /* 0x000fe4000f8ec0ff */
        /* <DEDUP_REMOVED lines=16> */
.L_x_542:
[----:B------:R-:W-:Y:S05]  /*2b20*/  BSYNC.RECONVERGENT B2 ;  /* 0x0000000000027941 */ /* 0x000fea0003800200 */
.L_x_541:
[----:B------:R-:W-:Y:S05]  /*2b30*/  @!P4 BRA `(.L_x_537) ;  /* 0x000000000084c947 */ /* 0x000fea0003800000 */
[----:B------:R-:W-:Y:S02]  /*2b40*/  ISETP.NE.AND P3, PT, R21, 0x1, PT ;  /* 0x000000011500780c */ /* 0x000fe40003f65270 */
[----:B------:R-:W-:-:S11]  /*2b50*/  LOP3.LUT P4, RZ, R22, 0x200, RZ, 0xc0, !PT ;  /* 0x0000020016ff7812 */ /* 0x000fd6000788c0ff */
[C---:B------:R-:W-:Y:S01]  /*2b60*/  @P3 IADD3 R3, P0, PT, R8.reuse, R5, RZ ;  /* 0x0000000508033210 */ /* 0x040fe20007f1e0ff */
[----:B------:R-:W-:-:S03]  /*2b70*/  @P3 VIADD R8, R8, 0x400 ;  /* 0x0000040008083836 */ /* 0x000fc60000000000 */
[----:B------:R-:W-:Y:S01]  /*2b80*/  @P3 LEA R10, P1, R3, UR10, 0x3 ;  /* 0x0000000a030a3c11 */ /* 0x000fe2000f8218ff */
[----:B------:R-:W-:Y:S01]  /*2b90*/  @P3 IMAD.X R6, RZ, RZ, R9, P0 ;  /* 0x000000ffff063224 */ /* 0x000fe200000e0609 */
[----:B------:R-:W-:-:S04]  /*2ba0*/  @!P4 IADD3 R5, P0, PT, R8, R5, RZ ;  /* 0x000000050805c210 */ /* 0x000fc80007f1e0ff */
[----:B------:R-:W-:Y:S01]  /*2bb0*/  @P3 LEA.HI.X R11, R3, UR11, R6, 0x3, P1 ;  /* 0x0000000b030b3c11 */ /* 0x000fe200088f1c06 */
[----:B------:R-:W-:Y:S01]  /*2bc0*/  @!P4 IMAD.X R12, RZ, RZ, R9, P0 ;  /* 0x000000ffff0cc224 */ /* 0x000fe200000e0609 */
[----:B------:R-:W-:-:S03]  /*2bd0*/  @!P4 LEA R6, P0, R5, UR10, 0x3 ;  /* 0x0000000a0506cc11 */ /* 0x000fc6000f8018ff */
[----:B------:R-:W2:Y:S01]  /*2be0*/  @P3 LDG.E.64 R8, desc[UR16][R10.64] ;  /* 0x000000100a083981 */ /* 0x000ea2000c1e1b00 */
[----:B------:R-:W-:-:S03]  /*2bf0*/  @!P4 LEA.HI.X R7, R5, UR11, R12, 0x3, P0 ;  /* 0x0000000b0507cc11 */ /* 0x000fc600080f1c0c */
[----:B------:R-:W3:Y:S04]  /*2c00*/  @P3 LDG.E.64 R12, desc[UR16][R10.64+0x1000] ;  /* 0x001000100a0c3981 */ /* 0x000ee8000c1e1b00 */
[----:B------:R-:W4:Y:S01]  /*2c10*/  @!P4 LDG.E.64 R6, desc[UR16][R6.64] ;  /* 0x000000100606c981 */ /* 0x000f22000c1e1b00 */
[----:B--2---:R-:W-:Y:S02]  /*2c20*/  @P3 LOP3.LUT R3, R8, UR6, RZ, 0xc0, !PT ;  /* 0x0000000608033c12 */ /* 0x004fe4000f8ec0ff */
[----:B------:R-:W-:Y:S02]  /*2c30*/  @P3 LOP3.LUT R8, R9, UR7, RZ, 0xc0, !PT ;  /* 0x0000000709083c12 */ /* 0x000fe4000f8ec0ff */
[----:B---3--:R-:W-:Y:S02]  /*2c40*/  @P3 LOP3.LUT R5, R12, UR6, RZ, 0xc0, !PT ;  /* 0x000000060c053c12 */ /* 0x008fe4000f8ec0ff */
[----:B------:R-:W-:-:S02]  /*2c50*/  @P3 ISETP.NE.U32.AND P0, PT, R3, UR8, PT ;  /* 0x0000000803003c0c */ /* 0x000fc4000bf05070 */
[----:B------:R-:W-:Y:S02]  /*2c60*/  @P3 LOP3.LUT R12, R13, UR7, RZ, 0xc0, !PT ;  /* 0x000000070d0c3c12 */ /* 0x000fe4000f8ec0ff */
[----:B------:R-:W-:Y:S02]  /*2c70*/  @P3 ISETP.NE.U32.AND P2, PT, R5, UR8, PT ;  /* 0x0000000805003c0c */ /* 0x000fe4000bf45070 */
[----:B----4-:R-:W-:Y:S02]  /*2c80*/  @!P4 LOP3.LUT R3, R6, UR6, RZ, 0xc0, !PT ;  /* 0x000000060603cc12 */ /* 0x010fe4000f8ec0ff */
[----:B------:R-:W-:Y:S02]  /*2c90*/  @P3 ISETP.NE.AND.EX P1, PT, R8, UR9, PT, P0 ;  /* 0x0000000908003c0c */ /* 0x000fe4000bf25300 */
[----:B------:R-:W-:Y:S02]  /*2ca0*/  @P3 ISETP.NE.AND.EX P2, PT, R12, UR9, PT, P2 ;  /* 0x000000090c003c0c */ /* 0x000fe4000bf45320 */
[----:B------:R-:W-:-:S02]  /*2cb0*/  @!P4 LOP3.LUT R5, R7, UR7, RZ, 0xc0, !PT ;  /* 0x000000070705cc12 */ /* 0x000fc4000f8ec0ff */
[----:B------:R-:W-:Y:S02]  /*2cc0*/  @!P4 ISETP.NE.U32.AND P0, PT, R3, UR8, PT ;  /* 0x000000080300cc0c */ /* 0x000fe4000bf05070 */
[----:B------:R-:W-:Y:S02]  /*2cd0*/  @P3 SEL R3, RZ, 0x1, P1 ;  /* 0x00000001ff033807 */ /* 0x000fe40000800000 */
[----:B------:R-:W-:Y:S02]  /*2ce0*/  @P3 SEL R6, RZ, 0x1, P2 ;  /* 0x00000001ff063807 */ /* 0x000fe40001000000 */
[----:B------:R-:W-:Y:S02]  /*2cf0*/  @!P4 ISETP.NE.AND.EX P0, PT, R5, UR9, PT, P0 ;  /* 0x000000090500cc0c */ /* 0x000fe4000bf05300 */
[----:B------:R-:W-:Y:S02]  /*2d00*/  @P3 IADD3 R2, P1, P2, R6, R2, R3 ;  /* 0x0000000206023210 */ /* 0x000fe40007a3e003 */
[----:B------:R-:W-:-:S02]  /*2d10*/  @!P4 SEL R3, RZ, 0x1, P0 ;  /* 0x00000001ff03c807 */ /* 0x000fc40000000000 */
[----:B------:R-:W-:Y:S02]  /*2d20*/  @P3 IADD3.X R25, PT, PT, RZ, R25, RZ, P1, P2 ;  /* 0x00000019ff193210 */ /* 0x000fe40000fe44ff */
[----:B------:R-:W-:-:S05]  /*2d30*/  @!P4 IADD3 R2, P0, PT, R3, R2, RZ ;  /* 0x000000020302c210 */ /* 0x000fca0007f1e0ff */
[----:B------:R-:W-:-:S08]  /*2d40*/  @!P4 IMAD.X R25, RZ, RZ, R25, P0 ;  /* 0x000000ffff19c224 */ /* 0x000fd000000e0619 */
.L_x_537:
[----:B------:R-:W-:Y:S05]  /*2d50*/  BSYNC.RECONVERGENT B1 ;  /* 0x0000000000017941 */ /* 0x000fea0003800200 */
.L_x_534:
        /* <DEDUP_REMOVED lines=21> */
[----:B------:R-:W0:Y:S01]  /*2eb0*/  @!P2 S2R R9, SR_CgaCtaId ;  /* 0x000000000009a919 */ /* 0x000e220000008800 */
[----:B-1----:R-:W-:Y:S02]  /*2ec0*/  SEL R3, R3, RZ, !P1 ;  /* 0x000000ff03037207 */ /* 0x002fe40004800000 */
[----:B------:R-:W-:Y:S01]  /*2ed0*/  ISETP.GT.AND P1, PT, R11, 0x17, PT ;  /* 0x000000170b00780c */ /* 0x000fe20003f24270 */
[----:B------:R-:W1:Y:S02]  /*2ee0*/  SHFL.DOWN PT, R2, R7, 0x8, 0x1f ;  /* 0x09001f0007027f89 */ /* 0x000e6400000e0000 */
[----:B------:R-:W-:-:S05]  /*2ef0*/  IMAD.X R8, R3, 0x1, R6, P0 ;  /* 0x0000000103087824 */ /* 0x000fca00000e0606 */
[----:B------:R-:W2:Y:S01]  /*2f00*/  SHFL.DOWN PT, R3, R8, 0x8, 0x1f ;  /* 0x09001f0008037f89 */ /* 0x000ea200000e0000 */
[----:B-1----:R-:W-:-:S04]  /*2f10*/  SEL R2, R2, RZ, !P1 ;  /* 0x000000ff02027207 */ /* 0x002fc80004800000 */
[----:B------:R-:W-:Y:S02]  /*2f20*/  IADD3 R5, P0, PT, R2, R7, RZ ;  /* 0x0000000702057210 */ /* 0x000fe40007f1e0ff */
[----:B------:R-:W-:Y:S02]  /*2f30*/  @!P2 SHF.R.U32.HI R7, RZ, 0x2, R4 ;  /* 0x00000002ff07a819 */ /* 0x000fe40000011604 */
[----:B--2---:R-:W-:Y:S01]  /*2f40*/  SEL R3, R3, RZ, !P1 ;  /* 0x000000ff03037207 */ /* 0x004fe20004800000 */
[----:B------:R-:W1:Y:S01]  /*2f50*/  SHFL.DOWN PT, R2, R5, 0x10, 0x1f ;  /* 0x0a001f0005027f89 */ /* 0x000e6200000e0000 */
[----:B------:R-:W-:Y:S02]  /*2f60*/  ISETP.GT.AND P1, PT, R11, 0xf, PT ;  /* 0x0000000f0b00780c */ /* 0x000fe40003f24270 */
[----:B------:R-:W-:Y:S01]  /*2f70*/  @!P2 LOP3.LUT R7, R7, 0xf8, RZ, 0xc0, !PT ;  /* 0x000000f80707a812 */ /* 0x000fe200078ec0ff */
[----:B------:R-:W-:Y:S01]  /*2f80*/  IMAD.X R6, R3, 0x1, R8, P0 ;  /* 0x0000000103067824 */ /* 0x000fe200000e0608 */
[----:B------:R-:W-:-:S04]  /*2f90*/  @!P2 MOV R8, 0x400 ;  /* 0x000004000008a802 */ /* 0x000fc80000000f00 */
[----:B------:R-:W2:Y:S01]  /*2fa0*/  SHFL.DOWN PT, R3, R6, 0x10, 0x1f ;  /* 0x0a001f0006037f89 */ /* 0x000ea200000e0000 */
[----:B0-----:R-:W-:-:S05]  /*2fb0*/  @!P2 LEA R8, R9, R8, 0x18 ;  /* 0x000000080908a211 */ /* 0x001fca00078ec0ff */
[----:B------:R-:W-:Y:S01]  /*2fc0*/  @!P2 IMAD.IADD R7, R7, 0x1, R8 ;  /* 0x000000010707a824 */ /* 0x000fe200078e0208 */
[----:B-1----:R-:W-:-:S04]  /*2fd0*/  SEL R2, R2, RZ, !P1 ;  /* 0x000000ff02027207 */ /* 0x002fc80004800000 */
[----:B------:R-:W-:Y:S02]  /*2fe0*/  IADD3 R2, P0, PT, R2, R5, RZ ;  /* 0x0000000502027210 */ /* 0x000fe40007f1e0ff */
[----:B--2---:R-:W-:-:S05]  /*2ff0*/  SEL R3, R3, RZ, !P1 ;  /* 0x000000ff03037207 */ /* 0x004fca0004800000 */
        /* <DEDUP_REMOVED lines=10> */
[----:B0-----:R-:W0:Y:S04]  /*30a0*/  LDS.128 R4, [UR4+0x30] ;  /* 0x00003004ff047984 */ /* 0x001e280008000c00 */
[----:B------:R-:W2:Y:S04]  /*30b0*/  LDS.128 R20, [UR4+0x40] ;  /* 0x00004004ff147984 */ /* 0x000ea80008000c00 */
[----:B------:R-:W3:Y:S04]  /*30c0*/  LDS.128 R16, [UR4+0x50] ;  /* 0x00005004ff107984 */ /* 0x000ee80008000c00 */
[----:B------:R-:W4:Y:S01]  /*30d0*/  LDS.128 R12, [UR4+0x60] ;  /* 0x00006004ff0c7984 */ /* 0x000f220008000c00 */
[----:B-1----:R-:W-:-:S04]  /*30e0*/  IADD3 R11, P1, P2, R24, R8, R2 ;  /* 0x00000008180b7210 */ /* 0x002fc80007a3e002 */
[----:B------:R-:W-:Y:S02]  /*30f0*/  IADD3.X R25, PT, PT, R25, R9, R3, P1, P2 ;  /* 0x0000000919197210 */ /* 0x000fe40000fe4403 */
[----:B0-----:R-:W-:Y:S02]  /*3100*/  IADD3 R3, P1, P2, R4, R11, R26 ;  /* 0x0000000b04037210 */ /* 0x001fe40007a3e01a */
        /* <DEDUP_REMOVED lines=14> */
[----:B------:R-:W-:-:S07]  /*31f0*/  IMAD.X R3, R3, 0x1, R27, P3 ;  /* 0x0000000103037824 */ /* 0x000fce00018e061b */
.L_x_533:
[----:B------:R-:W-:Y:S05]  /*3200*/  BSYNC.RECONVERGENT B0 ;  /* 0x0000000000007941 */ /* 0x000fea0003800200 */
.L_x_519:
[----:B------:R-:W-:Y:S05]  /*3210*/  @P0 EXIT ;  /* 0x000000000000094d */ /* 0x000fea0003800000 */
[----:B--2---:R-:W2:Y:S02]  /*3220*/  LDC.64 R4, c[0x0][0x398] ;  /* 0x0000e600ff047b82 */ /* 0x004ea40000000a00 */
[----:B--2---:R-:W-:-:S05]  /*3230*/  IMAD.WIDE.U32 R4, R0, 0x8, R4 ;  /* 0x0000000800047825 */ /* 0x004fca00078e0004 */
[----:B------:R-:W-:Y:S01]  /*3240*/  STG.E.64 desc[UR16][R4.64], R2 ;  /* 0x0000000204007986 */ /* 0x000fe2000c101b10 */
[----:B------:R-:W-:Y:S05]  /*3250*/  EXIT ;  /* 0x000000000000794d */ /* 0x000fea0003800000 */
.L_x_543:
        /* <DEDUP_REMOVED lines=10> */
.L_x_678:


//--------------------- .text._ZN3cub18CUB_300001_SM_10006detail6reduce28DeviceReduceSingleTileKernelINS2_10policy_hubIlyN4cuda3std3__44plusIlEEE10Policy1000EN6thrust24THRUST_300001_SM_1000_NS18transform_iteratorI9is_numberNSD_6detail15normal_iteratorINSD_10device_ptrIyEEEEllEEPlyS9_llNS7_10__identityEEEvT0_T1_T2_T3_T4_T6_ --------------------------
	.section	.text._ZN3cub18CUB_300001_SM_10006detail6reduce28DeviceReduceSingleTileKernelINS2_10policy_hubIlyN4cuda3std3__44plusIlEEE10Policy1000EN6thrust24THRUST_300001_SM_1000_NS18transform_iteratorI9is_numberNSD_6detail15normal_iteratorINSD_10device_ptrIyEEEEllEEPlyS9_llNS7_10__identityEEEvT0_T1_T2_T3_T4_T6_,"ax",@progbits
	.align	128
        .global         _ZN3cub18CUB_300001_SM_10006detail6reduce28DeviceReduceSingleTileKernelINS2_10policy_hubIlyN4cuda3std3__44plusIlEEE10Policy1000EN6thrust24THRUST_300001_SM_1000_NS18transform_iteratorI9is_numberNSD_6detail15normal_iteratorINSD_10device_ptrIyEEEEllEEPlyS9_llNS7_10__identityEEEvT0_T1_T2_T3_T4_T6_
        .type           _ZN3cub18CUB_300001_SM_10006detail6reduce28DeviceReduceSingleTileKernelINS2_10policy_hubIlyN4cuda3std3__44plusIlEEE10Policy1000EN6thrust24THRUST_300001_SM_1000_NS18transform_iteratorI9is_numberNSD_6detail15normal_iteratorINSD_10device_ptrIyEEEEllEEPlyS9_llNS7_10__identityEEEvT0_T1_T2_T3_T4_T6_,@function
        .size           _ZN3cub18CUB_300001_SM_10006detail6reduce28DeviceReduceSingleTileKernelINS2_10policy_hubIlyN4cuda3std3__44plusIlEEE10Policy1000EN6thrust24THRUST_300001_SM_1000_NS18transform_iteratorI9is_numberNSD_6detail15normal_iteratorINSD_10device_ptrIyEEEEllEEPlyS9_llNS7_10__identityEEEvT0_T1_T2_T3_T4_T6_,(.L_x_679 - _ZN3cub18CUB_300001_SM_10006detail6reduce28DeviceReduceSingleTileKernelINS2_10policy_hubIlyN4cuda3std3__44plusIlEEE10Policy1000EN6thrust24THRUST_300001_SM_1000_NS18transform_iteratorI9is_numberNSD_6detail15normal_iteratorINSD_10device_ptrIyEEEEllEEPlyS9_llNS7_10__identityEEEvT0_T1_T2_T3_T4_T6_)
        .other          _ZN3cub18CUB_300001_SM_10006detail6reduce28DeviceReduceSingleTileKernelINS2_10policy_hubIlyN4cuda3std3__44plusIlEEE10Policy1000EN6thrust24THRUST_300001_SM_1000_NS18transform_iteratorI9is_numberNSD_6detail15normal_iteratorINSD_10device_ptrIyEEEEllEEPlyS9_llNS7_10__identityEEEvT0_T1_T2_T3_T4_T6_,@"STO_CUDA_ENTRY STV_DEFAULT"
_ZN3cub18CUB_300001_SM_10006detail6reduce28DeviceReduceSingleTileKernelINS2_10policy_hubIlyN4cuda3std3__44plusIlEEE10Policy1000EN6thrust24THRUST_300001_SM_1000_NS18transform_iteratorI9is_numberNSD_6detail15normal_iteratorINSD_10device_ptrIyEEEEllEEPlyS9_llNS7_10__identityEEEvT0_T1_T2_T3_T4_T6_:
.text._ZN3cub18CUB_300001_SM_10006detail6reduce28DeviceReduceSingleTileKernelINS2_10policy_hubIlyN4cuda3std3__44plusIlEEE10Policy1000EN6thrust24THRUST_300001_SM_1000_NS18transform_iteratorI9is_numberNSD_6detail15normal_iteratorINSD_10device_ptrIyEEEEllEEPlyS9_llNS7_10__identityEEEvT0_T1_T2_T3_T4_T6_:
[----:B------:R-:W-:Y:S01]  /*0000*/  LDC R1, c[0x0][0x37c] ;  /* 0x0000df00ff017b82 */ /* 0x000fe20000000800 */
[----:B------:R-:W0:Y:S01]  /*0010*/  LDCU.64 UR4, c[0x0][0x3a0] ;  /* 0x00007400ff0477ac */ /* 0x000e220008000a00 */
[----:B------:R-:W1:Y:S01]  /*0020*/  LDCU.64 UR8, c[0x0][0x358] ;  /* 0x00006b00ff0877ac */ /* 0x000e620008000a00 */
[----:B0-----:R-:W-:Y:S02]  /*0030*/  IMAD.U32 R2, RZ, RZ, UR4 ;  /* 0x00000004ff027e24 */ /* 0x001fe4000f8e00ff */
[----:B------:R-:W-:-:S03]  /*0040*/  IMAD.U32 R0, RZ, RZ, UR5 ;  /* 0x00000005ff007e24 */ /* 0x000fc6000f8e00ff */
[----:B------:R-:W-:-:S04]  /*0050*/  ISETP.NE.U32.AND P0, PT, R2, RZ, PT ;  /* 0x000000ff0200720c */ /* 0x000fc80003f05070 */
[----:B------:R-:W-:-:S13]  /*0060*/  ISETP.NE.AND.EX P0, PT, R0, RZ, PT, P0 ;  /* 0x000000ff0000720c */ /* 0x000fda0003f05300 */
        /* <DEDUP_REMOVED lines=8> */
.L_x_544:
[----:B------:R-:W-:Y:S01]  /*00f0*/  ISETP.GT.U32.AND P0, PT, R2, 0xdff, PT ;  /* 0x00000dff0200780c */ /* 0x000fe20003f04070 */
[----:B------:R-:W-:Y:S03]  /*0100*/  BSSY.RECONVERGENT B0, `(.L_x_545) ;  /* 0x0000376000007945 */ /* 0x000fe60003800200 */
[----:B------:R-:W-:-:S13]  /*0110*/  ISETP.GT.U32.AND.EX P0, PT, R0, RZ, PT, P0 ;  /* 0x000000ff0000720c */ /* 0x000fda0003f04100 */
[----:B------:R-:W-:Y:S05]  /*0120*/  @P0 BRA `(.L_x_546) ;  /* 0x0000001c00f40947 */ /* 0x000fea0003800000 */
[----:B------:R-:W0:Y:S01]  /*0130*/  S2R R39, SR_TID.X ;  /* 0x0000000000277919 */ /* 0x000e220000002100 */
[----:B------:R-:W1:Y:S01]  /*0140*/  LDCU.64 UR10, c[0x0][0x390] ;  /* 0x00007200ff0a77ac */ /* 0x000e620008000a00 */
[----:B------:R-:W-:Y:S01]  /*0150*/  BSSY.RECONVERGENT B1, `(.L_x_547) ;  /* 0x0000012000017945 */ /* 0x000fe20003800200 */
[----:B------:R-:W-:Y:S01]  /*0160*/  CS2R R40, SRZ ;  /* 0x0000000000287805 */ /* 0x000fe2000001ff00 */
[----:B------:R-:W2:Y:S01]  /*0170*/  LDCU.64 UR12, c[0x0][0x388] ;  /* 0x00007100ff0c77ac */ /* 0x000ea20008000a00 */
[----:B0-----:R-:W-:Y:S01]  /*0180*/  ISETP.GE.U32.AND P0, PT, R39, R2, PT ;  /* 0x000000022700720c */ /* 0x001fe20003f06070 */
[----:B------:R-:W-:-:S12]  /*0190*/  IMAD.MOV.U32 R3, RZ, RZ, R39 ;  /* 0x000000ffff037224 */ /* 0x000fd800078e0027 */
[----:B-12---:R-:W-:Y:S05]  /*01a0*/  @P0 BRA `(.L_x_548) ;  /* 0x0000000000300947 */ /* 0x006fea0003800000 */
[----:B------:R-:W0:Y:S01]  /*01b0*/  LDC.64 R4, c[0x0][0x380] ;  /* 0x0000e000ff047b82 */ /* 0x000e220000000a00 */
[----:B------:R-:W1:Y:S01]  /*01c0*/  LDCU.64 UR4, c[0x0][0x390] ;  /* 0x00007200ff0477ac */ /* 0x000e620008000a00 */
[----:B------:R-:W2:Y:S01]  /*01d0*/  LDCU.64 UR6, c[0x0][0x388] ;  /* 0x00007100ff0677ac */ /* 0x000ea20008000a00 */
[----:B0-----:R-:W-:-:S06]  /*01e0*/  IMAD.WIDE.U32 R4, R39, 0x8, R4 ;  /* 0x0000000827047825 */ /* 0x001fcc00078e0004 */
[----:B------:R-:W1:Y:S01]  /*01f0*/  LDG.E.64 R4, desc[UR8][R4.64] ;  /* 0x0000000804047981 */ /* 0x000e62000c1e1b00 */
[----:B------:R-:W-:Y:S01]  /*0200*/  IMAD.MOV.U32 R40, RZ, RZ, RZ ;  /* 0x000000ffff287224 */ /* 0x000fe200078e00ff */
[----:B-1----:R-:W-:Y:S02]  /*0210*/  LOP3.LUT R3, R4, UR4, RZ, 0xc0, !PT ;  /* 0x0000000404037c12 */ /* 0x002fe4000f8ec0ff */
[----:B------:R-:W-:Y:S02]  /*0220*/  LOP3.LUT R6, R5, UR5, RZ, 0xc0, !PT ;  /* 0x0000000505067c12 */ /* 0x000fe4000f8ec0ff */
[----:B--2---:R-:W-:Y:S01]  /*0230*/  ISETP.NE.U32.AND P0, PT, R3, UR6, PT ;  /* 0x0000000603007c0c */ /* 0x004fe2000bf05070 */
[----:B------:R-:W-:-:S03]  /*0240*/  VIADD R3, R39, 0x200 ;  /* 0x0000020027037836 */ /* 0x000fc60000000000 */
[----:B------:R-:W-:-:S04]  /*0250*/  ISETP.NE.AND.EX P0, PT, R6, UR7, PT, P0 ;  /* 0x0000000706007c0c */ /* 0x000fc8000bf05300 */
[----:B------:R-:W-:-:S09]  /*0260*/  SEL R41, RZ, 0x1, P0 ;  /* 0x00000001ff297807 */ /* 0x000fd20000000000 */
.L_x_548:
[----:B------:R-:W-:Y:S05]  /*0270*/  BSYNC.RECONVERGENT B1 ;  /* 0x0000000000017941 */ /* 0x000fea0003800200 */
.L_x_547:
[----:B------:R-:W-:Y:S01]  /*0280*/  ISETP.GE.U32.AND P0, PT, R3, R2, PT ;  /* 0x000000020300720c */ /* 0x000fe20003f06070 */
[----:B------:R-:W-:-:S12]  /*0290*/  BSSY.RECONVERGENT B1, `(.L_x_549) ;  /* 0x0000105000017945 */ /* 0x000fd80003800200 */
[----:B------:R-:W-:Y:S05]  /*02a0*/  @P0 BRA `(.L_x_550) ;  /* 0x00000010000c0947 */ /* 0x000fea0003800000 */
[----:B------:R-:W-:Y:S01]  /*02b0*/  LOP3.LUT R5, RZ, R3, RZ, 0x33, !PT ;  /* 0x00000003ff057212 */ /* 0x000fe200078e33ff */
[----:B------:R-:W-:Y:S04]  /*02c0*/  BSSY.RECONVERGENT B2, `(.L_x_551) ;  /* 0x0000083000027945 */ /* 0x000fe80003800200 */
[----:B------:R-:W-:-:S05]  /*02d0*/  IMAD.IADD R5, R5, 0x1, R2 ;  /* 0x0000000105057824 */ /* 0x000fca00078e0202 */
[C---:B------:R-:W-:Y:S02]  /*02e0*/  ISETP.GE.U32.AND P0, PT, R5.reuse, 0x1e00, PT ;  /* 0x00001e000500780c */ /* 0x040fe40003f06070 */
[----:B------:R-:W-:-:S04]  /*02f0*/  LEA.HI R38, R5, 0x1, RZ, 0x17 ;  /* 0x0000000105267811 */ /* 0x000fc800078fb8ff */
[----:B------:R-:W-:-:S04]  /*0300*/  LOP3.LUT R43, R38, 0xf, RZ, 0xc0, !PT ;  /* 0x0000000f262b7812 */ /* 0x000fc800078ec0ff */
[----:B------:R-:W-:-:S03]  /*0310*/  ISETP.NE.AND P2, PT, R43, RZ, PT ;  /* 0x000000ff2b00720c */ /* 0x000fc60003f45270 */
[----:B------:R-:W-:Y:S10]  /*0320*/  @!P0 BRA `(.L_x_552) ;  /* 0x0000000400f08947 */ /* 0x000ff40003800000 */
[----:B------:R-:W0:Y:S01]  /*0330*/  LDC.64 R4, c[0x0][0x380] ;  /* 0x0000e000ff047b82 */ /* 0x000e220000000a00 */
[----:B------:R-:W-:-:S05]  /*0340*/  LOP3.LUT R42, R38, 0xfffff0, RZ, 0xc0, !PT ;  /* 0x00fffff0262a7812 */ /* 0x000fca00078ec0ff */
[----:B------:R-:W-:Y:S02]  /*0350*/  IMAD.MOV R42, RZ, RZ, -R42 ;  /* 0x000000ffff2a7224 */ /* 0x000fe400078e0a2a */
[----:B0-----:R-:W-:-:S03]  /*0360*/  IMAD.WIDE.U32 R4, R3, 0x8, R4 ;  /* 0x0000000803047825 */ /* 0x001fc600078e0004 */
[----:B------:R-:W-:-:S05]  /*0370*/  IADD3 R4, P0, PT, R4, 0x8000, RZ ;  /* 0x0000800004047810 */ /* 0x000fca0007f1e0ff */
[----:B------:R-:W-:-:S08]  /*0380*/  IMAD.X R5, RZ, RZ, R5, P0 ;  /* 0x000000ffff057224 */ /* 0x000fd000000e0605 */
.L_x_553:
[----:B------:R-:W2:Y:S04]  /*0390*/  LDG.E.64 R6, desc[UR8][R4.64+-0x8000] ;  /* 0xff80000804067981 */ /* 0x000ea8000c1e1b00 */
[----:B------:R-:W3:Y:S04]  /*03a0*/  LDG.E.64 R8, desc[UR8][R4.64+-0x7000] ;  /* 0xff90000804087981 */ /* 0x000ee8000c1e1b00 */
[----:B------:R-:W4:Y:S04]  /*03b0*/  LDG.E.64 R12, desc[UR8][R4.64+-0x5000] ;  /* 0xffb00008040c7981 */ /* 0x000f28000c1e1b00 */
[----:B------:R-:W5:Y:S04]  /*03c0*/  LDG.E.64 R10, desc[UR8][R4.64+-0x6000] ;  /* 0xffa00008040a7981 */ /* 0x000f68000c1e1b00 */
        /* <DEDUP_REMOVED lines=12> */
[----:B------:R-:W-:-:S02]  /*0490*/  VIADD R42, R42, 0x10 ;  /* 0x000000102a2a7836 */ /* 0x000fc40000000000 */
[----:B------:R-:W-:Y:S01]  /*04a0*/  VIADD R3, R3, 0x2000 ;  /* 0x0000200003037836 */ /* 0x000fe20000000000 */
[----:B--2---:R-:W-:Y:S02]  /*04b0*/  LOP3.LUT R44, R6, UR10, RZ, 0xc0, !PT ;  /* 0x0000000a062c7c12 */ /* 0x004fe4000f8ec0ff */
[----:B---3--:R-:W-:Y:S02]  /*04c0*/  LOP3.LUT R6, R8, UR10, RZ, 0xc0, !PT ;  /* 0x0000000a08067c12 */ /* 0x008fe4000f8ec0ff */
[----:B------:R-:W-:Y:S02]  /*04d0*/  LOP3.LUT R7, R7, UR11, RZ, 0xc0, !PT ;  /* 0x0000000b07077c12 */ /* 0x000fe4000f8ec0ff */
[----:B------:R-:W-:Y:S02]  /*04e0*/  ISETP.NE.U32.AND P0, PT, R44, UR12, PT ;  /* 0x0000000c2c007c0c */ /* 0x000fe4000bf05070 */
[----:B------:R-:W-:Y:S02]  /*04f0*/  LOP3.LUT R8, R9, UR11, RZ, 0xc0, !PT ;  /* 0x0000000b09087c12 */ /* 0x000fe4000f8ec0ff */
[----:B------:R-:W-:-:S02]  /*0500*/  ISETP.NE.U32.AND P1, PT, R6, UR12, PT ;  /* 0x0000000c06007c0c */ /* 0x000fc4000bf25070 */
[----:B------:R-:W-:Y:S02]  /*0510*/  ISETP.NE.AND.EX P0, PT, R7, UR13, PT, P0 ;  /* 0x0000000d07007c0c */ /* 0x000fe4000bf05300 */
[----:B------:R-:W-:Y:S02]  /*0520*/  ISETP.NE.AND.EX P1, PT, R8, UR13, PT, P1 ;  /* 0x0000000d08007c0c */ /* 0x000fe4000bf25310 */
[----:B------:R-:W-:Y:S02]  /*0530*/  SEL R7, RZ, 0x1, P0 ;  /* 0x00000001ff077807 */ /* 0x000fe40000000000 */
[----:B------:R-:W-:Y:S02]  /*0540*/  SEL R6, RZ, 0x1, P1 ;  /* 0x00000001ff067807 */ /* 0x000fe40000800000 */
[----:B-----5:R-:W-:Y:S02]  /*0550*/  LOP3.LUT R8, R10, UR10, RZ, 0xc0, !PT ;  /* 0x0000000a0a087c12 */ /* 0x020fe4000f8ec0ff */
[----:B------:R-:W-:-:S02]  /*0560*/  IADD3 R41, P6, P5, R6, R41, R7 ;  /* 0x0000002906297210 */ /* 0x000fc40007dde007 */
[----:B----4-:R-:W-:Y:S02]  /*0570*/  LOP3.LUT R6, R12, UR10, RZ, 0xc0, !PT ;  /* 0x0000000a0c067c12 */ /* 0x010fe4000f8ec0ff */
[----:B------:R-:W-:Y:S02]  /*0580*/  LOP3.LUT R10, R11, UR11, RZ, 0xc0, !PT ;  /* 0x0000000b0b0a7c12 */ /* 0x000fe4000f8ec0ff */
[----:B------:R-:W-:Y:S02]  /*0590*/  ISETP.NE.U32.AND P1, PT, R6, UR12, PT ;  /* 0x0000000c06007c0c */ /* 0x000fe4000bf25070 */
[----:B------:R-:W-:Y:S02]  /*05a0*/  ISETP.NE.U32.AND P0, PT, R8, UR12, PT ;  /* 0x0000000c08007c0c */ /* 0x000fe4000bf05070 */
[----:B------:R-:W-:Y:S02]  /*05b0*/  LOP3.LUT R6, R16, UR10, RZ, 0xc0, !PT ;  /* 0x0000000a10067c12 */ /* 0x000fe4000f8ec0ff */
[----:B------:R-:W-:-:S02]  /*05c0*/  LOP3.LUT R7, R14, UR10, RZ, 0xc0, !PT ;  /* 0x0000000a0e077c12 */ /* 0x000fc4000f8ec0ff */
[----:B------:R-:W-:Y:S02]  /*05d0*/  LOP3.LUT R12, R13, UR11, RZ, 0xc0, !PT ;  /* 0x0000000b0d0c7c12 */ /* 0x000fe4000f8ec0ff */
[----:B------:R-:W-:Y:S02]  /*05e0*/  ISETP.NE.U32.AND P4, PT, R6, UR12, PT ;  /* 0x0000000c06007c0c */ /* 0x000fe4000bf85070 */
[----:B------:R-:W-:Y:S02]  /*05f0*/  ISETP.NE.AND.EX P0, PT, R10, UR13, PT, P0 ;  /* 0x0000000d0a007c0c */ /* 0x000fe4000bf05300 */
[----:B------:R-:W-:Y:S02]  /*0600*/  LOP3.LUT R14, R15, UR11, RZ, 0xc0, !PT ;  /* 0x0000000b0f0e7c12 */ /* 0x000fe4000f8ec0ff */
[----:B------:R-:W-:Y:S02]  /*0610*/  ISETP.NE.U32.AND P3, PT, R7, UR12, PT ;  /* 0x0000000c07007c0c */ /* 0x000fe4000bf65070 */
[----:B------:R-:W-:-:S02]  /*0620*/  LOP3.LUT R16, R17, UR11, RZ, 0xc0, !PT ;  /* 0x0000000b11107c12 */ /* 0x000fc4000f8ec0ff */
[----:B------:R-:W-:Y:S02]  /*0630*/  LOP3.LUT R6, R18, UR10, RZ, 0xc0, !PT ;  /* 0x0000000a12067c12 */ /* 0x000fe4000f8ec0ff */
[----:B------:R-:W-:Y:S02]  /*0640*/  ISETP.NE.AND.EX P1, PT, R12, UR13, PT, P1 ;  /* 0x0000000d0c007c0c */ /* 0x000fe4000bf25310 */
[----:B------:R-:W-:Y:S02]  /*0650*/  LOP3.LUT R7, R20, UR10, RZ, 0xc0, !PT ;  /* 0x0000000a14077c12 */ /* 0x000fe4000f8ec0ff */
[----:B------:R-:W-:Y:S02]  /*0660*/  SEL R9, RZ, 0x1, P0 ;  /* 0x00000001ff097807 */ /* 0x000fe40000000000 */
[----:B------:R-:W-:Y:S02]  /*0670*/  ISETP.NE.AND.EX P3, PT, R14, UR13, PT, P3 ;  /* 0x0000000d0e007c0c */ /* 0x000fe4000bf65330 */
[----:B------:R-:W-:-:S02]  /*0680*/  ISETP.NE.AND.EX P4, PT, R16, UR13, PT, P4 ;  /* 0x0000000d10007c0c */ /* 0x000fc4000bf85340 */
[----:B------:R-:W-:Y:S02]  /*0690*/  ISETP.NE.U32.AND P0, PT, R6, UR12, PT ;  /* 0x0000000c06007c0c */ /* 0x000fe4000bf05070 */
[----:B------:R-:W-:Y:S02]  /*06a0*/  LOP3.LUT R18, R19, UR11, RZ, 0xc0, !PT ;  /* 0x0000000b13127c12 */ /* 0x000fe4000f8ec0ff */
[----:B------:R-:W-:Y:S02]  /*06b0*/  SEL R6, RZ, 0x1, P1 ;  /* 0x00000001ff067807 */ /* 0x000fe40000800000 */
[----:B------:R-:W-:Y:S02]  /*06c0*/  ISETP.NE.U32.AND P1, PT, R7, UR12, PT ;  /* 0x0000000c07007c0c */ /* 0x000fe4000bf25070 */
[----:B------:R-:W-:Y:S02]  /*06d0*/  SEL R7, RZ, 0x1, P3 ;  /* 0x00000001ff077807 */ /* 0x000fe40001800000 */
[----:B------:R-:W-:-:S02]  /*06e0*/  SEL R8, RZ, 0x1, P4 ;  /* 0x00000001ff087807 */ /* 0x000fc40002000000 */
[----:B------:R-:W-:Y:S02]  /*06f0*/  LOP3.LUT R20, R21, UR11, RZ, 0xc0, !PT ;  /* 0x0000000b15147c12 */ /* 0x000fe4000f8ec0ff */
[----:B------:R-:W-:Y:S02]  /*0700*/  IADD3 R41, P4, P3, R6, R41, R9 ;  /* 0x0000002906297210 */ /* 0x000fe40007b9e009 */
[----:B------:R-:W-:Y:S02]  /*0710*/  ISETP.NE.AND.EX P0, PT, R18, UR13, PT, P0 ;  /* 0x0000000d12007c0c */ /* 0x000fe4000bf05300 */
[----:B------:R-:W-:Y:S02]  /*0720*/  LOP3.LUT R6, R22, UR10, RZ, 0xc0, !PT ;  /* 0x0000000a16067c12 */ /* 0x000fe4000f8ec0ff */
[----:B------:R-:W-:Y:S02]  /*0730*/  ISETP.NE.AND.EX P1, PT, R20, UR13, PT, P1 ;  /* 0x0000000d14007c0c */ /* 0x000fe4000bf25310 */
[----:B------:R-:W-:-:S02]  /*0740*/  SEL R9, RZ, 0x1, P0 ;  /* 0x00000001ff097807 */ /* 0x000fc40000000000 */
[----:B------:R-:W-:Y:S02]  /*0750*/  LOP3.LUT R22, R23, UR11, RZ, 0xc0, !PT ;  /* 0x0000000b17167c12 */ /* 0x000fe4000f8ec0ff */
[----:B------:R-:W-:Y:S02]  /*0760*/  LOP3.LUT R10, R24, UR10, RZ, 0xc0, !PT ;  /* 0x0000000a180a7c12 */ /* 0x000fe4000f8ec0ff */
[----:B------:R-:W-:Y:S02]  /*0770*/  ISETP.NE.U32.AND P0, PT, R6, UR12, PT ;  /* 0x0000000c06007c0c */ /* 0x000fe4000bf05070 */
[----:B------:R-:W-:Y:S02]  /*0780*/  SEL R6, RZ, 0x1, P1 ;  /* 0x00000001ff067807 */ /* 0x000fe40000800000 */
[----:B------:R-:W-:Y:S02]  /*0790*/  LOP3.LUT R24, R25, UR11, RZ, 0xc0, !PT ;  /* 0x0000000b19187c12 */ /* 0x000fe4000f8ec0ff */
[----:B------:R-:W-:-:S02]  /*07a0*/  ISETP.NE.U32.AND P1, PT, R10, UR12, PT ;  /* 0x0000000c0a007c0c */ /* 0x000fc4000bf25070 */
[----:B------:R-:W-:Y:S02]  /*07b0*/  ISETP.NE.AND.EX P0, PT, R22, UR13, PT, P0 ;  /* 0x0000000d16007c0c */ /* 0x000fe4000bf05300 */
[----:B------:R-:W-:Y:S02]  /*07c0*/  LOP3.LUT R10, R26, UR10, RZ, 0xc0, !PT ;  /* 0x0000000a1a0a7c12 */ /* 0x000fe4000f8ec0ff */
[----:B------:R-:W-:Y:S02]  /*07d0*/  IADD3.X R40, PT, PT, RZ, R40, RZ, P6, P5 ;  /* 0x00000028ff287210 */ /* 0x000fe400037ea4ff */
[----:B------:R-:W-:Y:S02]  /*07e0*/  IADD3 R8, P5, P6, R8, R41, R7 ;  /* 0x0000002908087210 */ /* 0x000fe40007ebe007 */
[----:B------:R-:W-:Y:S02]  /*07f0*/  ISETP.NE.AND.EX P1, PT, R24, UR13, PT, P1 ;  /* 0x0000000d18007c0c */ /* 0x000fe4000bf25310 */
[----:B------:R-:W-:-:S02]  /*0800*/  SEL R7, RZ, 0x1, P0 ;  /* 0x00000001ff077807 */ /* 0x000fc40000000000 */
[----:B------:R-:W-:Y:S02]  /*0810*/  LOP3.LUT R26, R27, UR11, RZ, 0xc0, !PT ;  /* 0x0000000b1b1a7c12 */ /* 0x000fe4000f8ec0ff */
[----:B------:R-:W-:Y:S02]  /*0820*/  LOP3.LUT R11, R28, UR10, RZ, 0xc0, !PT ;  /* 0x0000000a1c0b7c12 */ /* 0x000fe4000f8ec0ff */
[----:B------:R-:W-:Y:S02]  /*0830*/  ISETP.NE.U32.AND P0, PT, R10, UR12, PT ;  /* 0x0000000c0a007c0c */ /* 0x000fe4000bf05070 */
[----:B------:R-:W-:Y:S02]  /*0840*/  SEL R10, RZ, 0x1, P1 ;  /* 0x00000001ff0a7807 */ /* 0x000fe40000800000 */
[----:B------:R-:W-:Y:S02]  /*0850*/  IADD3.X R40, PT, PT, RZ, R40, RZ, P4, P3 ;  /* 0x00000028ff287210 */ /* 0x000fe400027e64ff */
[----:B------:R-:W-:-:S02]  /*0860*/  LOP3.LUT R28, R29, UR11, RZ, 0xc0, !PT ;  /* 0x0000000b1d1c7c12 */ /* 0x000fc4000f8ec0ff */
[----:B------:R-:W-:Y:S02]  /*0870*/  ISETP.NE.U32.AND P1, PT, R11, UR12, PT ;  /* 0x0000000c0b007c0c */ /* 0x000fe4000bf25070 */
        /* <DEDUP_REMOVED lines=18> */
[----:B------:R-:W-:Y:S02]  /*09a0*/  ISETP.NE.U32.AND P0, PT, R7, UR12, PT ;  /* 0x0000000c07007c0c */ /* 0x000fe4000bf05070 */
[----:B------:R-:W-:Y:S02]  /*09b0*/  IADD3.X R40, PT, PT, RZ, R40, RZ, P4, P3 ;  /* 0x00000028ff287210 */ /* 0x000fe400027e64ff */
[----:B------:R-:W-:Y:S02]  /*09c0*/  SEL R7, RZ, 0x1, P1 ;  /* 0x00000001ff077807 */ /* 0x000fe40000800000 */
[----:B------:R-:W-:Y:S02]  /*09d0*/  IADD3 R8, P4, P3, R8, R10, R9 ;  /* 0x0000000a08087210 */ /* 0x000fe40007b9e009 */
[----:B------:R-:W-:-:S02]  /*09e0*/  LOP3.LUT R11, R36, UR10, RZ, 0xc0, !PT ;  /* 0x0000000a240b7c12 */ /* 0x000fc4000f8ec0ff */
[----:B------:R-:W-:Y:S02]  /*09f0*/  ISETP.NE.AND.EX P0, PT, R34, UR13, PT, P0 ;  /* 0x0000000d22007c0c */ /* 0x000fe4000bf05300 */
[----:B------:R-:W-:Y:S02]  /*0a00*/  IADD3.X R40, PT, PT, RZ, R40, RZ, P5, P6 ;  /* 0x00000028ff287210 */ /* 0x000fe40002fec4ff */
[----:B------:R-:W-:Y:S02]  /*0a10*/  IADD3 R7, P5, P6, R7, R8, R6 ;  /* 0x0000000807077210 */ /* 0x000fe40007ebe006 */
[----:B------:R-:W-:Y:S02]  /*0a20*/  LOP3.LUT R36, R37, UR11, RZ, 0xc0, !PT ;  /* 0x0000000b25247c12 */ /* 0x000fe4000f8ec0ff */
[----:B------:R-:W-:Y:S02]  /*0a30*/  ISETP.NE.U32.AND P1, PT, R11, UR12, PT ;  /* 0x0000000c0b007c0c */ /* 0x000fe4000bf25070 */
[----:B------:R-:W-:-:S02]  /*0a40*/  SEL R6, RZ, 0x1, P0 ;  /* 0x00000001ff067807 */ /* 0x000fc40000000000 */
[----:B------:R-:W-:Y:S02]  /*0a50*/  ISETP.NE.AND P0, PT, R42, RZ, PT ;  /* 0x000000ff2a00720c */ /* 0x000fe40003f05270 */
[----:B------:R-:W-:Y:S02]  /*0a60*/  ISETP.NE.AND.EX P1, PT, R36, UR13, PT, P1 ;  /* 0x0000000d24007c0c */ /* 0x000fe4000bf25310 */
[----:B------:R-:W-:Y:S02]  /*0a70*/  IADD3.X R40, PT, PT, RZ, R40, RZ, P4, P3 ;  /* 0x00000028ff287210 */ /* 0x000fe400027e64ff */
[----:B------:R-:W-:Y:S02]  /*0a80*/  SEL R41, RZ, 0x1, P1 ;  /* 0x00000001ff297807 */ /* 0x000fe40000800000 */
[----:B------:R-:W-:Y:S02]  /*0a90*/  IADD3 R4, P4, PT, R4, 0x10000, RZ ;  /* 0x0001000004047810 */ /* 0x000fe40007f9e0ff */
[----:B------:R-:W-:-:S02]  /*0aa0*/  IADD3 R41, P1, P3, R41, R7, R6 ;  /* 0x0000000729297210 */ /* 0x000fc40007b3e006 */
[----:B------:R-:W-:Y:S01]  /*0ab0*/  IADD3.X R40, PT, PT, RZ, R40, RZ, P5, P6 ;  /* 0x00000028ff287210 */ /* 0x000fe20002fec4ff */
[----:B------:R-:W-:-:S03]  /*0ac0*/  IMAD.X R5, RZ, RZ, R5, P4 ;  /* 0x000000ffff057224 */ /* 0x000fc600020e0605 */
[----:B------:R-:W-:Y:S01]  /*0ad0*/  IADD3.X R40, PT, PT, RZ, R40, RZ, P1, P3 ;  /* 0x00000028ff287210 */ /* 0x000fe20000fe64ff */
[----:B------:R-:W-:Y:S06]  /*0ae0*/  @P0 BRA `(.L_x_553) ;  /* 0xfffffff800280947 */ /* 0x000fec000383ffff */
.L_x_552:
[----:B------:R-:W-:Y:S05]  /*0af0*/  BSYNC.RECONVERGENT B2 ;  /* 0x0000000000027941 */ /* 0x000fea0003800200 */
.L_x_551:
[----:B------:R-:W-:Y:S05]  /*0b00*/  @!P2 BRA `(.L_x_550) ;  /* 0x0000000400f4a947 */ /* 0x000fea0003800000 */
[----:B------:R-:W-:Y:S01]  /*0b10*/  ISETP.GE.U32.AND P0, PT, R43, 0x8, PT ;  /* 0x000000082b00780c */ /* 0x000fe20003f06070 */
[----:B------:R-:W-:Y:S01]  /*0b20*/  BSSY.RECONVERGENT B2, `(.L_x_554) ;  /* 0x0000041000027945 */ /* 0x000fe20003800200 */
[----:B------:R-:W-:-:S04]  /*0b30*/  LOP3.LUT R22, R38, 0x7, RZ, 0xc0, !PT ;  /* 0x0000000726167812 */ /* 0x000fc800078ec0ff */
[----:B------:R-:W-:-:S07]  /*0b40*/  ISETP.NE.AND P4, PT, R22, RZ, PT ;  /* 0x000000ff1600720c */ /* 0x000fce0003f85270 */
[----:B------:R-:W-:Y:S06]  /*0b50*/  @!P0 BRA `(.L_x_555) ;  /* 0x0000000000f48947 */ /* 0x000fec0003800000 */
[----:B------:R-:W0:Y:S01]  /*0b60*/  LDC.64 R16, c[0x0][0x380] ;  /* 0x0000e000ff107b82 */ /* 0x000e220000000a00 */
[----:B------:R-:W1:Y:S01]  /*0b70*/  LDCU.64 UR4, c[0x0][0x390] ;  /* 0x00007200ff0477ac */ /* 0x000e620008000a00 */
[----:B------:R-:W2:Y:S01]  /*0b80*/  LDCU.64 UR6, c[0x0][0x388] ;  /* 0x00007100ff0677ac */ /* 0x000ea20008000a00 */
[----:B0-----:R-:W-:-:S05]  /*0b90*/  IMAD.WIDE R16, R3, 0x8, R16 ;  /* 0x0000000803107825 */ /* 0x001fca00078e0210 */
[----:B------:R-:W1:Y:S04]  /*0ba0*/  LDG.E.64 R18, desc[UR8][R16.64] ;  /* 0x0000000810127981 */ /* 0x000e68000c1e1b00 */
[----:B------:R-:W3:Y:S04]  /*0bb0*/  LDG.E.64 R20, desc[UR8][R16.64+0x1000] ;  /* 0x0010000810147981 */ /* 0x000ee8000c1e1b00 */
[----:B------:R-:W4:Y:S04]  /*0bc0*/  LDG.E.64 R12, desc[UR8][R16.64+0x3000] ;  /* 0x00300008100c7981 */ /* 0x000f28000c1e1b00 */
[----:B------:R-:W5:Y:S04]  /*0bd0*/  LDG.E.64 R14, desc[UR8][R16.64+0x2000] ;  /* 0x00200008100e7981 */ /* 0x000f68000c1e1b00 */
[----:B------:R-:W5:Y:S04]  /*0be0*/  LDG.E.64 R8, desc[UR8][R16.64+0x5000] ;  /* 0x0050000810087981 */ /* 0x000f68000c1e1b00 */
[----:B------:R-:W5:Y:S04]  /*0bf0*/  LDG.E.64 R10, desc[UR8][R16.64+0x4000] ;  /* 0x00400008100a7981 */ /* 0x000f68000c1e1b00 */
[----:B------:R-:W5:Y:S04]  /*0c00*/  LDG.E.64 R6, desc[UR8][R16.64+0x6000] ;  /* 0x0060000810067981 */ /* 0x000f68000c1e1b00 */
[----:B------:R0:W5:Y:S01]  /*0c10*/  LDG.E.64 R4, desc[UR8][R16.64+0x7000] ;  /* 0x0070000810047981 */ /* 0x000162000c1e1b00 */
[----:B------:R-:W-:Y:S01]  /*0c20*/  VIADD R3, R3, 0x1000 ;  /* 0x0000100003037836 */ /* 0x000fe20000000000 */
[----:B-1----:R-:W-:-:S02]  /*0c30*/  LOP3.LUT R23, R18, UR4, RZ, 0xc0, !PT ;  /* 0x0000000412177c12 */ /* 0x002fc4000f8ec0ff */
[----:B---3--:R-:W-:Y:S02]  /*0c40*/  LOP3.LUT R18, R20, UR4, RZ, 0xc0, !PT ;  /* 0x0000000414127c12 */ /* 0x008fe4000f8ec0ff */
[----:B------:R-:W-:Y:S02]  /*0c50*/  LOP3.LUT R19, R19, UR5, RZ, 0xc0, !PT ;  /* 0x0000000513137c12 */ /* 0x000fe4000f8ec0ff */
[----:B--2---:R-:W-:Y:S02]  /*0c60*/  ISETP.NE.U32.AND P0, PT, R23, UR6, PT ;  /* 0x0000000617007c0c */ /* 0x004fe4000bf05070 */
[----:B------:R-:W-:Y:S02]  /*0c70*/  LOP3.LUT R20, R21, UR5, RZ, 0xc0, !PT ;  /* 0x0000000515147c12 */ /* 0x000fe4000f8ec0ff */
[----:B------:R-:W-:Y:S02]  /*0c80*/  ISETP.NE.U32.AND P1, PT, R18, UR6, PT ;  /* 0x0000000612007c0c */ /* 0x000fe4000bf25070 */
[----:B------:R-:W-:-:S02]  /*0c90*/  ISETP.NE.AND.EX P0, PT, R19, UR7, PT, P0 ;  /* 0x0000000713007c0c */ /* 0x000fc4000bf05300 */
[----:B------:R-:W-:Y:S02]  /*0ca0*/  ISETP.NE.AND.EX P1, PT, R20, UR7, PT, P1 ;  /* 0x0000000714007c0c */ /* 0x000fe4000bf25310 */
[----:B0-----:R-:W-:Y:S02]  /*0cb0*/  SEL R17, RZ, 0x1, P0 ;  /* 0x00000001ff117807 */ /* 0x001fe40000000000 */
[----:B------:R-:W-:-:S04]  /*0cc0*/  SEL R16, RZ, 0x1, P1 ;  /* 0x00000001ff107807 */ /* 0x000fc80000800000 */
[----:B------:R-:W-:Y:S02]  /*0cd0*/  IADD3 R41, P6, P5, R16, R41, R17 ;  /* 0x0000002910297210 */ /* 0x000fe40007dde011 */
[----:B----4-:R-:W-:Y:S02]  /*0ce0*/  LOP3.LUT R16, R12, UR4, RZ, 0xc0, !PT ;  /* 0x000000040c107c12 */ /* 0x010fe4000f8ec0ff */
[----:B------:R-:W-:Y:S02]  /*0cf0*/  LOP3.LUT R12, R13, UR5, RZ, 0xc0, !PT ;  /* 0x000000050d0c7c12 */ /* 0x000fe4000f8ec0ff */
[----:B-----5:R-:W-:Y:S02]  /*0d00*/  LOP3.LUT R18, R14, UR4, RZ, 0xc0, !PT ;  /* 0x000000040e127c12 */ /* 0x020fe4000f8ec0ff */
[----:B------:R-:W-:Y:S02]  /*0d10*/  LOP3.LUT R13, R8, UR4, RZ, 0xc0, !PT ;  /* 0x00000004080d7c12 */ /* 0x000fe4000f8ec0ff */
[----:B------:R-:W-:-:S02]  /*0d20*/  LOP3.LUT R14, R15, UR5, RZ, 0xc0, !PT ;  /* 0x000000050f0e7c12 */ /* 0x000fc4000f8ec0ff */
[----:B------:R-:W-:Y:S02]  /*0d30*/  LOP3.LUT R15, R10, UR4, RZ, 0xc0, !PT ;  /* 0x000000040a0f7c12 */ /* 0x000fe4000f8ec0ff */
[----:B------:R-:W-:Y:S02]  /*0d40*/  ISETP.NE.U32.AND P3, PT, R18, UR6, PT ;  /* 0x0000000612007c0c */ /* 0x000fe4000bf65070 */
[----:B------:R-:W-:Y:S02]  /*0d50*/  ISETP.NE.U32.AND P2, PT, R16, UR6, PT ;  /* 0x0000000610007c0c */ /* 0x000fe4000bf45070 */
[----:B------:R-:W-:Y:S02]  /*0d60*/  LOP3.LUT R8, R9, UR5, RZ, 0xc0, !PT ;  /* 0x0000000509087c12 */ /* 0x000fe4000f8ec0ff */
[----:B------:R-:W-:Y:S02]  /*0d70*/  ISETP.NE.U32.AND P1, PT, R13, UR6, PT ;  /* 0x000000060d007c0c */ /* 0x000fe4000bf25070 */
[----:B------:R-:W-:-:S02]  /*0d80*/  LOP3.LUT R10, R11, UR5, RZ, 0xc0, !PT ;  /* 0x000000050b0a7c12 */ /* 0x000fc4000f8ec0ff */
[----:B------:R-:W-:Y:S02]  /*0d90*/  ISETP.NE.U32.AND P0, PT, R15, UR6, PT ;  /* 0x000000060f007c0c */ /* 0x000fe4000bf05070 */
[----:B------:R-:W-:Y:S02]  /*0da0*/  ISETP.NE.AND.EX P3, PT, R14, UR7, PT, P3 ;  /* 0x000000070e007c0c */ /* 0x000fe4000bf65330 */
[----:B------:R-:W-:Y:S02]  /*0db0*/  ISETP.NE.AND.EX P2, PT, R12, UR7, PT, P2 ;  /* 0x000000070c007c0c */ /* 0x000fe4000bf45320 */
[----:B------:R-:W-:Y:S02]  /*0dc0*/  ISETP.NE.AND.EX P1, PT, R8, UR7, PT, P1 ;  /* 0x0000000708007c0c */ /* 0x000fe4000bf25310 */
[----:B------:R-:W-:Y:S02]  /*0dd0*/  LOP3.LUT R9, R6, UR4, RZ, 0xc0, !PT ;  /* 0x0000000406097c12 */ /* 0x000fe4000f8ec0ff */
[----:B------:R-:W-:-:S02]  /*0de0*/  LOP3.LUT R8, R4, UR4, RZ, 0xc0, !PT ;  /* 0x0000000404087c12 */ /* 0x000fc4000f8ec0ff */
[----:B------:R-:W-:Y:S02]  /*0df0*/  ISETP.NE.AND.EX P0, PT, R10, UR7, PT, P0 ;  /* 0x000000070a007c0c */ /* 0x000fe4000bf05300 */
[----:B------:R-:W-:Y:S02]  /*0e00*/  LOP3.LUT R6, R7, UR5, RZ, 0xc0, !PT ;  /* 0x0000000507067c12 */ /* 0x000fe4000f8ec0ff */
[----:B------:R-:W-:Y:S02]  /*0e10*/  SEL R10, RZ, 0x1, P3 ;  /* 0x00000001ff0a7807 */ /* 0x000fe40001800000 */
[----:B------:R-:W-:Y:S02]  /*0e20*/  SEL R7, RZ, 0x1, P2 ;  /* 0x00000001ff077807 */ /* 0x000fe40001000000 */
[----:B------:R-:W-:Y:S02]  /*0e30*/  ISETP.NE.U32.AND P3, PT, R9, UR6, PT ;  /* 0x0000000609007c0c */ /* 0x000fe4000bf65070 */
[----:B------:R-:W-:-:S02]  /*0e40*/  LOP3.LUT R4, R5, UR5, RZ, 0xc0, !PT ;  /* 0x0000000505047c12 */ /* 0x000fc4000f8ec0ff */
[----:B------:R-:W-:Y:S02]  /*0e50*/  ISETP.NE.U32.AND P2, PT, R8, UR6, PT ;  /* 0x0000000608007c0c */ /* 0x000fe4000bf45070 */
[----:B------:R-:W-:Y:S02]  /*0e60*/  SEL R8, RZ, 0x1, P0 ;  /* 0x00000001ff087807 */ /* 0x000fe40000000000 */
[----:B------:R-:W-:Y:S02]  /*0e70*/  SEL R5, RZ, 0x1, P1 ;  /* 0x00000001ff057807 */ /* 0x000fe40000800000 */
[----:B------:R-:W-:Y:S02]  /*0e80*/  IADD3 R7, P0, P1, R7, R41, R10 ;  /* 0x0000002907077210 */ /* 0x000fe4000791e00a */
[----:B------:R-:W-:Y:S02]  /*0e90*/  ISETP.NE.AND.EX P3, PT, R6, UR7, PT, P3 ;  /* 0x0000000706007c0c */ /* 0x000fe4000bf65330 */
[----:B------:R-:W-:-:S02]  /*0ea0*/  ISETP.NE.AND.EX P2, PT, R4, UR7, PT, P2 ;  /* 0x0000000704007c0c */ /* 0x000fc4000bf45320 */
[----:B------:R-:W-:Y:S02]  /*0eb0*/  IADD3.X R40, PT, PT, RZ, R40, RZ, P6, P5 ;  /* 0x00000028ff287210 */ /* 0x000fe400037ea4ff */
[----:B------:R-:W-:Y:S02]  /*0ec0*/  IADD3 R5, P5, P6, R5, R7, R8 ;  /* 0x0000000705057210 */ /* 0x000fe40007ebe008 */
[----:B------:R-:W-:Y:S02]  /*0ed0*/  SEL R4, RZ, 0x1, P3 ;  /* 0x00000001ff047807 */ /* 0x000fe40001800000 */
[----:B------:R-:W-:Y:S02]  /*0ee0*/  SEL R41, RZ, 0x1, P2 ;  /* 0x00000001ff297807 */ /* 0x000fe40001000000 */
[----:B------:R-:W-:Y:S02]  /*0ef0*/  IADD3.X R40, PT, PT, RZ, R40, RZ, P0, P1 ;  /* 0x00000028ff287210 */ /* 0x000fe400007e24ff */
[----:B------:R-:W-:-:S02]  /*0f00*/  IADD3 R41, P0, P1, R41, R5, R4 ;  /* 0x0000000529297210 */ /* 0x000fc4000791e004 */
[----:B------:R-:W-:-:S04]  /*0f10*/  IADD3.X R40, PT, PT, RZ, R40, RZ, P5, P6 ;  /* 0x00000028ff287210 */ /* 0x000fc80002fec4ff */
[----:B------:R-:W-:-:S07]  /*0f20*/  IADD3.X R40, PT, PT, RZ, R40, RZ, P0, P1 ;  /* 0x00000028ff287210 */ /* 0x000fce00007e24ff */
.L_x_555:
[----:B------:R-:W-:Y:S05]  /*0f30*/  BSYNC.RECONVERGENT B2 ;  /* 0x0000000000027941 */ /* 0x000fea0003800200 */
.L_x_554:
        /* <DEDUP_REMOVED lines=13> */
[----:B------:R-:W5:Y:S01]  /*1010*/  LDG.E.64 R10, desc[UR8][R4.64+0x2000] ;  /* 0x00200008040a7981 */ /* 0x000f62000c1e1b00 */
[----:B------:R-:W-:Y:S01]  /*1020*/  VIADD R3, R3, 0x800 ;  /* 0x0000080003037836 */ /* 0x000fe20000000000 */
[----:B-1----:R-:W-:-:S02]  /*1030*/  LOP3.LUT R8, R8, UR4, RZ, 0xc0, !PT ;  /* 0x0000000408087c12 */ /* 0x002fc4000f8ec0ff */
[----:B---3--:R-:W-:Y:S02]  /*1040*/  LOP3.LUT R6, R6, UR4, RZ, 0xc0, !PT ;  /* 0x0000000406067c12 */ /* 0x008fe4000f8ec0ff */
[----:B--2---:R-:W-:Y:S02]  /*1050*/  ISETP.NE.U32.AND P2, PT, R8, UR6, PT ;  /* 0x0000000608007c0c */ /* 0x004fe4000bf45070 */
[----:B------:R-:W-:Y:S02]  /*1060*/  ISETP.NE.U32.AND P1, PT, R6, UR6, PT ;  /* 0x0000000606007c0c */ /* 0x000fe4000bf25070 */
[----:B----4-:R-:W-:Y:S02]  /*1070*/  LOP3.LUT R8, R12, UR4, RZ, 0xc0, !PT ;  /* 0x000000040c087c12 */ /* 0x010fe4000f8ec0ff */
[----:B------:R-:W-:Y:S02]  /*1080*/  LOP3.LUT R7, R7, UR5, RZ, 0xc0, !PT ;  /* 0x0000000507077c12 */ /* 0x000fe4000f8ec0ff */
[----:B------:R-:W-:-:S02]  /*1090*/  LOP3.LUT R9, R9, UR5, RZ, 0xc0, !PT ;  /* 0x0000000509097c12 */ /* 0x000fc4000f8ec0ff */
[----:B-----5:R-:W-:Y:S02]  /*10a0*/  LOP3.LUT R6, R10, UR4, RZ, 0xc0, !PT ;  /* 0x000000040a067c12 */ /* 0x020fe4000f8ec0ff */
        /* <DEDUP_REMOVED lines=16> */
.L_x_557:
[----:B------:R-:W-:Y:S05]  /*11b0*/  BSYNC.RECONVERGENT B2 ;  /* 0x0000000000027941 */ /* 0x000fea0003800200 */
.L_x_556:
[----:B------:R-:W-:Y:S05]  /*11c0*/  @!P4 BRA `(.L_x_550) ;  /* 0x000000000044c947 */ /* 0x000fea0003800000 */
[----:B------:R-:W0:Y:S01]  /*11d0*/  LDC.64 R6, c[0x0][0x380] ;  /* 0x0000e000ff067b82 */ /* 0x000e220000000a00 */
[----:B------:R-:W-:-:S07]  /*11e0*/  IMAD.MOV R8, RZ, RZ, -R38 ;  /* 0x000000ffff087224 */ /* 0x000fce00078e0a26 */
.L_x_558:
[C---:B0-----:R-:W-:Y:S01]  /*11f0*/  IMAD.WIDE R4, R3.reuse, 0x8, R6 ;  /* 0x0000000803047825 */ /* 0x041fe200078e0206 */
[----:B------:R-:W0:Y:S01]  /*1200*/  LDCU.64 UR4, c[0x0][0x390] ;  /* 0x00007200ff0477ac */ /* 0x000e220008000a00 */
[----:B------:R-:W1:Y:S04]  /*1210*/  LDCU.64 UR6, c[0x0][0x388] ;  /* 0x00007100ff0677ac */ /* 0x000e680008000a00 */
[----:B------:R-:W0:Y:S01]  /*1220*/  LDG.E.64 R4, desc[UR8][R4.64] ;  /* 0x0000000804047981 */ /* 0x000e22000c1e1b00 */
[----:B------:R-:W-:Y:S02]  /*1230*/  VIADD R8, R8, 0x1 ;  /* 0x0000000108087836 */ /* 0x000fe40000000000 */
[----:B------:R-:W-:Y:S01]  /*1240*/  VIADD R3, R3, 0x200 ;  /* 0x0000020003037836 */ /* 0x000fe20000000000 */
[----:B0-----:R-:W-:-:S02]  /*1250*/  LOP3.LUT R9, R4, UR4, RZ, 0xc0, !PT ;  /* 0x0000000404097c12 */ /* 0x001fc4000f8ec0ff */
[----:B------:R-:W-:Y:S02]  /*1260*/  LOP3.LUT R10, R5, UR5, RZ, 0xc0, !PT ;  /* 0x00000005050a7c12 */ /* 0x000fe4000f8ec0ff */
[----:B-1----:R-:W-:-:S04]  /*1270*/  ISETP.NE.U32.AND P0, PT, R9, UR6, PT ;  /* 0x0000000609007c0c */ /* 0x002fc8000bf05070 */
[----:B------:R-:W-:-:S04]  /*1280*/  ISETP.NE.AND.EX P0, PT, R10, UR7, PT, P0 ;  /* 0x000000070a007c0c */ /* 0x000fc8000bf05300 */
[----:B------:R-:W-:Y:S02]  /*1290*/  SEL R10, RZ, 0x1, P0 ;  /* 0x00000001ff0a7807 */ /* 0x000fe40000000000 */
[----:B------:R-:W-:Y:S02]  /*12a0*/  ISETP.NE.AND P0, PT, R8, RZ, PT ;  /* 0x000000ff0800720c */ /* 0x000fe40003f05270 */
[----:B------:R-:W-:-:S05]  /*12b0*/  IADD3 R41, P1, PT, R41, R10, RZ ;  /* 0x0000000a29297210 */ /* 0x000fca0007f3e0ff */
[----:B------:R-:W-:-:S06]  /*12c0*/  IMAD.X R40, RZ, RZ, R40, P1 ;  /* 0x000000ffff287224 */ /* 0x000fcc00008e0628 */
[----:B------:R-:W-:Y:S05]  /*12d0*/  @P0 BRA `(.L_x_558) ;  /* 0xfffffffc00c40947 */ /* 0x000fea000383ffff */
.L_x_550:
[----:B------:R-:W-:Y:S05]  /*12e0*/  BSYNC.RECONVERGENT B1 ;  /* 0x0000000000017941 */ /* 0x000fea0003800200 */
.L_x_549:
[----:B------:R-:W-:-:S04]  /*12f0*/  ISETP.GE.U32.AND P0, PT, R2, 0x200, PT ;  /* 0x000002000200780c */ /* 0x000fc80003f06070 */
[----:B------:R-:W-:-:S13]  /*1300*/  ISETP.GE.U32.AND.EX P0, PT, R0, RZ, PT, P0 ;  /* 0x000000ff0000720c */ /* 0x000fda0003f06100 */
[----:B------:R-:W-:Y:S05]  /*1310*/  @!P0 BRA `(.L_x_559) ;  /* 0x0000000400308947 */ /* 0x000fea0003800000 */
[----:B------:R-:W0:Y:S01]  /*1320*/  S2R R6, SR_LANEID ;  /* 0x0000000000067919 */ /* 0x000e220000000000 */
[----:B------:R-:W-:Y:S01]  /*1330*/  ISETP.NE.AND P5, PT, R39, RZ, PT ;  /* 0x000000ff2700720c */ /* 0x000fe20003fa5270 */
        /* <DEDUP_REMOVED lines=32> */
[----:B------:R-:W-:-:S05]  /*1540*/  IMAD.X R9, R2, 0x1, R5, P2 ;  /* 0x0000000102097824 */ /* 0x000fca00010e0605 */
[----:B------:R-:W1:Y:S01]  /*1550*/  SHFL.DOWN PT, R2, R9, 0x10, 0x1f ;  /* 0x0a001f0009027f89 */ /* 0x000e6200000e0000 */
[----:B--2---:R-:W-:Y:S02]  /*1560*/  @!P1 LEA R5, R4, R3, 0x18 ;  /* 0x0000000304059211 */ /* 0x004fe400078ec0ff */
[----:B0-----:R-:W-:Y:S02]  /*1570*/  SEL R6, R0, RZ, !P0 ;  /* 0x000000ff00067207 */ /* 0x001fe40004000000 */
[----:B------:R-:W-:Y:S02]  /*1580*/  @!P1 SHF.R.U32.HI R0, RZ, 0x2, R39 ;  /* 0x00000002ff009819 */ /* 0x000fe40000011627 */
[----:B------:R-:W-:Y:S02]  /*1590*/  IADD3 R4, P2, PT, R6, R7, RZ ;  /* 0x0000000706047210 */ /* 0x000fe40007f5e0ff */
[----:B------:R-:W-:Y:S02]  /*15a0*/  @!P1 LOP3.LUT R0, R0, 0xf8, RZ, 0xc0, !PT ;  /* 0x000000f800009812 */ /* 0x000fe400078ec0ff */
[----:B-1----:R-:W-:-:S03]  /*15b0*/  SEL R2, R2, RZ, !P0 ;  /* 0x000000ff02027207 */ /* 0x002fc60004000000 */
[----:B------:R-:W-:Y:S02]  /*15c0*/  @!P1 IMAD.IADD R5, R0, 0x1, R5 ;  /* 0x0000000100059824 */ /* 0x000fe400078e0205 */
[----:B------:R-:W-:Y:S02]  /*15d0*/  IMAD.X R3, R2, 0x1, R9, P2 ;  /* 0x0000000102037824 */ /* 0x000fe400010e0609 */
[----:B------:R-:W-:-:S05]  /*15e0*/  @!P1 IMAD.MOV.U32 R2, RZ, RZ, R4 ;  /* 0x000000ffff029224 */ /* 0x000fca00078e0004 */
[----:B------:R1:W-:Y:S01]  /*15f0*/  @!P1 STS.64 [R5+0x10], R2 ;  /* 0x0000100205009388 */ /* 0x0003e20000000a00 */
[----:B------:R-:W-:Y:S06]  /*1600*/  BAR.SYNC.DEFER_BLOCKING 0x0 ;  /* 0x0000000000007b1d */ /* 0x000fec0000010000 */
[----:B------:R-:W-:Y:S05]  /*1610*/  @P5 BRA `(.L_x_560) ;  /* 0x0000002000905947 */ /* 0x000fea0003800000 */
[----:B------:R-:W0:Y:S01]  /*1620*/  S2UR UR5, SR_CgaCtaId ;  /* 0x00000000000579c3 */ /* 0x000e220000008800 */
[----:B------:R-:W-:Y:S02]  /*1630*/  UMOV UR4, 0x400 ;  /* 0x0000040000047882 */ /* 0x000fe40000000000 */
[----:B0-----:R-:W-:-:S09]  /*1640*/  ULEA UR4, UR5, UR4, 0x18 ;  /* 0x0000000405047291 */ /* 0x001fd2000f8ec0ff */
[----:B------:R-:W-:Y:S04]  /*1650*/  LDS.64 R6, [UR4+0x18] ;  /* 0x00001804ff067984 */ /* 0x000fe80008000a00 */
[----:B------:R-:W1:Y:S04]  /*1660*/  LDS.128 R32, [UR4+0x20] ;  /* 0x00002004ff207984 */ /* 0x000e680008000c00 */
[----:B------:R-:W0:Y:S04]  /*1670*/  LDS.128 R28, [UR4+0x30] ;  /* 0x00003004ff1c7984 */ /* 0x000e280008000c00 */
[----:B------:R-:W2:Y:S04]  /*1680*/  LDS.128 R24, [UR4+0x40] ;  /* 0x00004004ff187984 */ /* 0x000ea80008000c00 */
[----:B------:R-:W3:Y:S04]  /*1690*/  LDS.128 R20, [UR4+0x50] ;  /* 0x00005004ff147984 */ /* 0x000ee80008000c00 */
[----:B------:R-:W4:Y:S04]  /*16a0*/  LDS.128 R16, [UR4+0x60] ;  /* 0x00006004ff107984 */ /* 0x000f280008000c00 */
[----:B------:R-:W5:Y:S04]  /*16b0*/  LDS.128 R12, [UR4+0x70] ;  /* 0x00007004ff0c7984 */ /* 0x000f680008000c00 */
[----:B------:R-:W5:Y:S01]  /*16c0*/  LDS.128 R8, [UR4+0x80] ;  /* 0x00008004ff087984 */ /* 0x000f620008000c00 */
[----:B-1----:R-:W-:-:S04]  /*16d0*/  IADD3 R5, P0, P1, R32, R6, R4 ;  /* 0x0000000620057210 */ /* 0x002fc8000791e004 */
[----:B0-----:R-:W-:Y:S02]  /*16e0*/  IADD3 R5, P2, P3, R28, R5, R34 ;  /* 0x000000051c057210 */ /* 0x001fe40007b5e022 */
[----:B------:R-:W-:Y:S02]  /*16f0*/  IADD3.X R7, PT, PT, R33, R7, R3, P0, P1 ;  /* 0x0000000721077210 */ /* 0x000fe400007e2403 */
[----:B--2---:R-:W-:Y:S02]  /*1700*/  IADD3 R3, P0, P1, R24, R5, R30 ;  /* 0x0000000518037210 */ /* 0x004fe4000791e01e */
[----:B------:R-:W-:Y:S02]  /*1710*/  IADD3.X R29, PT, PT, R29, R7, R35, P2, P3 ;  /* 0x000000071d1d7210 */ /* 0x000fe400017e6423 */
[----:B---3--:R-:W-:Y:S02]  /*1720*/  IADD3 R3, P2, P3, R20, R3, R26 ;  /* 0x0000000314037210 */ /* 0x008fe40007b5e01a */
[----:B------:R-:W-:-:S02]  /*1730*/  IADD3.X R25, PT, PT, R25, R29, R31, P0, P1 ;  /* 0x0000001d19197210 */ /* 0x000fc400007e241f */
[----:B----4-:R-:W-:Y:S02]  /*1740*/  IADD3 R3, P0, P1, R16, R3, R22 ;  /* 0x0000000310037210 */ /* 0x010fe4000791e016 */
[----:B------:R-:W-:Y:S02]  /*1750*/  IADD3.X R21, PT, PT, R21, R25, R27, P2, P3 ;  /* 0x0000001915157210 */ /* 0x000fe400017e641b */
[----:B-----5:R-:W-:Y:S02]  /*1760*/  IADD3 R3, P2, P3, R12, R3, R18 ;  /* 0x000000030c037210 */ /* 0x020fe40007b5e012 */
[----:B------:R-:W-:Y:S02]  /*1770*/  IADD3.X R17, PT, PT, R17, R21, R23, P0, P1 ;  /* 0x0000001511117210 */ /* 0x000fe400007e2417 */
[----:B------:R-:W-:Y:S02]  /*1780*/  IADD3 R3, P0, P1, R8, R3, R14 ;  /* 0x0000000308037210 */ /* 0x000fe4000791e00e */
[----:B------:R-:W-:-:S02]  /*1790*/  IADD3.X R13, PT, PT, R13, R17, R19, P2, P3 ;  /* 0x000000110d0d7210 */ /* 0x000fc400017e6413 */
[----:B------:R-:W-:Y:S02]  /*17a0*/  IADD3 R4, P2, PT, R3, R10, RZ ;  /* 0x0000000a03047210 */ /* 0x000fe40007f5e0ff */
[----:B------:R-:W-:-:S05]  /*17b0*/  IADD3.X R3, PT, PT, R9, R13, R15, P0, P1 ;  /* 0x0000000d09037210 */ /* 0x000fca00007e240f */
[----:B------:R-:W-:Y:S01]  /*17c0*/  IMAD.X R3, R3, 0x1, R11, P2 ;  /* 0x0000000103037824 */ /* 0x000fe200010e060b */
[----:B------:R-:W-:Y:S06]  /*17d0*/  BRA `(.L_x_560) ;  /* 0x0000002000207947 */ /* 0x000fec0003800000 */
.L_x_559:
[C---:B------:R-:W-:Y:S01]  /*17e0*/  LOP3.LUT R3, R39.reuse, 0x3e0, RZ, 0xc0, !PT ;  /* 0x000003e027037812 */ /* 0x040fe200078ec0ff */
[----:B------:R-:W0:Y:S01]  /*17f0*/  S2R R12, SR_LANEID ;  /* 0x00000000000c7919 */ /* 0x000e220000000000 */
[----:B------:R-:W-:-:S03]  /*1800*/  ISETP.NE.AND P5, PT, R39, RZ, PT ;  /* 0x000000ff2700720c */ /* 0x000fc60003fa5270 */
[----:B------:R-:W-:Y:S01]  /*1810*/  VIADD R5, R3, 0x20 ;  /* 0x0000002003057836 */ /* 0x000fe20000000000 */
[----:B------:R-:W-:-:S04]  /*1820*/  LOP3.LUT R3, RZ, R3, RZ, 0x33, !PT ;  /* 0x00000003ff037212 */ /* 0x000fc800078e33ff */
[----:B------:R-:W-:Y:S01]  /*1830*/  ISETP.GT.U32.AND P0, PT, R5, R2, PT ;  /* 0x000000020500720c */ /* 0x000fe20003f04070 */
[----:B------:R-:W-:-:S05]  /*1840*/  IMAD.IADD R3, R3, 0x1, R2 ;  /* 0x0000000103037824 */ /* 0x000fca00078e0202 */
[----:B------:R-:W-:-:S05]  /*1850*/  SEL R5, R3, 0x1f, P0 ;  /* 0x0000001f03057807 */ /* 0x000fca0000000000 */
[----:B------:R-:W1:Y:S04]  /*1860*/  SHFL.DOWN PT, R3, R41, 0x1, R5 ;  /* 0x0820000029037989 */ /* 0x000e6800000e0005 */
[----:B------:R-:W2:Y:S01]  /*1870*/  SHFL.DOWN PT, R4, R40, 0x1, R5 ;  /* 0x0820000028047989 */ /* 0x000ea200000e0005 */
[C---:B0-----:R-:W-:Y:S01]  /*1880*/  ISETP.GE.AND P0, PT, R12.reuse, R5, PT ;  /* 0x000000050c00720c */ /* 0x041fe20003f06270 */
[C---:B------:R-:W-:Y:S01]  /*1890*/  VIADD R6, R12.reuse, 0x2 ;  /* 0x000000020c067836 */ /* 0x040fe20000000000 */
[----:B------:R-:W-:Y:S02]  /*18a0*/  ISETP.NE.AND P2, PT, R12, RZ, PT ;  /* 0x000000ff0c00720c */ /* 0x000fe40003f45270 */
[----:B-1----:R-:W-:-:S11]  /*18b0*/  SEL R10, R3, RZ, !P0 ;  /* 0x000000ff030a7207 */ /* 0x002fd60004000000 */
[----:B------:R-:W0:Y:S01]  /*18c0*/  @!P2 S2R R11, SR_CgaCtaId ;  /* 0x00000000000ba919 */ /* 0x000e220000008800 */
[----:B--2---:R-:W-:Y:S02]  /*18d0*/  SEL R9, R4, RZ, !P0 ;  /* 0x000000ff04097207 */ /* 0x004fe40004000000 */
[----:B------:R-:W-:-:S05]  /*18e0*/  IADD3 R10, P0, PT, R41, R10, RZ ;  /* 0x0000000a290a7210 */ /* 0x000fca0007f1e0ff */
[----:B------:R-:W-:Y:S01]  /*18f0*/  IMAD.X R9, R40, 0x1, R9, P0 ;  /* 0x0000000128097824 */ /* 0x000fe200000e0609 */
[----:B------:R-:W1:Y:S01]  /*1900*/  SHFL.DOWN PT, R3, R10, 0x2, R5 ;  /* 0x084000000a037989 */ /* 0x000e6200000e0005 */
[----:B------:R-:W-:Y:S01]  /*1910*/  ISETP.GT.AND P0, PT, R6, R5, PT ;  /* 0x000000050600720c */ /* 0x000fe20003f04270 */
[----:B------:R-:W-:Y:S02]  /*1920*/  VIADD R6, R12, 0x4 ;  /* 0x000000040c067836 */ /* 0x000fe40000000000 */
[----:B------:R-:W2:Y:S01]  /*1930*/  SHFL.DOWN PT, R4, R9, 0x2, R5 ;  /* 0x0840000009047989 */ /* 0x000ea200000e0005 */
[----:B-1----:R-:W-:-:S04]  /*1940*/  SEL R3, R3, RZ, !P0 ;  /* 0x000000ff03037207 */ /* 0x002fc80004000000 */
[----:B------:R-:W-:Y:S02]  /*1950*/  IADD3 R8, P1, PT, R3, R10, RZ ;  /* 0x0000000a03087210 */ /* 0x000fe40007f3e0ff */
[----:B--2---:R-:W-:Y:S02]  /*1960*/  SEL R4, R4, RZ, !P0 ;  /* 0x000000ff04047207 */ /* 0x004fe40004000000 */
[----:B------:R-:W-:Y:S01]  /*1970*/  ISETP.GT.AND P0, PT, R6, R5, PT ;  /* 0x000000050600720c */ /* 0x000fe20003f04270 */
[----:B------:R-:W1:Y:S01]  /*1980*/  SHFL.DOWN PT, R3, R8, 0x4, R5 ;  /* 0x0880000008037989 */ /* 0x000e6200000e0005 */
[----:B------:R-:W-:Y:S02]  /*1990*/  VIADD R6, R12, 0x8 ;  /* 0x000000080c067836 */ /* 0x000fe40000000000 */
[----:B------:R-:W-:-:S05]  /*19a0*/  IMAD.X R7, R4, 0x1, R9, P1 ;  /* 0x0000000104077824 */ /* 0x000fca00008e0609 */
[----:B------:R-:W2:Y:S01]  /*19b0*/  SHFL.DOWN PT, R4, R7, 0x4, R5 ;  /* 0x0880000007047989 */ /* 0x000ea200000e0005 */
[----:B-1----:R-:W-:-:S04]  /*19c0*/  SEL R3, R3, RZ, !P0 ;  /* 0x000000ff03037207 */ /* 0x002fc80004000000 */
[----:B------:R-:W-:Y:S02]  /*19d0*/  IADD3 R10, P1, PT, R3, R8, RZ ;  /* 0x00000008030a7210 */ /* 0x000fe40007f3e0ff */
[----:B--2---:R-:W-:-:S03]  /*19e0*/  SEL R4, R4, RZ, !P0 ;  /* 0x000000ff04047207 */ /* 0x004fc60004000000 */
[----:B------:R-:W1:Y:S01]  /*19f0*/  SHFL.DOWN PT, R3, R10, 0x8, R5 ;  /* 0x090000000a037989 */ /* 0x000e6200000e0005 */
[----:B------:R-:W-:Y:S01]  /*1a00*/  ISETP.GT.AND P0, PT, R6, R5, PT ;  /* 0x000000050600720c */ /* 0x000fe20003f04270 */
[----:B------:R-:W-:-:S05]  /*1a10*/  IMAD.X R9, R4, 0x1, R7, P1 ;  /* 0x0000000104097824 */ /* 0x000fca00008e0607 */
[----:B------:R-:W2:Y:S01]  /*1a20*/  SHFL.DOWN PT, R4, R9, 0x8, R5 ;  /* 0x0900000009047989 */ /* 0x000ea200000e0005 */
[----:B-1----:R-:W-:-:S04]  /*1a30*/  SEL R3, R3, RZ, !P0 ;  /* 0x000000ff03037207 */ /* 0x002fc80004000000 */
[----:B------:R-:W-:Y:S02]  /*1a40*/  IADD3 R8, P1, PT, R3, R10, RZ ;  /* 0x0000000a03087210 */ /* 0x000fe40007f3e0ff */
[----:B--2---:R-:W-:-:S03]  /*1a50*/  SEL R4, R4, RZ, !P0 ;  /* 0x000000ff04047207 */ /* 0x004fc60004000000 */
[----:B------:R-:W1:Y:S02]  /*1a60*/  SHFL.DOWN PT, R3, R8, 0x10, R5 ;  /* 0x0a00000008037989 */ /* 0x000e6400000e0005 */
[----:B------:R-:W-:Y:S01]  /*1a70*/  IMAD.X R7, R4, 0x1, R9, P1 ;  /* 0x0000000104077824 */ /* 0x000fe200008e0609 */
[----:B------:R-:W-:Y:S01]  /*1a80*/  @!P2 SHF.R.U32.HI R9, RZ, 0x2, R39 ;  /* 0x00000002ff09a819 */ /* 0x000fe20000011627 */
[----:B------:R-:W-:-:S03]  /*1a90*/  VIADD R4, R12, 0x10 ;  /* 0x000000100c047836 */ /* 0x000fc60000000000 */
[----:B------:R-:W2:Y:S01]  /*1aa0*/  SHFL.DOWN PT, R6, R7, 0x10, R5 ;  /* 0x0a00000007067989 */ /* 0x000ea200000e0005 */
[----:B------:R-:W-:Y:S02]  /*1ab0*/  @!P2 LOP3.LUT R9, R9, 0xf8, RZ, 0xc0, !PT ;  /* 0x000000f80909a812 */ /* 0x000fe400078ec0ff */
[----:B------:R-:W-:Y:S02]  /*1ac0*/  ISETP.GT.AND P0, PT, R4, R5, PT ;  /* 0x000000050400720c */ /* 0x000fe40003f04270 */
[----:B------:R-:W-:-:S04]  /*1ad0*/  @!P2 MOV R4, 0x400 ;  /* 0x000004000004a802 */ /* 0x000fc80000000f00 */
[----:B0-----:R-:W-:-:S05]  /*1ae0*/  @!P2 LEA R10, R11, R4, 0x18 ;  /* 0x000000040b0aa211 */ /* 0x001fca00078ec0ff */
[----:B------:R-:W-:Y:S01]  /*1af0*/  @!P2 IMAD.IADD R9, R9, 0x1, R10 ;  /* 0x000000010909a824 */ /* 0x000fe200078e020a */
[----:B-1----:R-:W-:-:S04]  /*1b00*/  SEL R3, R3, RZ, !P0 ;  /* 0x000000ff03037207 */ /* 0x002fc80004000000 */
[----:B------:R-:W-:Y:S02]  /*1b10*/  IADD3 R4, P1, PT, R3, R8, RZ ;  /* 0x0000000803047210 */ /* 0x000fe40007f3e0ff */
[----:B--2---:R-:W-:-:S05]  /*1b20*/  SEL R6, R6, RZ, !P0 ;  /* 0x000000ff06067207 */ /* 0x004fca0004000000 */
[----:B------:R-:W-:-:S04]  /*1b30*/  IMAD.X R3, R6, 0x1, R7, P1 ;  /* 0x0000000106037824 */ /* 0x000fc800008e0607 */
[----:B------:R-:W-:-:S05]  /*1b40*/  @!P2 IMAD.MOV.U32 R5, RZ, RZ, R3 ;  /* 0x000000ffff05a224 */ /* 0x000fca00078e0003 */
[----:B------:R0:W-:Y:S01]  /*1b50*/  @!P2 STS.64 [R9+0x10], R4 ;  /* 0x000010040900a388 */ /* 0x0001e20000000a00 */
[----:B------:R-:W-:Y:S06]  /*1b60*/  BAR.SYNC.DEFER_BLOCKING 0x0 ;  /* 0x0000000000007b1d */ /* 0x000fec0000010000 */
[----:B------:R-:W-:Y:S05]  /*1b70*/  @P5 BRA `(.L_x_560) ;  /* 0x0000001c00385947 */ /* 0x000fea0003800000 */
[----:B------:R-:W1:Y:S01]  /*1b80*/  S2UR UR5, SR_CgaCtaId ;  /* 0x00000000000579c3 */ /* 0x000e620000008800 */
[----:B------:R-:W-:Y:S01]  /*1b90*/  UMOV UR4, 0x400 ;  /* 0x0000040000047882 */ /* 0x000fe20000000000 */
[C---:B------:R-:W-:Y:S02]  /*1ba0*/  ISETP.GT.U32.AND P0, PT, R2.reuse, 0x20, PT ;  /* 0x000000200200780c */ /* 0x040fe40003f04070 */
[----:B------:R-:W-:Y:S02]  /*1bb0*/  ISETP.GT.U32.AND P1, PT, R2, 0x40, PT ;  /* 0x000000400200780c */ /* 0x000fe40003f24070 */
[----:B------:R-:W-:Y:S02]  /*1bc0*/  ISETP.GT.U32.AND.EX P0, PT, R0, RZ, PT, P0 ;  /* 0x000000ff0000720c */ /* 0x000fe40003f04100 */
[----:B------:R-:W-:Y:S02]  /*1bd0*/  ISETP.GT.U32.AND P2, PT, R2, 0x60, PT ;  /* 0x000000600200780c */ /* 0x000fe40003f44070 */
[----:B------:R-:W-:-:S02]  /*1be0*/  ISETP.GT.U32.AND.EX P1, PT, R0, RZ, PT, P1 ;  /* 0x000000ff0000720c */ /* 0x000fc40003f24110 */
[----:B------:R-:W-:-:S04]  /*1bf0*/  ISETP.GT.U32.AND P6, PT, R2, 0x140, PT ;  /* 0x000001400200780c */ /* 0x000fc80003fc4070 */
[----:B------:R-:W-:Y:S01]  /*1c00*/  ISETP.GT.U32.AND.EX P6, PT, R0, RZ, PT, P6 ;  /* 0x000000ff0000720c */ /* 0x000fe20003fc4160 */
[----:B-1----:R-:W-:-:S09]  /*1c10*/  ULEA UR4, UR5, UR4, 0x18 ;  /* 0x0000000405047291 */ /* 0x002fd2000f8ec0ff */
[----:B------:R-:W1:Y:S04]  /*1c20*/  LDS.64 R6, [UR4+0x18] ;  /* 0x00001804ff067984 */ /* 0x000e680008000a00 */
[----:B------:R-:W2:Y:S04]  /*1c30*/  LDS.128 R20, [UR4+0x20] ;  /* 0x00002004ff147984 */ /* 0x000ea80008000c00 */
[----:B------:R-:W3:Y:S04]  /*1c40*/  LDS.128 R16, [UR4+0x30] ;  /* 0x00003004ff107984 */ /* 0x000ee80008000c00 */
[----:B0-----:R-:W0:Y:S04]  /*1c50*/  LDS.128 R8, [UR4+0x40] ;  /* 0x00004004ff087984 */ /* 0x001e280008000c00 */
[----:B------:R-:W4:Y:S01]  /*1c60*/  LDS.128 R12, [UR4+0x50] ;  /* 0x00005004ff0c7984 */ /* 0x000f220008000c00 */
[----:B-1----:R-:W-:-:S02]  /*1c70*/  SEL R24, R6, RZ, P0 ;  /* 0x000000ff06187207 */ /* 0x002fc40000000000 */
[----:B------:R-:W-:Y:S02]  /*1c80*/  SEL R28, R7, RZ, P0 ;  /* 0x000000ff071c7207 */ /* 0x000fe40000000000 */
[----:B------:R-:W-:Y:S02]  /*1c90*/  ISETP.GT.U32.AND.EX P0, PT, R0, RZ, PT, P2 ;  /* 0x000000ff0000720c */ /* 0x000fe40003f04120 */
[----:B--2---:R-:W-:Y:S02]  /*1ca0*/  SEL R25, R20, RZ, P1 ;  /* 0x000000ff14197207 */ /* 0x004fe40000800000 */
[----:B------:R-:W-:Y:S02]  /*1cb0*/  SEL R6, R21, RZ, P1 ;  /* 0x000000ff15067207 */ /* 0x000fe40000800000 */
[----:B------:R-:W-:Y:S02]  /*1cc0*/  ISETP.GT.U32.AND P1, PT, R2, 0x80, PT ;  /* 0x000000800200780c */ /* 0x000fe40003f24070 */
[----:B------:R-:W-:-:S02]  /*1cd0*/  SEL R5, R22, RZ, P0 ;  /* 0x000000ff16057207 */ /* 0x000fc40000000000 */
[----:B------:R-:W-:Y:S02]  /*1ce0*/  SEL R7, R23, RZ, P0 ;  /* 0x000000ff17077207 */ /* 0x000fe40000000000 */
[----:B------:R-:W-:Y:S01]  /*1cf0*/  IADD3 R4, P2, P3, R25, R24, R4 ;  /* 0x0000001819047210 */ /* 0x000fe20007b5e004 */
[----:B------:R-:W-:Y:S01]  /*1d00*/  LDS.128 R20, [UR4+0x70] ;  /* 0x00007004ff147984 */ /* 0x000fe20008000c00 */
[----:B------:R-:W-:Y:S02]  /*1d10*/  ISETP.GT.U32.AND.EX P0, PT, R0, RZ, PT, P1 ;  /* 0x000000ff0000720c */ /* 0x000fe40003f04110 */
[----:B------:R-:W-:Y:S01]  /*1d20*/  ISETP.GT.U32.AND P1, PT, R2, 0xa0, PT ;  /* 0x000000a00200780c */ /* 0x000fe20003f24070 */
[----:B------:R-:W1:Y:S01]  /*1d30*/  LDS.128 R24, [UR4+0x60] ;  /* 0x00006004ff187984 */ /* 0x000e620008000c00 */
[----:B------:R-:W-:Y:S02]  /*1d40*/  IADD3.X R6, PT, PT, R6, R28, R3, P2, P3 ;  /* 0x0000001c06067210 */ /* 0x000fe400017e6403 */
[----:B---3--:R-:W-:-:S02]  /*1d50*/  SEL R28, R16, RZ, P0 ;  /* 0x000000ff101c7207 */ /* 0x008fc40000000000 */
[----:B------:R-:W-:Y:S02]  /*1d60*/  SEL R16, R17, RZ, P0 ;  /* 0x000000ff11107207 */ /* 0x000fe40000000000 */
[----:B------:R-:W-:Y:S02]  /*1d70*/  ISETP.GT.U32.AND.EX P0, PT, R0, RZ, PT, P1 ;  /* 0x000000ff0000720c */ /* 0x000fe40003f04110 */
[----:B------:R-:W-:Y:S02]  /*1d80*/  IADD3 R28, P2, P3, R28, R4, R5 ;  /* 0x000000041c1c7210 */ /* 0x000fe40007b5e005 */
[----:B------:R-:W-:Y:S02]  /*1d90*/  SEL R3, R18, RZ, P0 ;  /* 0x000000ff12037207 */ /* 0x000fe40000000000 */
[----:B------:R-:W-:Y:S02]  /*1da0*/  SEL R18, R19, RZ, P0 ;  /* 0x000000ff13127207 */ /* 0x000fe40000000000 */
[----:B------:R-:W-:-:S02]  /*1db0*/  IADD3.X R19, PT, PT, R16, R6, R7, P2, P3 ;  /* 0x0000000610137210 */ /* 0x000fc400017e6407 */
[----:B------:R-:W2:Y:S01]  /*1dc0*/  LDS.128 R4, [UR4+0x80] ;  /* 0x00008004ff047984 */ /* 0x000ea20008000c00 */
[C---:B------:R-:W-:Y:S02]  /*1dd0*/  ISETP.GT.U32.AND P1, PT, R2.reuse, 0xc0, PT ;  /* 0x000000c00200780c */ /* 0x040fe40003f24070 */
[----:B------:R-:W-:Y:S02]  /*1de0*/  ISETP.GT.U32.AND P2, PT, R2, 0x100, PT ;  /* 0x000001000200780c */ /* 0x000fe40003f44070 */
[----:B------:R-:W-:Y:S02]  /*1df0*/  ISETP.GT.U32.AND.EX P0, PT, R0, RZ, PT, P1 ;  /* 0x000000ff0000720c */ /* 0x000fe40003f04110 */
[----:B------:R-:W-:Y:S02]  /*1e00*/  ISETP.GT.U32.AND P1, PT, R2, 0xe0, PT ;  /* 0x000000e00200780c */ /* 0x000fe40003f24070 */
[----:B0-----:R-:W-:Y:S02]  /*1e10*/  SEL R16, R8, RZ, P0 ;  /* 0x000000ff08107207 */ /* 0x001fe40000000000 */
[----:B------:R-:W-:-:S02]  /*1e20*/  SEL R17, R9, RZ, P0 ;  /* 0x000000ff09117207 */ /* 0x000fc40000000000 */
[C---:B------:R-:W-:Y:S02]  /*1e30*/  ISETP.GT.U32.AND.EX P0, PT, R0.reuse, RZ, PT, P1 ;  /* 0x000000ff0000720c */ /* 0x040fe40003f04110 */
[----:B------:R-:W-:Y:S02]  /*1e40*/  ISETP.GT.U32.AND.EX P1, PT, R0, RZ, PT, P2 ;  /* 0x000000ff0000720c */ /* 0x000fe40003f24120 */
[----:B------:R-:W-:Y:S02]  /*1e50*/  ISETP.GT.U32.AND P2, PT, R2, 0x120, PT ;  /* 0x000001200200780c */ /* 0x000fe40003f44070 */
[----:B------:R-:W-:Y:S02]  /*1e60*/  IADD3 R16, P3, P4, R16, R28, R3 ;  /* 0x0000001c10107210 */ /* 0x000fe40007c7e003 */
[----:B------:R-:W-:Y:S02]  /*1e70*/  SEL R3, R10, RZ, P0 ;  /* 0x000000ff0a037207 */ /* 0x000fe40000000000 */
[----:B------:R-:W-:-:S02]  /*1e80*/  SEL R9, R11, RZ, P0 ;  /* 0x000000ff0b097207 */ /* 0x000fc40000000000 */
[----:B----4-:R-:W-:Y:S02]  /*1e90*/  SEL R8, R12, RZ, P1 ;  /* 0x000000ff0c087207 */ /* 0x010fe40000800000 */
[----:B------:R-:W-:Y:S02]  /*1ea0*/  ISETP.GT.U32.AND.EX P0, PT, R0, RZ, PT, P2 ;  /* 0x000000ff0000720c */ /* 0x000fe40003f04120 */
[----:B------:R-:W-:Y:S02]  /*1eb0*/  SEL R10, R13, RZ, P1 ;  /* 0x000000ff0d0a7207 */ /* 0x000fe40000800000 */
[----:B------:R-:W-:Y:S02]  /*1ec0*/  IADD3.X R12, PT, PT, R17, R19, R18, P3, P4 ;  /* 0x00000013110c7210 */ /* 0x000fe40001fe8412 */
[----:B------:R-:W-:Y:S02]  /*1ed0*/  IADD3 R8, P1, P2, R8, R16, R3 ;  /* 0x0000001008087210 */ /* 0x000fe40007a3e003 */
[----:B------:R-:W-:-:S02]  /*1ee0*/  SEL R11, R14, RZ, P0 ;  /* 0x000000ff0e0b7207 */ /* 0x000fc40000000000 */
[C---:B------:R-:W-:Y:S02]  /*1ef0*/  ISETP.GT.U32.AND P4, PT, R2.reuse, 0x160, PT ;  /* 0x000001600200780c */ /* 0x040fe40003f84070 */
[----:B------:R-:W-:Y:S02]  /*1f00*/  SEL R14, R15, RZ, P0 ;  /* 0x000000ff0f0e7207 */ /* 0x000fe40000000000 */
[----:B------:R-:W-:Y:S02]  /*1f10*/  ISETP.GT.U32.AND P0, PT, R2, 0x180, PT ;  /* 0x000001800200780c */ /* 0x000fe40003f04070 */
[----:B------:R-:W-:Y:S02]  /*1f20*/  IADD3.X R10, PT, PT, R10, R12, R9, P1, P2 ;  /* 0x0000000c0a0a7210 */ /* 0x000fe40000fe4409 */
[C---:B------:R-:W-:Y:S02]  /*1f30*/  ISETP.GT.U32.AND P3, PT, R2.reuse, 0x1a0, PT ;  /* 0x000001a00200780c */ /* 0x040fe40003f64070 */
[----:B------:R-:W-:-:S02]  /*1f40*/  ISETP.GT.U32.AND P1, PT, R2, 0x1c0, PT ;  /* 0x000001c00200780c */ /* 0x000fc40003f24070 */
[----:B------:R-:W-:Y:S02]  /*1f50*/  ISETP.GT.U32.AND P2, PT, R2, 0x1e0, PT ;  /* 0x000001e00200780c */ /* 0x000fe40003f44070 */
[----:B------:R-:W-:Y:S02]  /*1f60*/  ISETP.GT.U32.AND.EX P4, PT, R0, RZ, PT, P4 ;  /* 0x000000ff0000720c */ /* 0x000fe40003f84140 */
[----:B-1----:R-:W-:Y:S02]  /*1f70*/  SEL R2, R24, RZ, P6 ;  /* 0x000000ff18027207 */ /* 0x002fe40003000000 */
[----:B------:R-:W-:Y:S02]  /*1f80*/  ISETP.GT.U32.AND.EX P0, PT, R0, RZ, PT, P0 ;  /* 0x000000ff0000720c */ /* 0x000fe40003f04100 */
[----:B------:R-:W-:Y:S02]  /*1f90*/  SEL R9, R25, RZ, P6 ;  /* 0x000000ff19097207 */ /* 0x000fe40003000000 */
[----:B------:R-:W-:-:S02]  /*1fa0*/  SEL R3, R26, RZ, P4 ;  /* 0x000000ff1a037207 */ /* 0x000fc40002000000 */
[----:B------:R-:W-:Y:S02]  /*1fb0*/  SEL R27, R27, RZ, P4 ;  /* 0x000000ff1b1b7207 */ /* 0x000fe40002000000 */
[----:B------:R-:W-:Y:S02]  /*1fc0*/  IADD3 R2, P6, P4, R2, R8, R11 ;  /* 0x0000000802027210 */ /* 0x000fe40007cde00b */
[----:B------:R-:W-:Y:S02]  /*1fd0*/  SEL R8, R20, RZ, P0 ;  /* 0x000000ff14087207 */ /* 0x000fe40000000000 */
[C---:B------:R-:W-:Y:S02]  /*1fe0*/  ISETP.GT.U32.AND.EX P3, PT, R0.reuse, RZ, PT, P3 ;  /* 0x000000ff0000720c */ /* 0x040fe40003f64130 */
[----:B------:R-:W-:Y:S02]  /*1ff0*/  ISETP.GT.U32.AND.EX P1, PT, R0, RZ, PT, P1 ;  /* 0x000000ff0000720c */ /* 0x000fe40003f24110 */
[----:B------:R-:W-:-:S02]  /*2000*/  IADD3.X R9, PT, PT, R9, R10, R14, P6, P4 ;  /* 0x0000000a09097210 */ /* 0x000fc400037e840e */
[----:B------:R-:W-:Y:S02]  /*2010*/  IADD3 R8, P6, P4, R8, R2, R3 ;  /* 0x0000000208087210 */ /* 0x000fe40007cde003 */
[----:B------:R-:W-:Y:S02]  /*2020*/  SEL R2, R22, RZ, P3 ;  /* 0x000000ff16027207 */ /* 0x000fe40001800000 */
[----:B--2---:R-:W-:Y:S02]  /*2030*/  SEL R3, R4, RZ, P1 ;  /* 0x000000ff04037207 */ /* 0x004fe40000800000 */
[----:B------:R-:W-:Y:S02]  /*2040*/  ISETP.GT.U32.AND.EX P2, PT, R0, RZ, PT, P2 ;  /* 0x000000ff0000720c */ /* 0x000fe40003f44120 */
        /* <DEDUP_REMOVED lines=11> */
.L_x_546:
[----:B------:R-:W0:Y:S01]  /*2100*/  S2R R5, SR_TID.X ;  /* 0x0000000000057919 */ /* 0x000e220000002100 */
[----:B------:R-:W0:Y:S01]  /*2110*/  LDC.64 R6, c[0x0][0x380] ;  /* 0x0000e000ff067b82 */ /* 0x000e220000000a00 */
[----:B------:R-:W1:Y:S01]  /*2120*/  LDCU.64 UR4, c[0x0][0x390] ;  /* 0x00007200ff0477ac */ /* 0x000e620008000a00 */
[----:B------:R-:W2:Y:S01]  /*2130*/  LDCU.64 UR6, c[0x0][0x388] ;  /* 0x00007100ff0677ac */ /* 0x000ea20008000a00 */
[----:B0-----:R-:W-:-:S05]  /*2140*/  IMAD.WIDE.U32 R6, R5, 0x8, R6 ;  /* 0x0000000805067825 */ /* 0x001fca00078e0006 */
[----:B------:R-:W1:Y:S04]  /*2150*/  LDG.E.64 R14, desc[UR8][R6.64] ;  /* 0x00000008060e7981 */ /* 0x000e68000c1e1b00 */
[----:B------:R-:W3:Y:S04]  /*2160*/  LDG.E.64 R16, desc[UR8][R6.64+0x1000] ;  /* 0x0010000806107981 */ /* 0x000ee8000c1e1b00 */
[----:B------:R-:W4:Y:S04]  /*2170*/  LDG.E.64 R18, desc[UR8][R6.64+0x2000] ;  /* 0x0020000806127981 */ /* 0x000f28000c1e1b00 */
[----:B------:R-:W5:Y:S04]  /*2180*/  LDG.E.64 R20, desc[UR8][R6.64+0x3000] ;  /* 0x0030000806147981 */ /* 0x000f68000c1e1b00 */
[----:B------:R-:W5:Y:S04]  /*2190*/  LDG.E.64 R12, desc[UR8][R6.64+0x4000] ;  /* 0x00400008060c7981 */ /* 0x000f68000c1e1b00 */
[----:B------:R-:W5:Y:S04]  /*21a0*/  LDG.E.64 R10, desc[UR8][R6.64+0x5000] ;  /* 0x00500008060a7981 */ /* 0x000f68000c1e1b00 */
[----:B------:R-:W5:Y:S01]  /*21b0*/  LDG.E.64 R8, desc[UR8][R6.64+0x6000] ;  /* 0x0060000806087981 */ /* 0x000f62000c1e1b00 */
[----:B-1----:R-:W-:-:S02]  /*21c0*/  LOP3.LUT R3, R14, UR4, RZ, 0xc0, !PT ;  /* 0x000000040e037c12 */ /* 0x002fc4000f8ec0ff */
[----:B------:R-:W-:Y:S02]  /*21d0*/  LOP3.LUT R14, R15, UR5, RZ, 0xc0, !PT ;  /* 0x000000050f0e7c12 */ /* 0x000fe4000f8ec0ff */
[----:B--2---:R-:W-:Y:S02]  /*21e0*/  ISETP.NE.U32.AND P0, PT, R3, UR6, PT ;  /* 0x0000000603007c0c */ /* 0x004fe4000bf05070 */
[----:B---3--:R-:W-:Y:S02]  /*21f0*/  LOP3.LUT R4, R16, UR4, RZ, 0xc0, !PT ;  /* 0x0000000410047c12 */ /* 0x008fe4000f8ec0ff */
[----:B----4-:R-:W-:Y:S02]  /*2200*/  LOP3.LUT R3, R18, UR4, RZ, 0xc0, !PT ;  /* 0x0000000412037c12 */ /* 0x010fe4000f8ec0ff */
[----:B------:R-:W-:Y:S02]  /*2210*/  LOP3.LUT R16, R17, UR5, RZ, 0xc0, !PT ;  /* 0x0000000511107c12 */ /* 0x000fe4000f8ec0ff */
[----:B------:R-:W-:-:S02]  /*2220*/  ISETP.NE.U32.AND P1, PT, R4, UR6, PT ;  /* 0x0000000604007c0c */ /* 0x000fc4000bf25070 */
[----:B------:R-:W-:Y:S02]  /*2230*/  LOP3.LUT R18, R19, UR5, RZ, 0xc0, !PT ;  /* 0x0000000513127c12 */ /* 0x000fe4000f8ec0ff */
[----:B------:R-:W-:Y:S02]  /*2240*/  ISETP.NE.U32.AND P2, PT, R3, UR6, PT ;  /* 0x0000000603007c0c */ /* 0x000fe4000bf45070 */
[----:B------:R-:W-:Y:S02]  /*2250*/  ISETP.NE.AND.EX P0, PT, R14, UR7, PT, P0 ;  /* 0x000000070e007c0c */ /* 0x000fe4000bf05300 */
[----:B------:R-:W-:Y:S02]  /*2260*/  ISETP.NE.AND.EX P1, PT, R16, UR7, PT, P1 ;  /* 0x0000000710007c0c */ /* 0x000fe4000bf25310 */
[----:B------:R-:W-:Y:S02]  /*2270*/  ISETP.NE.AND.EX P2, PT, R18, UR7, PT, P2 ;  /* 0x0000000712007c0c */ /* 0x000fe4000bf45320 */
[----:B-----5:R-:W-:-:S02]  /*2280*/  LOP3.LUT R16, R20, UR4, RZ, 0xc0, !PT ;  /* 0x0000000414107c12 */ /* 0x020fc4000f8ec0ff */
[----:B------:R-:W-:Y:S02]  /*2290*/  LOP3.LUT R15, R12, UR4, RZ, 0xc0, !PT ;  /* 0x000000040c0f7c12 */ /* 0x000fe4000f8ec0ff */
[----:B------:R-:W-:Y:S02]  /*22a0*/  SEL R14, RZ, 0x1, P0 ;  /* 0x00000001ff0e7807 */ /* 0x000fe40000000000 */
[----:B------:R-:W-:Y:S02]  /*22b0*/  SEL R3, RZ, 0x1, P1 ;  /* 0x00000001ff037807 */ /* 0x000fe40000800000 */
[----:B------:R-:W-:Y:S02]  /*22c0*/  SEL R4, RZ, 0x1, P2 ;  /* 0x00000001ff047807 */ /* 0x000fe40001000000 */
[----:B------:R-:W-:Y:S02]  /*22d0*/  LOP3.LUT R20, R21, UR5, RZ, 0xc0, !PT ;  /* 0x0000000515147c12 */ /* 0x000fe4000f8ec0ff */
[----:B------:R-:W-:-:S02]  /*22e0*/  ISETP.NE.U32.AND P0, PT, R16, UR6, PT ;  /* 0x0000000610007c0c */ /* 0x000fc4000bf05070 */
[----:B------:R-:W-:Y:S02]  /*22f0*/  LOP3.LUT R12, R13, UR5, RZ, 0xc0, !PT ;  /* 0x000000050d0c7c12 */ /* 0x000fe4000f8ec0ff */
[----:B------:R-:W-:Y:S02]  /*2300*/  ISETP.NE.U32.AND P1, PT, R15, UR6, PT ;  /* 0x000000060f007c0c */ /* 0x000fe4000bf25070 */
[----:B------:R-:W-:Y:S02]  /*2310*/  IADD3 R4, P5, P6, R4, R3, R14 ;  /* 0x0000000304047210 */ /* 0x000fe40007ebe00e */
[----:B------:R-:W-:Y:S02]  /*2320*/  LOP3.LUT R3, R10, UR4, RZ, 0xc0, !PT ;  /* 0x000000040a037c12 */ /* 0x000fe4000f8ec0ff */
[----:B------:R-:W-:Y:S02]  /*2330*/  ISETP.NE.AND.EX P0, PT, R20, UR7, PT, P0 ;  /* 0x0000000714007c0c */ /* 0x000fe4000bf05300 */
[----:B------:R-:W-:-:S02]  /*2340*/  ISETP.NE.AND.EX P1, PT, R12, UR7, PT, P1 ;  /* 0x000000070c007c0c */ /* 0x000fc4000bf25310 */
[----:B------:R-:W-:Y:S02]  /*2350*/  LOP3.LUT R10, R11, UR5, RZ, 0xc0, !PT ;  /* 0x000000050b0a7c12 */ /* 0x000fe4000f8ec0ff */
[----:B------:R-:W-:Y:S02]  /*2360*/  ISETP.NE.U32.AND P2, PT, R3, UR6, PT ;  /* 0x0000000603007c0c */ /* 0x000fe4000bf45070 */
[----:B------:R-:W-:Y:S02]  /*2370*/  LOP3.LUT R11, R8, UR4, RZ, 0xc0, !PT ;  /* 0x00000004080b7c12 */ /* 0x000fe4000f8ec0ff */
[----:B------:R-:W-:Y:S02]  /*2380*/  LOP3.LUT R8, R9, UR5, RZ, 0xc0, !PT ;  /* 0x0000000509087c12 */ /* 0x000fe4000f8ec0ff */
[----:B------:R-:W-:Y:S02]  /*2390*/  SEL R9, RZ, 0x1, P0 ;  /* 0x00000001ff097807 */ /* 0x000fe40000000000 */
[----:B------:R-:W-:-:S02]  /*23a0*/  SEL R3, RZ, 0x1, P1 ;  /* 0x00000001ff037807 */ /* 0x000fc40000800000 */
[----:B------:R-:W-:Y:S02]  /*23b0*/  ISETP.NE.AND.EX P0, PT, R10, UR7, PT, P2 ;  /* 0x000000070a007c0c */ /* 0x000fe4000bf05320 */
[----:B------:R-:W-:Y:S02]  /*23c0*/  IADD3 R14, P4, PT, R2, -0xe00, RZ ;  /* 0xfffff200020e7810 */ /* 0x000fe40007f9e0ff */
[----:B------:R-:W-:Y:S02]  /*23d0*/  IADD3 R4, P2, P3, R3, R4, R9 ;  /* 0x0000000403047210 */ /* 0x000fe40007b5e009 */
[----:B------:R-:W-:Y:S02]  /*23e0*/  SEL R9, RZ, 0x1, P0 ;  /* 0x00000001ff097807 */ /* 0x000fe40000000000 */
[----:B------:R-:W-:Y:S02]  /*23f0*/  ISETP.GE.U32.AND P0, PT, R14, 0xe00, PT ;  /* 0x00000e000e00780c */ /* 0x000fe40003f06070 */
[----:B------:R-:W-:-:S02]  /*2400*/  IADD3.X R16, PT, PT, R0, -0x1, RZ, P4, !PT ;  /* 0xffffffff00107810 */ /* 0x000fc400027fe4ff */
[----:B------:R-:W-:Y:S02]  /*2410*/  ISETP.NE.U32.AND P1, PT, R11, UR6, PT ;  /* 0x000000060b007c0c */ /* 0x000fe4000bf25070 */
[----:B------:R-:W-:Y:S02]  /*2420*/  ISETP.GE.U32.AND.EX P0, PT, R16, RZ, PT, P0 ;  /* 0x000000ff1000720c */ /* 0x000fe40003f06100 */
[----:B------:R-:W-:Y:S02]  /*2430*/  ISETP.NE.AND.EX P1, PT, R8, UR7, PT, P1 ;  /* 0x0000000708007c0c */ /* 0x000fe4000bf25310 */
[----:B------:R-:W-:Y:S02]  /*2440*/  IADD3.X R8, PT, PT, RZ, RZ, RZ, P5, P6 ;  /* 0x000000ffff087210 */ /* 0x000fe40002fec4ff */
[----:B------:R-:W-:Y:S02]  /*2450*/  SEL R3, RZ, 0x1, P1 ;  /* 0x00000001ff037807 */ /* 0x000fe40000800000 */
[----:B------:R-:W-:-:S02]  /*2460*/  IADD3.X R8, PT, PT, RZ, R8, RZ, P2, P3 ;  /* 0x00000008ff087210 */ /* 0x000fc400017e64ff */
[----:B------:R-:W-:Y:S01]  /*2470*/  IADD3 R4, P1, P4, R3, R4, R9 ;  /* 0x0000000403047210 */ /* 0x000fe20007c3e009 */
[----:B------:R-:W-:Y:S02]  /*2480*/  IMAD.MOV.U32 R3, RZ, RZ, 0xe00 ;  /* 0x00000e00ff037424 */ /* 0x000fe400078e00ff */
[----:B------:R-:W-:Y:S01]  /*2490*/  IMAD.MOV.U32 R9, RZ, RZ, RZ ;  /* 0x000000ffff097224 */ /* 0x000fe200078e00ff */
[----:B------:R-:W-:Y:S01]  /*24a0*/  IADD3.X R8, PT, PT, RZ, R8, RZ, P1, P4 ;  /* 0x00000008ff087210 */ /* 0x000fe20000fe84ff */
[----:B------:R-:W-:Y:S08]  /*24b0*/  @!P0 BRA `(.L_x_561) ;  /* 0x0000000400188947 */ /* 0x000ff00003800000 */
[----:B------:R-:W0:Y:S01]  /*24c0*/  LDC.64 R10, c[0x0][0x3a0] ;  /* 0x0000e800ff0a7b82 */ /* 0x000e220000000a00 */
[----:B------:R-:W-:Y:S01]  /*24d0*/  IMAD.MOV.U32 R3, RZ, RZ, 0xe00 ;  /* 0x00000e00ff037424 */ /* 0x000fe200078e00ff */
[----:B------:R-:W1:Y:S01]  /*24e0*/  LDCU.64 UR4, c[0x0][0x390] ;  /* 0x00007200ff0477ac */ /* 0x000e620008000a00 */
[----:B------:R-:W-:Y:S01]  /*24f0*/  IMAD.MOV.U32 R9, RZ, RZ, RZ ;  /* 0x000000ffff097224 */ /* 0x000fe200078e00ff */
[----:B------:R-:W2:Y:S01]  /*2500*/  LDCU.64 UR6, c[0x0][0x388] ;  /* 0x00007100ff0677ac */ /* 0x000ea20008000a00 */
[----:B------:R-:W-:-:S05]  /*2510*/  NOP ;  /* 0x0000000000007918 */ /* 0x000fca0000000000 */
.L_x_563:
[----:B------:R-:W-:-:S04]  /*2520*/  LEA R26, P0, R3, R6, 0x3 ;  /* 0x00000006031a7211 */ /* 0x000fc800078018ff */
[----:B------:R-:W-:-:S05]  /*2530*/  LEA.HI.X R27, R3, R7, R9, 0x3, P0 ;  /* 0x00000007031b7211 */ /* 0x000fca00000f1c09 */
[----:B------:R-:W1:Y:S04]  /*2540*/  LDG.E.64 R28, desc[UR8][R26.64] ;  /* 0x000000081a1c7981 */ /* 0x000e68000c1e1b00 */
[----:B------:R-:W3:Y:S04]  /*2550*/  LDG.E.64 R30, desc[UR8][R26.64+0x1000] ;  /* 0x001000081a1e7981 */ /* 0x000ee8000c1e1b00 */
[----:B------:R-:W4:Y:S04]  /*2560*/  LDG.E.64 R24, desc[UR8][R26.64+0x2000] ;  /* 0x002000081a187981 */ /* 0x000f28000c1e1b00 */
[----:B------:R-:W5:Y:S04]  /*2570*/  LDG.E.64 R22, desc[UR8][R26.64+0x3000] ;  /* 0x003000081a167981 */ /* 0x000f68000c1e1b00 */
[----:B------:R-:W5:Y:S04]  /*2580*/  LDG.E.64 R20, desc[UR8][R26.64+0x4000] ;  /* 0x004000081a147981 */ /* 0x000f68000c1e1b00 */
[----:B------:R-:W5:Y:S04]  /*2590*/  LDG.E.64 R18, desc[UR8][R26.64+0x5000] ;  /* 0x005000081a127981 */ /* 0x000f68000c1e1b00 */
[----:B------:R4:W5:Y:S01]  /*25a0*/  LDG.E.64 R12, desc[UR8][R26.64+0x6000] ;  /* 0x006000081a0c7981 */ /* 0x000962000c1e1b00 */
[----:B-1----:R-:W-:-:S02]  /*25b0*/  LOP3.LUT R2, R28, UR4, RZ, 0xc0, !PT ;  /* 0x000000041c027c12 */ /* 0x002fc4000f8ec0ff */
[----:B------:R-:W-:Y:S02]  /*25c0*/  LOP3.LUT R28, R29, UR5, RZ, 0xc0, !PT ;  /* 0x000000051d1c7c12 */ /* 0x000fe4000f8ec0ff */
[----:B---3--:R-:W-:Y:S02]  /*25d0*/  LOP3.LUT R0, R30, UR4, RZ, 0xc0, !PT ;  /* 0x000000041e007c12 */ /* 0x008fe4000f8ec0ff */
[----:B--2---:R-:W-:Y:S01]  /*25e0*/  ISETP.NE.U32.AND P0, PT, R2, UR6, PT ;  /* 0x0000000602007c0c */ /* 0x004fe2000bf05070 */
[----:B0-----:R-:W-:Y:S01]  /*25f0*/  IMAD.MOV.U32 R2, RZ, RZ, R10 ;  /* 0x000000ffff027224 */ /* 0x001fe200078e000a */
[----:B------:R-:W-:Y:S02]  /*2600*/  LOP3.LUT R30, R31, UR5, RZ, 0xc0, !PT ;  /* 0x000000051f1e7c12 */ /* 0x000fe4000f8ec0ff */
[----:B------:R-:W-:Y:S02]  /*2610*/  ISETP.NE.U32.AND P1, PT, R0, UR6, PT ;  /* 0x0000000600007c0c */ /* 0x000fe4000bf25070 */
[----:B------:R-:W-:-:S02]  /*2620*/  ISETP.NE.AND.EX P0, PT, R28, UR7, PT, P0 ;  /* 0x000000071c007c0c */ /* 0x000fc4000bf05300 */
[----:B------:R-:W-:Y:S02]  /*2630*/  ISETP.NE.AND.EX P1, PT, R30, UR7, PT, P1 ;  /* 0x000000071e007c0c */ /* 0x000fe4000bf25310 */
[----:B------:R-:W-:Y:S02]  /*2640*/  SEL R0, RZ, 0x1, P0 ;  /* 0x00000001ff007807 */ /* 0x000fe40000000000 */
[----:B------:R-:W-:Y:S02]  /*2650*/  SEL R15, RZ, 0x1, P1 ;  /* 0x00000001ff0f7807 */ /* 0x000fe40000800000 */
[----:B----4-:R-:W-:Y:S02]  /*2660*/  LOP3.LUT R26, R24, UR4, RZ, 0xc0, !PT ;  /* 0x00000004181a7c12 */ /* 0x010fe4000f8ec0ff */
[----:B------:R-:W-:Y:S02]  /*2670*/  IADD3 R4, P6, P5, R15, R4, R0 ;  /* 0x000000040f047210 */ /* 0x000fe40007dde000 */
[----:B------:R-:W-:-:S02]  /*2680*/  LOP3.LUT R24, R25, UR5, RZ, 0xc0, !PT ;  /* 0x0000000519187c12 */ /* 0x000fc4000f8ec0ff */
[----:B------:R-:W-:Y:S02]  /*2690*/  ISETP.NE.U32.AND P3, PT, R26, UR6, PT ;  /* 0x000000061a007c0c */ /* 0x000fe4000bf65070 */
[----:B-----5:R-:W-:Y:S02]  /*26a0*/  LOP3.LUT R15, R22, UR4, RZ, 0xc0, !PT ;  /* 0x00000004160f7c12 */ /* 0x020fe4000f8ec0ff */
[----:B------:R-:W-:Y:S02]  /*26b0*/  LOP3.LUT R0, R20, UR4, RZ, 0xc0, !PT ;  /* 0x0000000414007c12 */ /* 0x000fe4000f8ec0ff */
[----:B------:R-:W-:Y:S02]  /*26c0*/  ISETP.NE.AND.EX P3, PT, R24, UR7, PT, P3 ;  /* 0x0000000718007c0c */ /* 0x000fe4000bf65330 */
[----:B------:R-:W-:Y:S02]  /*26d0*/  ISETP.NE.U32.AND P2, PT, R15, UR6, PT ;  /* 0x000000060f007c0c */ /* 0x000fe4000bf45070 */
[----:B------:R-:W-:-:S02]  /*26e0*/  LOP3.LUT R15, R18, UR4, RZ, 0xc0, !PT ;  /* 0x00000004120f7c12 */ /* 0x000fc4000f8ec0ff */
[----:B------:R-:W-:Y:S02]  /*26f0*/  LOP3.LUT R22, R23, UR5, RZ, 0xc0, !PT ;  /* 0x0000000517167c12 */ /* 0x000fe4000f8ec0ff */
[----:B------:R-:W-:Y:S02]  /*2700*/  ISETP.NE.U32.AND P1, PT, R0, UR6, PT ;  /* 0x0000000600007c0c */ /* 0x000fe4000bf25070 */
[----:B------:R-:W-:Y:S02]  /*2710*/  SEL R0, RZ, 0x1, P3 ;  /* 0x00000001ff007807 */ /* 0x000fe40001800000 */
[----:B------:R-:W-:Y:S02]  /*2720*/  IADD3 R17, P4, PT, -R3, R2, RZ ;  /* 0x0000000203117210 */ /* 0x000fe40007f9e1ff */
[----:B------:R-:W-:Y:S02]  /*2730*/  LOP3.LUT R20, R21, UR5, RZ, 0xc0, !PT ;  /* 0x0000000515147c12 */ /* 0x000fe4000f8ec0ff */
[----:B------:R-:W-:-:S02]  /*2740*/  LOP3.LUT R18, R19, UR5, RZ, 0xc0, !PT ;  /* 0x0000000513127c12 */ /* 0x000fc4000f8ec0ff */
[----:B------:R-:W-:Y:S02]  /*2750*/  ISETP.NE.U32.AND P3, PT, R15, UR6, PT ;  /* 0x000000060f007c0c */ /* 0x000fe4000bf65070 */
[----:B------:R-:W-:Y:S02]  /*2760*/  ISETP.NE.AND.EX P2, PT, R22, UR7, PT, P2 ;  /* 0x0000000716007c0c */ /* 0x000fe4000bf45320 */
[----:B------:R-:W-:Y:S02]  /*2770*/  LOP3.LUT R15, R12, UR4, RZ, 0xc0, !PT ;  /* 0x000000040c0f7c12 */ /* 0x000fe4000f8ec0ff */
[----:B------:R-:W-:Y:S02]  /*2780*/  ISETP.GE.U32.AND P0, PT, R17, 0xe00, PT ;  /* 0x00000e001100780c */ /* 0x000fe40003f06070 */
[----:B------:R-:W-:Y:S02]  /*2790*/  ISETP.NE.AND.EX P1, PT, R20, UR7, PT, P1 ;  /* 0x0000000714007c0c */ /* 0x000fe4000bf25310 */
[----:B------:R-:W-:-:S02]  /*27a0*/  ISETP.NE.AND.EX P3, PT, R18, UR7, PT, P3 ;  /* 0x0000000712007c0c */ /* 0x000fc4000bf65330 */
[----:B------:R-:W-:Y:S02]  /*27b0*/  SEL R17, RZ, 0x1, P2 ;  /* 0x00000001ff117807 */ /* 0x000fe40001000000 */
[----:B------:R-:W-:Y:S02]  /*27c0*/  LOP3.LUT R12, R13, UR5, RZ, 0xc0, !PT ;  /* 0x000000050d0c7c12 */ /* 0x000fe4000f8ec0ff */
[----:B------:R-:W-:Y:S02]  /*27d0*/  ISETP.NE.U32.AND P2, PT, R15, UR6, PT ;  /* 0x000000060f007c0c */ /* 0x000fe4000bf45070 */
[----:B------:R-:W-:Y:S02]  /*27e0*/  SEL R15, RZ, 0x1, P1 ;  /* 0x00000001ff0f7807 */ /* 0x000fe40000800000 */
[----:B------:R-:W-:Y:S02]  /*27f0*/  SEL R13, RZ, 0x1, P3 ;  /* 0x00000001ff0d7807 */ /* 0x000fe40001800000 */
[----:B------:R-:W-:Y:S01]  /*2800*/  IADD3 R4, P1, P3, R17, R4, R0 ;  /* 0x0000000411047210 */ /* 0x000fe20007b3e000 */
[----:B------:R-:W-:Y:S01]  /*2810*/  IMAD.MOV.U32 R0, RZ, RZ, R11 ;  /* 0x000000ffff007224 */ /* 0x000fe200078e000b */
[----:B------:R-:W-:-:S02]  /*2820*/  ISETP.NE.AND.EX P2, PT, R12, UR7, PT, P2 ;  /* 0x000000070c007c0c */ /* 0x000fc4000bf45320 */
[----:B------:R-:W-:Y:S01]  /*2830*/  IADD3.X R8, PT, PT, RZ, R8, RZ, P6, P5 ;  /* 0x00000008ff087210 */ /* 0x000fe200037ea4ff */
[----:B------:R-:W-:Y:S01]  /*2840*/  IMAD.X R12, R0, 0x1, ~R9, P4 ;  /* 0x00000001000c7824 */ /* 0x000fe200020e0e09 */
[----:B------:R-:W-:Y:S02]  /*2850*/  IADD3 R4, P6, P5, R13, R4, R15 ;  /* 0x000000040d047210 */ /* 0x000fe40007dde00f */
[----:B------:R-:W-:Y:S02]  /*2860*/  SEL R13, RZ, 0x1, P2 ;  /* 0x00000001ff0d7807 */ /* 0x000fe40001000000 */
[----:B------:R-:W-:Y:S02]  /*2870*/  ISETP.GE.U32.AND.EX P0, PT, R12, RZ, PT, P0 ;  /* 0x000000ff0c00720c */ /* 0x000fe40003f06100 */
[----:B------:R-:W-:Y:S02]  /*2880*/  IADD3.X R8, PT, PT, RZ, R8, RZ, P1, P3 ;  /* 0x00000008ff087210 */ /* 0x000fe40000fe64ff */
[----:B------:R-:W-:-:S02]  /*2890*/  IADD3 R4, P1, PT, R4, R13, RZ ;  /* 0x0000000d04047210 */ /* 0x000fc40007f3e0ff */
[----:B------:R-:W-:-:S05]  /*28a0*/  IADD3.X R8, PT, PT, RZ, R8, RZ, P6, P5 ;  /* 0x00000008ff087210 */ /* 0x000fca00037ea4ff */
[----:B------:R-:W-:Y:S02]  /*28b0*/  IMAD.X R8, RZ, RZ, R8, P1 ;  /* 0x000000ffff087224 */ /* 0x000fe400008e0608 */
[----:B------:R-:W-:Y:S05]  /*28c0*/  @!P0 BRA `(.L_x_562) ;  /* 0x0000000800b88947 */ /* 0x000fea0003800000 */
[----:B------:R-:W-:-:S05]  /*28d0*/  IADD3 R3, P0, PT, R3, 0xe00, RZ ;  /* 0x00000e0003037810 */ /* 0x000fca0007f1e0ff */
[----:B------:R-:W-:Y:S01]  /*28e0*/  IMAD.X R9, RZ, RZ, R9, P0 ;  /* 0x000000ffff097224 */ /* 0x000fe200000e0609 */
[----:B------:R-:W-:-:S04]  /*28f0*/  ISETP.GT.U32.AND P0, PT, R3, R14, PT ;  /* 0x0000000e0300720c */ /* 0x000fc80003f04070 */
[----:B------:R-:W-:-:S13]  /*2900*/  ISETP.GT.U32.AND.EX P0, PT, R9, R16, PT, P0 ;  /* 0x000000100900720c */ /* 0x000fda0003f04100 */
[----:B------:R-:W-:Y:S05]  /*2910*/  @!P0 BRA `(.L_x_563) ;  /* 0xfffffffc00008947 */ /* 0x000fea000383ffff */
.L_x_561:
[----:B------:R-:W-:Y:S01]  /*2920*/  IMAD.IADD R6, R2, 0x1, -R3 ;  /* 0x0000000102067824 */ /* 0x000fe200078e0a03 */
[----:B------:R-:W-:Y:S01]  /*2930*/  ISETP.GE.U32.AND P1, PT, R3, R2, PT ;  /* 0x000000020300720c */ /* 0x000fe20003f26070 */
[----:B------:R-:W-:Y:S03]  /*2940*/  BSSY.RECONVERGENT B1, `(.L_x_562) ;  /* 0x00000a6000017945 */ /* 0x000fe60003800200 */
[----:B------:R-:W-:-:S04]  /*2950*/  ISETP.GE.AND P0, PT, R5, R6, PT ;  /* 0x000000060500720c */ /* 0x000fc80003f06270 */
[----:B------:R-:W-:-:S13]  /*2960*/  ISETP.GE.U32.OR.EX P0, PT, R9, R0, P0, P1 ;  /* 0x000000000900720c */ /* 0x000fda0000706510 */
[----:B------:R-:W-:Y:S05]  /*2970*/  @P0 BRA `(.L_x_564) ;  /* 0x0000000800880947 */ /* 0x000fea0003800000 */
[----:B------:R-:W-:Y:S01]  /*2980*/  LOP3.LUT R0, RZ, R5, RZ, 0x33, !PT ;  /* 0x00000005ff007212 */ /* 0x000fe200078e33ff */
[----:B------:R-:W-:Y:S03]  /*2990*/  BSSY.RECONVERGENT B2, `(.L_x_565) ;  /* 0x0000050000027945 */ /* 0x000fe60003800200 */
[----:B------:R-:W-:Y:S01]  /*29a0*/  IADD3 R2, PT, PT, -R3, R2, R0 ;  /* 0x0000000203027210 */ /* 0x000fe20007ffe100 */
[----:B------:R-:W-:-:S03]  /*29b0*/  IMAD.MOV.U32 R0, RZ, RZ, R5 ;  /* 0x000000ffff007224 */ /* 0x000fc600078e0005 */
[C---:B------:R-:W-:Y:S02]  /*29c0*/  ISETP.GE.U32.AND P0, PT, R2.reuse, 0xe00, PT ;  /* 0x00000e000200780c */ /* 0x040fe40003f06070 */
[----:B------:R-:W-:-:S04]  /*29d0*/  LEA.HI R14, R2, 0x1, RZ, 0x17 ;  /* 0x00000001020e7811 */ /* 0x000fc800078fb8ff */
[----:B------:R-:W-:-:S04]  /*29e0*/  LOP3.LUT R28, R14, 0x7, RZ, 0xc0, !PT ;  /* 0x000000070e1c7812 */ /* 0x000fc800078ec0ff */
[----:B------:R-:W-:-:S03]  /*29f0*/  ISETP.NE.AND P4, PT, R28, RZ, PT ;  /* 0x000000ff1c00720c */ /* 0x000fc60003f85270 */
[----:B------:R-:W-:Y:S10]  /*2a00*/  @!P0 BRA `(.L_x_566) ;  /* 0x0000000400208947 */ /* 0x000ff40003800000 */
[----:B------:R-:W0:Y:S01]  /*2a10*/  LDCU.64 UR10, c[0x0][0x380] ;  /* 0x00007000ff0a77ac */ /* 0x000e220008000a00 */
[----:B------:R-:W-:Y:S02]  /*2a20*/  IADD3 R7, P0, PT, R5, R3, RZ ;  /* 0x0000000305077210 */ /* 0x000fe40007f1e0ff */
[----:B------:R-:W-:-:S03]  /*2a30*/  LOP3.LUT R15, R14, 0xfffff8, RZ, 0xc0, !PT ;  /* 0x00fffff80e0f7812 */ /* 0x000fc600078ec0ff */
[----:B------:R-:W-:Y:S02]  /*2a40*/  IMAD.X R0, RZ, RZ, R9, P0 ;  /* 0x000000ffff007224 */ /* 0x000fe400000e0609 */
[----:B------:R-:W-:Y:S01]  /*2a50*/  IMAD.MOV R15, RZ, RZ, -R15 ;  /* 0x000000ffff0f7224 */ /* 0x000fe200078e0a0f */
[----:B0-----:R-:W-:-:S04]  /*2a60*/  LEA R6, P1, R7, UR10, 0x3 ;  /* 0x0000000a07067c11 */ /* 0x001fc8000f8218ff */
[----:B------:R-:W-:Y:S02]  /*2a70*/  IADD3 R6, P0, PT, R6, 0x4000, RZ ;  /* 0x0000400006067810 */ /* 0x000fe40007f1e0ff */
[----:B------:R-:W-:Y:S01]  /*2a80*/  LEA.HI.X R7, R7, UR11, R0, 0x3, P1 ;  /* 0x0000000b07077c11 */ /* 0x000fe200088f1c00 */
[----:B------:R-:W-:-:S04]  /*2a90*/  IMAD.MOV.U32 R0, RZ, RZ, R5 ;  /* 0x000000ffff007224 */ /* 0x000fc800078e0005 */
[----:B------:R-:W-:-:S07]  /*2aa0*/  IMAD.X R7, RZ, RZ, R7, P0 ;  /* 0x000000ffff077224 */ /* 0x000fce00000e0607 */
.L_x_567:
[----:B------:R-:W2:Y:S04]  /*2ab0*/  LDG.E.64 R24, desc[UR8][R6.64+-0x4000] ;  /* 0xffc0000806187981 */ /* 0x000ea8000c1e1b00 */
[----:B------:R-:W3:Y:S04]  /*2ac0*/  LDG.E.64 R26, desc[UR8][R6.64+-0x3000] ;  /* 0xffd00008061a7981 */ /* 0x000ee8000c1e1b00 */
[----:B------:R-:W4:Y:S04]  /*2ad0*/  LDG.E.64 R20, desc[UR8][R6.64+-0x1000] ;  /* 0xfff0000806147981 */ /* 0x000f28000c1e1b00 */
[----:B------:R-:W5:Y:S04]  /*2ae0*/  LDG.E.64 R22, desc[UR8][R6.64+-0x2000] ;  /* 0xffe0000806167981 */ /* 0x000f68000c1e1b00 */
[----:B------:R-:W5:Y:S04]  /*2af0*/  LDG.E.64 R18, desc[UR8][R6.64] ;  /* 0x0000000806127981 */ /* 0x000f68000c1e1b00 */
[----:B------:R-:W5:Y:S04]  /*2b00*/  LDG.E.64 R16, desc[UR8][R6.64+0x1000] ;  /* 0x0010000806107981 */ /* 0x000f68000c1e1b00 */
[----:B------:R-:W5:Y:S04]  /*2b10*/  LDG.E.64 R10, desc[UR8][R6.64+0x3000] ;  /* 0x00300008060a7981 */ /* 0x000f68000c1e1b00 */
[----:B------:R-:W5:Y:S01]  /*2b20*/  LDG.E.64 R12, desc[UR8][R6.64+0x2000] ;  /* 0x00200008060c7981 */ /* 0x000f62000c1e1b00 */
        /* <DEDUP_REMOVED lines=11> */
[----:B------:R-:W-:-:S04]  /*2be0*/  SEL R25, RZ, 0x1, P1 ;  /* 0x00000001ff197807 */ /* 0x000fc80000800000 */
[----:B------:R-:W-:Y:S02]  /*2bf0*/  IADD3 R24, P5, P6, R25, R4, R24 ;  /* 0x0000000419187210 */ /* 0x000fe40007ebe018 */
[----:B----4-:R-:W-:Y:S02]  /*2c00*/  LOP3.LUT R4, R20, UR4, RZ, 0xc0, !PT ;  /* 0x0000000414047c12 */ /* 0x010fe4000f8ec0ff */
[----:B-----5:R-:W-:Y:S02]  /*2c10*/  LOP3.LUT R26, R22, UR4, RZ, 0xc0, !PT ;  /* 0x00000004161a7c12 */ /* 0x020fe4000f8ec0ff */
[----:B------:R-:W-:Y:S02]  /*2c20*/  LOP3.LUT R20, R21, UR5, RZ, 0xc0, !PT ;  /* 0x0000000515147c12 */ /* 0x000fe4000f8ec0ff */
[----:B------:R-:W-:Y:S02]  /*2c30*/  ISETP.NE.U32.AND P2, PT, R4, UR6, PT ;  /* 0x0000000604007c0c */ /* 0x000fe4000bf45070 */
[----:B------:R-:W-:-:S02]  /*2c40*/  LOP3.LUT R21, R18, UR4, RZ, 0xc0, !PT ;  /* 0x0000000412157c12 */ /* 0x000fc4000f8ec0ff */
[----:B------:R-:W-:Y:S02]  /*2c50*/  LOP3.LUT R4, R16, UR4, RZ, 0xc0, !PT ;  /* 0x0000000410047c12 */ /* 0x000fe4000f8ec0ff */
[----:B------:R-:W-:Y:S02]  /*2c60*/  LOP3.LUT R22, R23, UR5, RZ, 0xc0, !PT ;  /* 0x0000000517167c12 */ /* 0x000fe4000f8ec0ff */
[----:B------:R-:W-:Y:S02]  /*2c70*/  ISETP.NE.U32.AND P3, PT, R26, UR6, PT ;  /* 0x000000061a007c0c */ /* 0x000fe4000bf65070 */
[----:B------:R-:W-:Y:S02]  /*2c80*/  LOP3.LUT R18, R19, UR5, RZ, 0xc0, !PT ;  /* 0x0000000513127c12 */ /* 0x000fe4000f8ec0ff */
[----:B------:R-:W-:Y:S02]  /*2c90*/  ISETP.NE.U32.AND P0, PT, R21, UR6, PT ;  /* 0x0000000615007c0c */ /* 0x000fe4000bf05070 */
[----:B------:R-:W-:-:S02]  /*2ca0*/  LOP3.LUT R16, R17, UR5, RZ, 0xc0, !PT ;  /* 0x0000000511107c12 */ /* 0x000fc4000f8ec0ff */
[----:B------:R-:W-:Y:S02]  /*2cb0*/  ISETP.NE.U32.AND P1, PT, R4, UR6, PT ;  /* 0x0000000604007c0c */ /* 0x000fe4000bf25070 */
[----:B------:R-:W-:Y:S02]  /*2cc0*/  ISETP.NE.AND.EX P3, PT, R22, UR7, PT, P3 ;  /* 0x0000000716007c0c */ /* 0x000fe4000bf65330 */
[----:B------:R-:W-:Y:S02]  /*2cd0*/  ISETP.NE.AND.EX P2, PT, R20, UR7, PT, P2 ;  /* 0x0000000714007c0c */ /* 0x000fe4000bf45320 */
[----:B------:R-:W-:Y:S02]  /*2ce0*/  LOP3.LUT R4, R10, UR4, RZ, 0xc0, !PT ;  /* 0x000000040a047c12 */ /* 0x000fe4000f8ec0ff */
[----:B------:R-:W-:Y:S02]  /*2cf0*/  LOP3.LUT R17, R12, UR4, RZ, 0xc0, !PT ;  /* 0x000000040c117c12 */ /* 0x000fe4000f8ec0ff */
[----:B------:R-:W-:-:S02]  /*2d00*/  ISETP.NE.AND.EX P0, PT, R18, UR7, PT, P0 ;  /* 0x0000000712007c0c */ /* 0x000fc4000bf05300 */
[----:B------:R-:W-:Y:S02]  /*2d10*/  ISETP.NE.AND.EX P1, PT, R16, UR7, PT, P1 ;  /* 0x0000000710007c0c */ /* 0x000fe4000bf25310 */
[----:B------:R-:W-:Y:S02]  /*2d20*/  LOP3.LUT R12, R13, UR5, RZ, 0xc0, !PT ;  /* 0x000000050d0c7c12 */ /* 0x000fe4000f8ec0ff */
[----:B------:R-:W-:Y:S02]  /*2d30*/  SEL R16, RZ, 0x1, P3 ;  /* 0x00000001ff107807 */ /* 0x000fe40001800000 */
[----:B------:R-:W-:Y:S02]  /*2d40*/  SEL R13, RZ, 0x1, P2 ;  /* 0x00000001ff0d7807 */ /* 0x000fe40001000000 */
[----:B------:R-:W-:Y:S02]  /*2d50*/  LOP3.LUT R10, R11, UR5, RZ, 0xc0, !PT ;  /* 0x000000050b0a7c12 */ /* 0x000fe4000f8ec0ff */
[----:B------:R-:W-:-:S02]  /*2d60*/  ISETP.NE.U32.AND P2, PT, R4, UR6, PT ;  /* 0x0000000604007c0c */ /* 0x000fc4000bf45070 */
[----:B------:R-:W-:Y:S02]  /*2d70*/  SEL R11, RZ, 0x1, P0 ;  /* 0x00000001ff0b7807 */ /* 0x000fe40000000000 */
[----:B------:R-:W-:Y:S02]  /*2d80*/  SEL R4, RZ, 0x1, P1 ;  /* 0x00000001ff047807 */ /* 0x000fe40000800000 */
[----:B------:R-:W-:Y:S02]  /*2d90*/  IADD3 R13, P1, P0, R13, R24, R16 ;  /* 0x000000180d0d7210 */ /* 0x000fe4000783e010 */
[----:B------:R-:W-:Y:S02]  /*2da0*/  ISETP.NE.AND.EX P2, PT, R10, UR7, PT, P2 ;  /* 0x000000070a007c0c */ /* 0x000fe4000bf45320 */
[----:B------:R-:W-:Y:S02]  /*2db0*/  IADD3.X R10, PT, PT, RZ, R8, RZ, P5, P6 ;  /* 0x00000008ff0a7210 */ /* 0x000fe40002fec4ff */
[----:B------:R-:W-:-:S02]  /*2dc0*/  ISETP.NE.U32.AND P3, PT, R17, UR6, PT ;  /* 0x0000000611007c0c */ /* 0x000fc4000bf65070 */
[----:B------:R-:W-:Y:S02]  /*2dd0*/  IADD3 R8, P5, P6, R4, R13, R11 ;  /* 0x0000000d04087210 */ /* 0x000fe40007ebe00b */
[----:B------:R-:W-:Y:S02]  /*2de0*/  SEL R4, RZ, 0x1, P2 ;  /* 0x00000001ff047807 */ /* 0x000fe40001000000 */
[----:B------:R-:W-:Y:S02]  /*2df0*/  ISETP.NE.AND P2, PT, R15, RZ, PT ;  /* 0x000000ff0f00720c */ /* 0x000fe40003f45270 */
[----:B------:R-:W-:Y:S02]  /*2e00*/  ISETP.NE.AND.EX P3, PT, R12, UR7, PT, P3 ;  /* 0x000000070c007c0c */ /* 0x000fe4000bf65330 */
[----:B------:R-:W-:Y:S02]  /*2e10*/  IADD3.X R10, PT, PT, RZ, R10, RZ, P1, P0 ;  /* 0x0000000aff0a7210 */ /* 0x000fe40000fe04ff */
[----:B------:R-:W-:-:S02]  /*2e20*/  SEL R11, RZ, 0x1, P3 ;  /* 0x00000001ff0b7807 */ /* 0x000fc40001800000 */
[----:B------:R-:W-:Y:S02]  /*2e30*/  IADD3 R6, P3, PT, R6, 0x8000, RZ ;  /* 0x0000800006067810 */ /* 0x000fe40007f7e0ff */
[----:B------:R-:W-:Y:S02]  /*2e40*/  IADD3 R4, P0, P1, R4, R8, R11 ;  /* 0x0000000804047210 */ /* 0x000fe4000791e00b */
[----:B------:R-:W-:Y:S01]  /*2e50*/  IADD3.X R8, PT, PT, RZ, R10, RZ, P5, P6 ;  /* 0x0000000aff087210 */ /* 0x000fe20002fec4ff */
[----:B------:R-:W-:-:S03]  /*2e60*/  IMAD.X R7, RZ, RZ, R7, P3 ;  /* 0x000000ffff077224 */ /* 0x000fc600018e0607 */
[----:B------:R-:W-:Y:S01]  /*2e70*/  IADD3.X R8, PT, PT, RZ, R8, RZ, P0, P1 ;  /* 0x00000008ff087210 */ /* 0x000fe200007e24ff */
[----:B------:R-:W-:Y:S06]  /*2e80*/  @P2 BRA `(.L_x_567) ;  /* 0xfffffffc00082947 */ /* 0x000fec000383ffff */
.L_x_566:
[----:B------:R-:W-:Y:S05]  /*2e90*/  BSYNC.RECONVERGENT B2 ;  /* 0x0000000000027941 */ /* 0x000fea0003800200 */
.L_x_565:
[----:B------:R-:W-:Y:S05]  /*2ea0*/  @!P4 BRA `(.L_x_564) ;  /* 0x00000004003cc947 */ /* 0x000fea0003800000 */
[----:B------:R-:W-:Y:S01]  /*2eb0*/  ISETP.GE.U32.AND P0, PT, R28, 0x4, PT ;  /* 0x000000041c00780c */ /* 0x000fe20003f06070 */
[----:B------:R-:W-:Y:S01]  /*2ec0*/  BSSY.RECONVERGENT B2, `(.L_x_568) ;  /* 0x0000025000027945 */ /* 0x000fe20003800200 */
[----:B------:R-:W-:-:S11]  /*2ed0*/  LOP3.LUT P4, R20, R14, 0x3, RZ, 0xc0, !PT ;  /* 0x000000030e147812 */ /* 0x000fd6000788c0ff */
[----:B------:R-:W-:Y:S05]  /*2ee0*/  @!P0 BRA `(.L_x_569) ;  /* 0x0000000000888947 */ /* 0x000fea0003800000 */
[----:B------:R-:W0:Y:S01]  /*2ef0*/  LDCU.64 UR10, c[0x0][0x380] ;  /* 0x00007000ff0a77ac */ /* 0x000e220008000a00 */
[----:B------:R-:W-:-:S05]  /*2f00*/  IADD3 R7, P0, PT, R0, R3, RZ ;  /* 0x0000000300077210 */ /* 0x000fca0007f1e0ff */
[----:B------:R-:W-:Y:S01]  /*2f10*/  IMAD.X R10, RZ, RZ, R9, P0 ;  /* 0x000000ffff0a7224 */ /* 0x000fe200000e0609 */
[----:B0-----:R-:W-:-:S04]  /*2f20*/  LEA R6, P0, R7, UR10, 0x3 ;  /* 0x0000000a07067c11 */ /* 0x001fc8000f8018ff */
        /* <DEDUP_REMOVED lines=8> */
[----:B------:R-:W-:Y:S02]  /*2fb0*/  LOP3.LUT R19, R11, UR5, RZ, 0xc0, !PT ;  /* 0x000000050b137c12 */ /* 0x000fe4000f8ec0ff */
[----:B------:R-:W-:Y:S02]  /*2fc0*/  ISETP.NE.U32.AND P2, PT, R10, UR6, PT ;  /* 0x000000060a007c0c */ /* 0x000fe4000bf45070 */
[----:B----4-:R-:W-:Y:S02]  /*2fd0*/  LOP3.LUT R10, R16, UR4, RZ, 0xc0, !PT ;  /* 0x00000004100a7c12 */ /* 0x010fe4000f8ec0ff */
[----:B------:R-:W-:Y:S02]  /*2fe0*/  ISETP.NE.U32.AND P1, PT, R18, UR6, PT ;  /* 0x0000000612007c0c */ /* 0x000fe4000bf25070 */
        /* <DEDUP_REMOVED lines=18> */
.L_x_569:
[----:B------:R-:W-:Y:S05]  /*3110*/  BSYNC.RECONVERGENT B2 ;  /* 0x0000000000027941 */ /* 0x000fea0003800200 */
.L_x_568:
[----:B------:R-:W-:Y:S05]  /*3120*/  @!P4 BRA `(.L_x_564) ;  /* 0x00000000009cc947 */ /* 0x000fea0003800000 */
[----:B------:R-:W-:Y:S01]  /*3130*/  ISETP.NE.AND P0, PT, R20, 0x1, PT ;  /* 0x000000011400780c */ /* 0x000fe20003f05270 */
[----:B------:R-:W-:Y:S01]  /*3140*/  BSSY.RECONVERGENT B2, `(.L_x_570) ;  /* 0x0000017000027945 */ /* 0x000fe20003800200 */
[----:B------:R-:W-:-:S11]  /*3150*/  LOP3.LUT P2, RZ, R2, 0x200, RZ, 0xc0, !PT ;  /* 0x0000020002ff7812 */ /* 0x000fd6000784c0ff */
[----:B------:R-:W-:Y:S05]  /*3160*/  @!P0 BRA `(.L_x_571) ;  /* 0x0000000000508947 */ /* 0x000fea0003800000 */
[----:B------:R-:W0:Y:S01]  /*3170*/  LDCU.64 UR10, c[0x0][0x380] ;  /* 0x00007000ff0a77ac */ /* 0x000e220008000a00 */
[----:B------:R-:W-:-:S05]  /*3180*/  IADD3 R2, P0, PT, R0, R3, RZ ;  /* 0x0000000300027210 */ /* 0x000fca0007f1e0ff */
[----:B------:R-:W-:Y:S01]  /*3190*/  IMAD.X R7, RZ, RZ, R9, P0 ;  /* 0x000000ffff077224 */ /* 0x000fe200000e0609 */
[----:B0-----:R-:W-:-:S04]  /*31a0*/  LEA R6, P0, R2, UR10, 0x3 ;  /* 0x0000000a02067c11 */ /* 0x001fc8000f8018ff */
[----:B------:R-:W-:-:S05]  /*31b0*/  LEA.HI.X R7, R2, UR11, R7, 0x3, P0 ;  /* 0x0000000b02077c11 */ /* 0x000fca00080f1c07 */
[----:B------:R-:W2:Y:S04]  /*31c0*/  LDG.E.64 R10, desc[UR8][R6.64] ;  /* 0x00000008060a7981 */ /* 0x000ea8000c1e1b00 */
[----:B------:R-:W3:Y:S01]  /*31d0*/  LDG.E.64 R12, desc[UR8][R6.64+0x1000] ;  /* 0x00100008060c7981 */ /* 0x000ee2000c1e1b00 */
[----:B------:R-:W-:Y:S01]  /*31e0*/  VIADD R0, R0, 0x400 ;  /* 0x0000040000007836 */ /* 0x000fe20000000000 */
[----:B--2---:R-:W-:Y:S02]  /*31f0*/  LOP3.LUT R2, R10, UR4, RZ, 0xc0, !PT ;  /* 0x000000040a027c12 */ /* 0x004fe4000f8ec0ff */
[----:B------:R-:W-:Y:S02]  /*3200*/  LOP3.LUT R10, R11, UR5, RZ, 0xc0, !PT ;  /* 0x000000050b0a7c12 */ /* 0x000fe4000f8ec0ff */
[----:B---3--:R-:W-:-:S02]  /*3210*/  LOP3.LUT R12, R12, UR4, RZ, 0xc0, !PT ;  /* 0x000000040c0c7c12 */ /* 0x008fc4000f8ec0ff */
[----:B------:R-:W-:Y:S02]  /*3220*/  ISETP.NE.U32.AND P0, PT, R2, UR6, PT ;  /* 0x0000000602007c0c */ /* 0x000fe4000bf05070 */
[----:B------:R-:W-:Y:S02]  /*3230*/  LOP3.LUT R13, R13, UR5, RZ, 0xc0, !PT ;  /* 0x000000050d0d7c12 */ /* 0x000fe4000f8ec0ff */
[----:B------:R-:W-:Y:S02]  /*3240*/  ISETP.NE.U32.AND P1, PT, R12, UR6, PT ;  /* 0x000000060c007c0c */ /* 0x000fe4000bf25070 */
[----:B------:R-:W-:Y:S02]  /*3250*/  ISETP.NE.AND.EX P0, PT, R10, UR7, PT, P0 ;  /* 0x000000070a007c0c */ /* 0x000fe4000bf05300 */
[----:B------:R-:W-:Y:S02]  /*3260*/  ISETP.NE.AND.EX P1, PT, R13, UR7, PT, P1 ;  /* 0x000000070d007c0c */ /* 0x000fe4000bf25310 */
[----:B------:R-:W-:-:S02]  /*3270*/  SEL R11, RZ, 0x1, P0 ;  /* 0x00000001ff0b7807 */ /* 0x000fc40000000000 */
[----:B------:R-:W-:-:S04]  /*3280*/  SEL R2, RZ, 0x1, P1 ;  /* 0x00000001ff027807 */ /* 0x000fc80000800000 */
[----:B------:R-:W-:-:S04]  /*3290*/  IADD3 R4, P0, P1, R2, R4, R11 ;  /* 0x0000000402047210 */ /* 0x000fc8000791e00b */
[----:B------:R-:W-:-:S09]  /*32a0*/  IADD3.X R8, PT, PT, RZ, R8, RZ, P0, P1 ;  /* 0x00000008ff087210 */ /* 0x000fd200007e24ff */
.L_x_571:
[----:B------:R-:W-:Y:S05]  /*32b0*/  BSYNC.RECONVERGENT B2 ;  /* 0x0000000000027941 */ /* 0x000fea0003800200 */
.L_x_570:
[----:B------:R-:W-:Y:S05]  /*32c0*/  @P2 BRA `(.L_x_564) ;  /* 0x0000000000342947 */ /* 0x000fea0003800000 */
[----:B------:R-:W0:Y:S01]  /*32d0*/  LDCU.64 UR10, c[0x0][0x380] ;  /* 0x00007000ff0a77ac */ /* 0x000e220008000a00 */
[----:B------:R-:W-:-:S05]  /*32e0*/  IADD3 R3, P0, PT, R0, R3, RZ ;  /* 0x0000000300037210 */ /* 0x000fca0007f1e0ff */
[----:B------:R-:W-:Y:S01]  /*32f0*/  IMAD.X R0, RZ, RZ, R9, P0 ;  /* 0x000000ffff007224 */ /* 0x000fe200000e0609 */
[----:B0-----:R-:W-:-:S04]  /*3300*/  LEA R2, P0, R3, UR10, 0x3 ;  /* 0x0000000a03027c11 */ /* 0x001fc8000f8018ff */
[----:B------:R-:W-:-:S06]  /*3310*/  LEA.HI.X R3, R3, UR11, R0, 0x3, P0 ;  /* 0x0000000b03037c11 */ /* 0x000fcc00080f1c00 */
[----:B------:R-:W2:Y:S02]  /*3320*/  LDG.E.64 R2, desc[UR8][R2.64] ;  /* 0x0000000802027981 */ /* 0x000ea4000c1e1b00 */
[----:B--2---:R-:W-:Y:S02]  /*3330*/  LOP3.LUT R0, R2, UR4, RZ, 0xc0, !PT ;  /* 0x0000000402007c12 */ /* 0x004fe4000f8ec0ff */
[----:B------:R-:W-:Y:S02]  /*3340*/  LOP3.LUT R6, R3, UR5, RZ, 0xc0, !PT ;  /* 0x0000000503067c12 */ /* 0x000fe4000f8ec0ff */
[----:B------:R-:W-:-:S04]  /*3350*/  ISETP.NE.U32.AND P0, PT, R0, UR6, PT ;  /* 0x0000000600007c0c */ /* 0x000fc8000bf05070 */
[----:B------:R-:W-:-:S04]  /*3360*/  ISETP.NE.AND.EX P0, PT, R6, UR7, PT, P0 ;  /* 0x0000000706007c0c */ /* 0x000fc8000bf05300 */
[----:B------:R-:W-:-:S04]  /*3370*/  SEL R7, RZ, 0x1, P0 ;  /* 0x00000001ff077807 */ /* 0x000fc80000000000 */
[----:B------:R-:W-:-:S05]  /*3380*/  IADD3 R4, P0, PT, R7, R4, RZ ;  /* 0x0000000407047210 */ /* 0x000fca0007f1e0ff */
[----:B------:R-:W-:-:S08]  /*3390*/  IMAD.X R8, RZ, RZ, R8, P0 ;  /* 0x000000ffff087224 */ /* 0x000fd000000e0608 */
.L_x_564:
[----:B------:R-:W-:Y:S05]  /*33a0*/  BSYNC.RECONVERGENT B1 ;  /* 0x0000000000017941 */ /* 0x000fea0003800200 */
.L_x_562:
[----:B------:R-:W0:Y:S01]  /*33b0*/  S2R R6, SR_LANEID ;  /* 0x0000000000067919 */ /* 0x000e220000000000 */
[----:B------:R-:W-:Y:S01]  /*33c0*/  ISETP.NE.AND P5, PT, R5, RZ, PT ;  /* 0x000000ff0500720c */ /* 0x000fe20003fa5270 */
        /* <DEDUP_REMOVED lines=12> */
[----:B------:R-:W-:-:S02]  /*3490*/  @!P2 MOV R4, 0x400 ;  /* 0x000004000004a802 */ /* 0x000fc40000000f00 */
[----:B0-----:R-:W-:-:S04]  /*34a0*/  SEL R0, R0, RZ, !P1 ;  /* 0x000000ff00007207 */ /* 0x001fc80004800000 */
[----:B------:R-:W-:Y:S02]  /*34b0*/  IADD3 R7, P0, PT, R0, R3, RZ ;  /* 0x0000000300077210 */ /* 0x000fe40007f1e0ff */
[----:B-1----:R-:W-:Y:S02]  /*34c0*/  SEL R2, R2, RZ, !P1 ;  /* 0x000000ff02027207 */ /* 0x002fe40004800000 */
[----:B------:R-:W-:Y:S01]  /*34d0*/  ISETP.GT.AND P1, PT, R6, 0x1b, PT ;  /* 0x0000001b0600780c */ /* 0x000fe20003f24270 */
[----:B------:R-:W0:Y:S02]  /*34e0*/  SHFL.DOWN PT, R0, R7, 0x4, 0x1f ;  /* 0x08801f0007007f89 */ /* 0x000e2400000e0000 */
[----:B------:R-:W-:-:S05]  /*34f0*/  IMAD.X R9, R2, 0x1, R11, P0 ;  /* 0x0000000102097824 */ /* 0x000fca00000e060b */
[----:B------:R-:W1:Y:S01]  /*3500*/  SHFL.DOWN PT, R2, R9, 0x4, 0x1f ;  /* 0x08801f0009027f89 */ /* 0x000e6200000e0000 */
[----:B--2---:R-:W-:Y:S02]  /*3510*/  @!P2 LEA R13, R13, R4, 0x18 ;  /* 0x000000040d0da211 */ /* 0x004fe400078ec0ff */
        /* <DEDUP_REMOVED lines=9> */
[----:B------:R-:W-:Y:S02]  /*35b0*/  @!P2 SHF.R.U32.HI R3, RZ, 0x2, R5 ;  /* 0x00000002ff03a819 */ /* 0x000fe40000011605 */
[----:B-1----:R-:W-:Y:S01]  /*35c0*/  SEL R2, R2, RZ, !P1 ;  /* 0x000000ff02027207 */ /* 0x002fe20004800000 */
[----:B------:R-:W0:Y:S01]  /*35d0*/  SHFL.DOWN PT, R0, R7, 0x10, 0x1f ;  /* 0x0a001f0007007f89 */ /* 0x000e2200000e0000 */
[----:B------:R-:W-:-:S03]  /*35e0*/  ISETP.GT.AND P1, PT, R6, 0xf, PT ;  /* 0x0000000f0600780c */ /* 0x000fc60003f24270 */
[----:B------:R-:W-:-:S05]  /*35f0*/  IMAD.X R9, R2, 0x1, R11, P0 ;  /* 0x0000000102097824 */ /* 0x000fca00000e060b */
[----:B------:R-:W1:Y:S01]  /*3600*/  SHFL.DOWN PT, R2, R9, 0x10, 0x1f ;  /* 0x0a001f0009027f89 */ /* 0x000e6200000e0000 */
[----:B0-----:R-:W-:-:S04]  /*3610*/  SEL R0, R0, RZ, !P1 ;  /* 0x000000ff00007207 */ /* 0x001fc80004800000 */
        /* <DEDUP_REMOVED lines=18> */
[----:B--2---:R-:W2:Y:S04]  /*3740*/  LDS.128 R12, [UR4+0x70] ;  /* 0x00007004ff0c7984 */ /* 0x004ea80008000c00 */
[----:B------:R-:W2:Y:S01]  /*3750*/  LDS.128 R8, [UR4+0x80] ;  /* 0x00008004ff087984 */ /* 0x000ea20008000c00 */
        /* <DEDUP_REMOVED lines=9> */
[----:B--2---:R-:W-:Y:S02]  /*37f0*/  IADD3 R3, P2, P3, R12, R3, R18 ;  /* 0x000000030c037210 */ /* 0x004fe40007b5e012 */
[----:B------:R-:W-:Y:S02]  /*3800*/  IADD3.X R17, PT, PT, R17, R21, R23, P0, P1 ;  /* 0x0000001511117210 */ /* 0x000fe400007e2417 */
[----:B------:R-:W-:Y:S02]  /*3810*/  IADD3 R3, P0, P1, R8, R3, R14 ;  /* 0x0000000308037210 */ /* 0x000fe4000791e00e */
[----:B------:R-:W-:-:S02]  /*3820*/  IADD3.X R13, PT, PT, R13, R17, R19, P2, P3 ;  /* 0x000000110d0d7210 */ /* 0x000fc400017e6413 */
[----:B------:R-:W-:Y:S02]  /*3830*/  IADD3 R4, P2, PT, R3, R10, RZ ;  /* 0x0000000a03047210 */ /* 0x000fe40007f5e0ff */
[----:B------:R-:W-:-:S05]  /*3840*/  IADD3.X R3, PT, PT, R9, R13, R15, P0, P1 ;  /* 0x0000000d09037210 */ /* 0x000fca00007e240f */
[----:B------:R-:W-:-:S07]  /*3850*/  IMAD.X R3, R3, 0x1, R11, P2 ;  /* 0x0000000103037824 */ /* 0x000fce00010e060b */
.L_x_560:
[----:B------:R-:W-:Y:S05]  /*3860*/  BSYNC.RECONVERGENT B0 ;  /* 0x0000000000007941 */ /* 0x000fea0003800200 */
.L_x_545:
[----:B------:R-:W-:Y:S05]  /*3870*/  @P5 EXIT ;  /* 0x000000000000594d */ /* 0x000fea0003800000 */
[----:B------:R-:W0:Y:S01]  /*3880*/  LDCU.64 UR4, c[0x0][0x3b0] ;  /* 0x00007600ff0477ac */ /* 0x000e220008000a00 */
[----:B------:R-:W3:Y:S01]  /*3890*/  LDC.64 R6, c[0x0][0x398] ;  /* 0x0000e600ff067b82 */ /* 0x000ee20000000a00 */
[----:B0-----:R-:W-:-:S04]  /*38a0*/  IADD3 R4, P0, PT, R4, UR4, RZ ;  /* 0x0000000404047c10 */ /* 0x001fc8000ff1e0ff */
[----:B-1----:R-:W-:-:S05]  /*38b0*/  IADD3.X R5, PT, PT, R3, UR5, RZ, P0, !PT ;  /* 0x0000000503057c10 */ /* 0x002fca00087fe4ff */
[----:B---3--:R-:W-:Y:S01]  /*38c0*/  STG.E.64 desc[UR8][R6.64], R4 ;  /* 0x0000000406007986 */ /* 0x008fe2000c101b08 */
[----:B------:R-:W-:Y:S05]  /*38d0*/  EXIT ;  /* 0x000000000000794d */ /* 0x000fea0003800000 */
.L_x_572:
        /* <DEDUP_REMOVED lines=10> */
.L_x_679:


//--------------------- .text._ZN3cub18CUB_300001_SM_10006detail6reduce28DeviceReduceSingleTileKernelINS2_10policy_hubIljN4cuda3std3__44plusIlEEE10Policy1000EPlSC_iS9_llNS7_10__identityEEEvT0_T1_T2_T3_T4_T6_ --------------------------
	.section	.text._ZN3cub18CUB_300001_SM_10006detail6reduce28DeviceReduceSingleTileKernelINS2_10policy_hubIljN4cuda3std3__44plusIlEEE10Policy1000EPlSC_iS9_llNS7_10__identityEEEvT0_T1_T2_T3_T4_T6_,"ax",@progbits
	.align	128
        .global         _ZN3cub18CUB_300001_SM_10006detail6reduce28DeviceReduceSingleTileKernelINS2_10policy_hubIljN4cuda3std3__44plusIlEEE10Policy1000EPlSC_iS9_llNS7_10__identityEEEvT0_T1_T2_T3_T4_T6_
        .type           _ZN3cub18CUB_300001_SM_10006detail6reduce28DeviceReduceSingleTileKernelINS2_10policy_hubIljN4cuda3std3__44plusIlEEE10Policy1000EPlSC_iS9_llNS7_10__identityEEEvT0_T1_T2_T3_T4_T6_,@function
        .size           _ZN3cub18CUB_300001_SM_10006detail6reduce28DeviceReduceSingleTileKernelINS2_10policy_hubIljN4cuda3std3__44plusIlEEE10Policy1000EPlSC_iS9_llNS7_10__identityEEEvT0_T1_T2_T3_T4_T6_,(.L_x_680 - _ZN3cub18CUB_300001_SM_10006detail6reduce28DeviceReduceSingleTileKernelINS2_10policy_hubIljN4cuda3std3__44plusIlEEE10Policy1000EPlSC_iS9_llNS7_10__identityEEEvT0_T1_T2_T3_T4_T6_)
        .other          _ZN3cub18CUB_300001_SM_10006detail6reduce28DeviceReduceSingleTileKernelINS2_10policy_hubIljN4cuda3std3__44plusIlEEE10Policy1000EPlSC_iS9_llNS7_10__identityEEEvT0_T1_T2_T3_T4_T6_,@"STO_CUDA_ENTRY STV_DEFAULT"
_ZN3cub18CUB_300001_SM_10006detail6reduce28DeviceReduceSingleTileKernelINS2_10policy_hubIljN4cuda3std3__44plusIlEEE10Policy1000EPlSC_iS9_llNS7_10__identityEEEvT0_T1_T2_T3_T4_T6_:
.text._ZN3cub18CUB_300001_SM_10006detail6reduce28DeviceReduceSingleTileKernelINS2_10policy_hubIljN4cuda3std3__44plusIlEEE10Policy1000EPlSC_iS9_llNS7_10__identityEEEvT0_T1_T2_T3_T4_T6_:
        /* <DEDUP_REMOVED lines=13> */
.L_x_573:
        /* <DEDUP_REMOVED lines=13> */
.L_x_577:
[----:B------:R-:W-:Y:S05]  /*01a0*/  BSYNC.RECONVERGENT B1 ;  /* 0x0000000000017941 */ /* 0x000fea0003800200 */
.L_x_576:
        /* <DEDUP_REMOVED lines=17> */
.L_x_582:
        /* <DEDUP_REMOVED lines=11> */
.L_x_581:
[----:B------:R-:W-:Y:S05]  /*0370*/  BSYNC.RECONVERGENT B2 ;  /* 0x0000000000027941 */ /* 0x000fea0003800200 */
.L_x_580:
        /* <DEDUP_REMOVED lines=8> */
.L_x_585:
        /* <DEDUP_REMOVED lines=43> */
.L_x_584:
[----:B------:R-:W-:Y:S05]  /*06b0*/  BSYNC.RECONVERGENT B2 ;  /* 0x0000000000027941 */ /* 0x000fea0003800200 */
.L_x_583:
        /* <DEDUP_REMOVED lines=26> */
.L_x_587:
[----:B------:R-:W-:Y:S05]  /*0860*/  BSYNC.RECONVERGENT B2 ;  /* 0x0000000000027941 */ /* 0x000fea0003800200 */
.L_x_586:
        /* <DEDUP_REMOVED lines=12> */
.L_x_579:
[----:B------:R-:W-:Y:S05]  /*0930*/  BSYNC.RECONVERGENT B1 ;  /* 0x0000000000017941 */ /* 0x000fea0003800200 */
.L_x_578:
        /* <DEDUP_REMOVED lines=77> */
.L_x_588:
        /* <DEDUP_REMOVED lines=130> */
.L_x_575:
        /* <DEDUP_REMOVED lines=25> */
.L_x_592:
        /* <DEDUP_REMOVED lines=24> */
.L_x_590:
        /* <DEDUP_REMOVED lines=19> */
.L_x_596:
        /* <DEDUP_REMOVED lines=9> */
.L_x_595:
[----:B------:R-:W-:Y:S05]  /*1b00*/  BSYNC.RECONVERGENT B2 ;  /* 0x0000000000027941 */ /* 0x000fea0003800200 */
.L_x_594:
        /* <DEDUP_REMOVED lines=16> */
.L_x_599:
        /* <DEDUP_REMOVED lines=45> */
.L_x_598:
[----:B------:R-:W-:Y:S05]  /*1ee0*/  BSYNC.RECONVERGENT B2 ;  /* 0x0000000000027941 */ /* 0x000fea0003800200 */
.L_x_597:
        /* <DEDUP_REMOVED lines=30> */
.L_x_601:
[----:B------:R-:W-:Y:S05]  /*20d0*/  BSYNC.RECONVERGENT B2 ;  /* 0x0000000000027941 */ /* 0x000fea0003800200 */
.L_x_600:
        /* <DEDUP_REMOVED lines=11> */
.L_x_593:
[----:B------:R-:W-:Y:S05]  /*2190*/  BSYNC.RECONVERGENT B1 ;  /* 0x0000000000017941 */ /* 0x000fea0003800200 */
.L_x_591:
        /* <DEDUP_REMOVED lines=74> */
.L_x_589:
[----:B------:R-:W-:Y:S05]  /*2640*/  BSYNC.RECONVERGENT B0 ;  /* 0x0000000000007941 */ /* 0x000fea0003800200 */
.L_x_574:
[----:B------:R-:W-:Y:S05]  /*2650*/  @P0 EXIT ;  /* 0x000000000000094d */ /* 0x000fea0003800000 */
[----:B------:R-:W0:Y:S01]  /*2660*/  LDCU.64 UR4, c[0x0][0x398] ;  /* 0x00007300ff0477ac */ /* 0x000e220008000a00 */
[----:B------:R-:W3:Y:S01]  /*2670*/  LDC.64 R4, c[0x0][0x388] ;  /* 0x0000e200ff047b82 */ /* 0x000ee20000000a00 */
[----:B012---:R-:W-:-:S04]  /*2680*/  IADD3 R2, P0, PT, R2, UR4, RZ ;  /* 0x0000000402027c10 */ /* 0x007fc8000ff1e0ff */
[----:B------:R-:W-:-:S05]  /*2690*/  IADD3.X R3, PT, PT, R3, UR5, RZ, P0, !PT ;  /* 0x0000000503037c10 */ /* 0x000fca00087fe4ff */
[----:B---3--:R-:W-:Y:S01]  /*26a0*/  STG.E.64 desc[UR6][R4.64], R2 ;  /* 0x0000000204007986 */ /* 0x008fe2000c101b06 */
[----:B------:R-:W-:Y:S05]  /*26b0*/  EXIT ;  /* 0x000000000000794d */ /* 0x000fea0003800000 */
.L_x_602:
        /* <DEDUP_REMOVED lines=12> */
.L_x_680:


//--------------------- .text._ZN3cub18CUB_300001_SM_10006detail6reduce18DeviceReduceKernelINS2_10policy_hubIljN4cuda3std3__44plusIlEEE10Policy1000EN6thrust24THRUST_300001_SM_1000_NS18transform_iteratorI9is_numberNSD_6detail15normal_iteratorINSD_10device_ptrIyEEEEllEEjS9_lNS7_10__identityEEEvT0_PT3_T1_NS0_13GridEvenShareISQ_EET2_T4_ --------------------------
	.section	.text._ZN3cub18CUB_300001_SM_10006detail6reduce18DeviceReduceKernelINS2_10policy_hubIljN4cuda3std3__44plusIlEEE10Policy1000EN6thrust24THRUST_300001_SM_1000_NS18transform_iteratorI9is_numberNSD_6detail15normal_iteratorINSD_10device_ptrIyEEEEllEEjS9_lNS7_10__identityEEEvT0_PT3_T1_NS0_13GridEvenShareISQ_EET2_T4_,"ax",@progbits
	.align	128
        .global         _ZN3cub18CUB_300001_SM_10006detail6reduce18DeviceReduceKernelINS2_10policy_hubIljN4cuda3std3__44plusIlEEE10Policy1000EN6thrust24THRUST_300001_SM_1000_NS18transform_iteratorI9is_numberNSD_6detail15normal_iteratorINSD_10device_ptrIyEEEEllEEjS9_lNS7_10__identityEEEvT0_PT3_T1_NS0_13GridEvenShareISQ_EET2_T4_
        .type           _ZN3cub18CUB_300001_SM_10006detail6reduce18DeviceReduceKernelINS2_10policy_hubIljN4cuda3std3__44plusIlEEE10Policy1000EN6thrust24THRUST_300001_SM_1000_NS18transform_iteratorI9is_numberNSD_6detail15normal_iteratorINSD_10device_ptrIyEEEEllEEjS9_lNS7_10__identityEEEvT0_PT3_T1_NS0_13GridEvenShareISQ_EET2_T4_,@function
        .size           _ZN3cub18CUB_300001_SM_10006detail6reduce18DeviceReduceKernelINS2_10policy_hubIljN4cuda3std3__44plusIlEEE10Policy1000EN6thrust24THRUST_300001_SM_1000_NS18transform_iteratorI9is_numberNSD_6detail15normal_iteratorINSD_10device_ptrIyEEEEllEEjS9_lNS7_10__identityEEEvT0_PT3_T1_NS0_13GridEvenShareISQ_EET2_T4_,(.L_x_681 - _ZN3cub18CUB_300001_SM_10006detail6reduce18DeviceReduceKernelINS2_10policy_hubIljN4cuda3std3__44plusIlEEE10Policy1000EN6thrust24THRUST_300001_SM_1000_NS18transform_iteratorI9is_numberNSD_6detail15normal_iteratorINSD_10device_ptrIyEEEEllEEjS9_lNS7_10__identityEEEvT0_PT3_T1_NS0_13GridEvenShareISQ_EET2_T4_)
        .other          _ZN3cub18CUB_300001_SM_10006detail6reduce18DeviceReduceKernelINS2_10policy_hubIljN4cuda3std3__44plusIlEEE10Policy1000EN6thrust24THRUST_300001_SM_1000_NS18transform_iteratorI9is_numberNSD_6detail15normal_iteratorINSD_10device_ptrIyEEEEllEEjS9_lNS7_10__identityEEEvT0_PT3_T1_NS0_13GridEvenShareISQ_EET2_T4_,@"STO_CUDA_ENTRY STV_DEFAULT"
_ZN3cub18CUB_300001_SM_10006detail6reduce18DeviceReduceKernelINS2_10policy_hubIljN4cuda3std3__44plusIlEEE10Policy1000EN6thrust24THRUST_300001_SM_1000_NS18transform_iteratorI9is_numberNSD_6detail15normal_iteratorINSD_10device_ptrIyEEEEllEEjS9_lNS7_10__identityEEEvT0_PT3_T1_NS0_13GridEvenShareISQ_EET2_T4_:
.text._ZN3cub18CUB_300001_SM_10006detail6reduce18DeviceReduceKernelINS2_10policy_hubIljN4cuda3std3__44plusIlEEE10Policy1000EN6thrust24THRUST_300001_SM_1000_NS18transform_iteratorI9is_numberNSD_6detail15normal_iteratorINSD_10device_ptrIyEEEEllEEjS9_lNS7_10__identityEEEvT0_PT3_T1_NS0_13GridEvenShareISQ_EET2_T4_:
[----:B------:R-:W-:Y:S01]  /*0000*/  LDC R1, c[0x0][0x37c] ;  /* 0x0000df00ff017b82 */ /* 0x000fe20000000800 */
[----:B------:R-:W0:Y:S01]  /*0010*/  S2R R0, SR_CTAID.X ;  /* 0x0000000000007919 */ /* 0x000e220000002500 */
[----:B------:R-:W1:Y:S01]  /*0020*/  LDCU UR5, c[0x0][0x3b8] ;  /* 0x00007700ff0577ac */ /* 0x000e620008000800 */
[----:B------:R-:W-:Y:S01]  /*0030*/  BSSY.RECONVERGENT B0, `(.L_x_603) ;  /* 0x0000443000007945 */ /* 0x000fe20003800200 */
[----:B------:R-:W2:Y:S01]  /*0040*/  LDCU.64 UR14, c[0x0][0x358] ;  /* 0x00006b00ff0e77ac */ /* 0x000ea20008000a00 */
[----:B0-----:R-:W-:-:S05]  /*0050*/  IMAD R3, R0, 0xe00, RZ ;  /* 0x00000e0000037824 */ /* 0x001fca00078e02ff */
[----:B-1----:R-:W-:-:S04]  /*0060*/  IADD3 R28, PT, PT, -R3, UR5, RZ ;  /* 0x00000005031c7c10 */ /* 0x002fc8000fffe1ff */
[----:B------:R-:W-:-:S13]  /*0070*/  ISETP.GT.U32.AND P0, PT, R28, 0xdff, PT ;  /* 0x00000dff1c00780c */ /* 0x000fda0003f04070 */
[----:B--2---:R-:W-:Y:S05]  /*0080*/  @P0 BRA `(.L_x_604) ;  /* 0x0000002000900947 */ /* 0x004fea0003800000 */
[----:B------:R-:W0:Y:S01]  /*0090*/  S2R R4, SR_TID.X ;  /* 0x0000000000047919 */ /* 0x000e220000002100 */
[----:B------:R-:W1:Y:S01]  /*00a0*/  LDCU.64 UR10, c[0x0][0x390] ;  /* 0x00007200ff0a77ac */ /* 0x000e620008000a00 */
[----:B------:R-:W-:Y:S01]  /*00b0*/  BSSY.RECONVERGENT B1, `(.L_x_605) ;  /* 0x0000014000017945 */ /* 0x000fe20003800200 */
[----:B------:R-:W-:Y:S01]  /*00c0*/  IMAD.MOV.U32 R5, RZ, RZ, RZ ;  /* 0x000000ffff057224 */ /* 0x000fe200078e00ff */
[----:B------:R-:W2:Y:S01]  /*00d0*/  LDCU.64 UR12, c[0x0][0x388] ;  /* 0x00007100ff0c77ac */ /* 0x000ea20008000a00 */
[----:B------:R-:W-:Y:S01]  /*00e0*/  IMAD.MOV.U32 R22, RZ, RZ, RZ ;  /* 0x000000ffff167224 */ /* 0x000fe200078e00ff */
[----:B0-----:R-:W-:Y:S01]  /*00f0*/  ISETP.GE.U32.AND P0, PT, R4, R28, PT ;  /* 0x0000001c0400720c */ /* 0x001fe20003f06070 */
        /* <DEDUP_REMOVED lines=15> */
.L_x_606:
[----:B------:R-:W-:Y:S05]  /*01f0*/  BSYNC.RECONVERGENT B1 ;  /* 0x0000000000017941 */ /* 0x000fea0003800200 */
.L_x_605:
[----:B------:R-:W-:Y:S01]  /*0200*/  ISETP.GE.U32.AND P0, PT, R2, R28, PT ;  /* 0x0000001c0200720c */ /* 0x000fe20003f06070 */
[----:B------:R-:W-:-:S12]  /*0210*/  BSSY.RECONVERGENT B1, `(.L_x_607) ;  /* 0x000013c000017945 */ /* 0x000fd80003800200 */
[----:B------:R-:W-:Y:S05]  /*0220*/  @P0 BRA `(.L_x_608) ;  /* 0x0000001000e80947 */ /* 0x000fea0003800000 */
[----:B------:R-:W-:Y:S01]  /*0230*/  LOP3.LUT R6, RZ, R2, RZ, 0x33, !PT ;  /* 0x00000002ff067212 */ /* 0x000fe200078e33ff */
[----:B------:R-:W-:Y:S03]  /*0240*/  BSSY.RECONVERGENT B2, `(.L_x_609) ;  /* 0x00000a2000027945 */ /* 0x000fe60003800200 */
[----:B------:R-:W-:-:S04]  /*0250*/  IADD3 R6, PT, PT, -R3, UR5, R6 ;  /* 0x0000000503067c10 */ /* 0x000fc8000fffe106 */
[C---:B------:R-:W-:Y:S02]  /*0260*/  ISETP.GE.U32.AND P0, PT, R6.reuse, 0x1e00, PT ;  /* 0x00001e000600780c */ /* 0x040fe40003f06070 */
[----:B------:R-:W-:-:S04]  /*0270*/  LEA.HI R6, R6, 0x1, RZ, 0x17 ;  /* 0x0000000106067811 */ /* 0x000fc800078fb8ff */
[----:B------:R-:W-:-:S07]  /*0280*/  LOP3.LUT R7, R6, 0xf, RZ, 0xc0, !PT ;  /* 0x0000000f06077812 */ /* 0x000fce00078ec0ff */
[----:B------:R-:W-:Y:S05]  /*0290*/  @!P0 BRA `(.L_x_610) ;  /* 0x0000000800708947 */ /* 0x000fea0003800000 */
[----:B------:R-:W0:Y:S01]  /*02a0*/  LDC.64 R8, c[0x0][0x380] ;  /* 0x0000e000ff087b82 */ /* 0x000e220000000a00 */
[----:B------:R-:W-:Y:S01]  /*02b0*/  LOP3.LUT R10, R6, 0xfffff0, RZ, 0xc0, !PT ;  /* 0x00fffff0060a7812 */ /* 0x000fe200078ec0ff */
[----:B------:R-:W-:Y:S01]  /*02c0*/  BSSY.RECONVERGENT B3, `(.L_x_611) ;  /* 0x0000098000037945 */ /* 0x000fe20003800200 */
[----:B------:R-:W-:Y:S01]  /*02d0*/  LOP3.LUT R20, R2, 0x1000, RZ, 0xfc, !PT ;  /* 0x0000100002147812 */ /* 0x000fe200078efcff */
[----:B------:R-:W-:Y:S02]  /*02e0*/  IMAD.IADD R21, R3, 0x1, R2 ;  /* 0x0000000103157824 */ /* 0x000fe400078e0202 */
[----:B------:R-:W-:-:S07]  /*02f0*/  IMAD.MOV R2, RZ, RZ, -R10 ;  /* 0x000000ffff027224 */ /* 0x000fce00078e0a0a */
.L_x_612:
[C---:B------:R-:W-:Y:S02]  /*0300*/  VIADD R19, R21.reuse, 0x200 ;  /* 0x0000020015137836 */ /* 0x040fe40000000000 */
[----:B0-----:R-:W-:-:S04]  /*0310*/  IMAD.WIDE.U32 R24, R21, 0x8, R8 ;  /* 0x0000000815187825 */ /* 0x001fc800078e0008 */
[--C-:B------:R-:W-:Y:S02]  /*0320*/  IMAD.WIDE.U32 R18, R19, 0x8, R8.reuse ;  /* 0x0000000813127825 */ /* 0x100fe400078e0008 */
[----:B------:R-:W2:Y:S04]  /*0330*/  LDG.E.64 R24, desc[UR14][R24.64] ;  /* 0x0000000e18187981 */ /* 0x000ea8000c1e1b00 */
[----:B------:R-:W3:Y:S01]  /*0340*/  LDG.E.64 R18, desc[UR14][R18.64] ;  /* 0x0000000e12127981 */ /* 0x000ee2000c1e1b00 */
[C---:B------:R-:W-:Y:S02]  /*0350*/  VIADD R15, R21.reuse, 0x400 ;  /* 0x00000400150f7836 */ /* 0x040fe40000000000 */
[----:B------:R-:W-:Y:S02]  /*0360*/  VIADD R13, R21, 0x600 ;  /* 0x00000600150d7836 */ /* 0x000fe40000000000 */
[----:B------:R-:W-:-:S04]  /*0370*/  IMAD.WIDE.U32 R14, R15, 0x8, R8 ;  /* 0x000000080f0e7825 */ /* 0x000fc800078e0008 */
[--C-:B------:R-:W-:Y:S02]  /*0380*/  IMAD.WIDE.U32 R12, R13, 0x8, R8.reuse ;  /* 0x000000080d0c7825 */ /* 0x100fe400078e0008 */
[----:B------:R-:W4:Y:S02]  /*0390*/  LDG.E.64 R14, desc[UR14][R14.64] ;  /* 0x0000000e0e0e7981 */ /* 0x000f24000c1e1b00 */
[C---:B------:R-:W-:Y:S02]  /*03a0*/  VIADD R17, R21.reuse, 0x800 ;  /* 0x0000080015117836 */ /* 0x040fe40000000000 */
[----:B------:R-:W-:Y:S01]  /*03b0*/  VIADD R11, R21, 0xa00 ;  /* 0x00000a00150b7836 */ /* 0x000fe20000000000 */
[----:B------:R-:W5:Y:S01]  /*03c0*/  LDG.E.64 R12, desc[UR14][R12.64] ;  /* 0x0000000e0c0c7981 */ /* 0x000f62000c1e1b00 */
[----:B------:R-:W-:-:S04]  /*03d0*/  IMAD.WIDE.U32 R16, R17, 0x8, R8 ;  /* 0x0000000811107825 */ /* 0x000fc800078e0008 */
[----:B------:R-:W-:Y:S02]  /*03e0*/  IMAD.WIDE.U32 R10, R11, 0x8, R8 ;  /* 0x000000080b0a7825 */ /* 0x000fe400078e0008 */
[----:B------:R-:W5:Y:S04]  /*03f0*/  LDG.E.64 R16, desc[UR14][R16.64] ;  /* 0x0000000e10107981 */ /* 0x000f68000c1e1b00 */
[----:B------:R-:W5:Y:S01]  /*0400*/  LDG.E.64 R10, desc[UR14][R10.64] ;  /* 0x0000000e0a0a7981 */ /* 0x000f62000c1e1b00 */
[----:B------:R-:W-:-:S04]  /*0410*/  VIADD R27, R21, 0xe00 ;  /* 0x00000e00151b7836 */ /* 0x000fc80000000000 */
[----:B------:R-:W-:Y:S01]  /*0420*/  IMAD.WIDE.U32 R26, R27, 0x8, R8 ;  /* 0x000000081b1a7825 */ /* 0x000fe200078e0008 */
[----:B--2---:R-:W-:Y:S02]  /*0430*/  LOP3.LUT R23, R24, UR10, RZ, 0xc0, !PT ;  /* 0x0000000a18177c12 */ /* 0x004fe4000f8ec0ff */
[----:B------:R-:W-:Y:S02]  /*0440*/  LOP3.LUT R24, R25, UR11, RZ, 0xc0, !PT ;  /* 0x0000000b19187c12 */ /* 0x000fe4000f8ec0ff */
[----:B---3--:R-:W-:Y:S02]  /*0450*/  LOP3.LUT R18, R18, UR10, RZ, 0xc0, !PT ;  /* 0x0000000a12127c12 */ /* 0x008fe4000f8ec0ff */
[----:B------:R-:W-:Y:S02]  /*0460*/  ISETP.NE.U32.AND P0, PT, R23, UR12, PT ;  /* 0x0000000c17007c0c */ /* 0x000fe4000bf05070 */
[----:B------:R-:W-:Y:S01]  /*0470*/  LOP3.LUT R23, R19, UR11, RZ, 0xc0, !PT ;  /* 0x0000000b13177c12 */ /* 0x000fe2000f8ec0ff */
[----:B------:R-:W-:Y:S01]  /*0480*/  VIADD R19, R21, 0xc00 ;  /* 0x00000c0015137836 */ /* 0x000fe20000000000 */
[----:B------:R-:W-:-:S02]  /*0490*/  ISETP.NE.U32.AND P1, PT, R18, UR12, PT ;  /* 0x0000000c12007c0c */ /* 0x000fc4000bf25070 */
[----:B------:R-:W-:Y:S01]  /*04a0*/  ISETP.NE.AND.EX P0, PT, R24, UR13, PT, P0 ;  /* 0x0000000d18007c0c */ /* 0x000fe2000bf05300 */
[----:B------:R-:W-:Y:S01]  /*04b0*/  IMAD.WIDE.U32 R18, R19, 0x8, R8 ;  /* 0x0000000813127825 */ /* 0x000fe200078e0008 */
[----:B------:R-:W-:Y:S02]  /*04c0*/  ISETP.NE.AND.EX P1, PT, R23, UR13, PT, P1 ;  /* 0x0000000d17007c0c */ /* 0x000fe4000bf25310 */
[----:B------:R-:W-:Y:S02]  /*04d0*/  SEL R23, RZ, 0x1, P0 ;  /* 0x00000001ff177807 */ /* 0x000fe40000000000 */
[----:B------:R-:W-:Y:S01]  /*04e0*/  SEL R24, RZ, 0x1, P1 ;  /* 0x00000001ff187807 */ /* 0x000fe20000800000 */
[----:B------:R-:W2:Y:S03]  /*04f0*/  LDG.E.64 R18, desc[UR14][R18.64] ;  /* 0x0000000e12127981 */ /* 0x000ea6000c1e1b00 */
[----:B------:R-:W-:-:S02]  /*0500*/  IADD3 R5, P4, P3, R24, R5, R23 ;  /* 0x0000000518057210 */ /* 0x000fc40007b9e017 */
[----:B----4-:R-:W-:Y:S02]  /*0510*/  LOP3.LUT R24, R14, UR10, RZ, 0xc0, !PT ;  /* 0x0000000a0e187c12 */ /* 0x010fe4000f8ec0ff */
[----:B------:R-:W-:Y:S02]  /*0520*/  LOP3.LUT R23, R15, UR11, RZ, 0xc0, !PT ;  /* 0x0000000b0f177c12 */ /* 0x000fe4000f8ec0ff */
[----:B------:R0:W3:Y:S01]  /*0530*/  LDG.E.64 R14, desc[UR14][R26.64] ;  /* 0x0000000e1a0e7981 */ /* 0x0000e2000c1e1b00 */
[----:B------:R-:W-:Y:S02]  /*0540*/  ISETP.NE.U32.AND P2, PT, R24, UR12, PT ;  /* 0x0000000c18007c0c */ /* 0x000fe4000bf45070 */
[----:B-----5:R-:W-:Y:S02]  /*0550*/  LOP3.LUT R12, R12, UR10, RZ, 0xc0, !PT ;  /* 0x0000000a0c0c7c12 */ /* 0x020fe4000f8ec0ff */
[----:B------:R-:W-:Y:S01]  /*0560*/  LOP3.LUT R24, R13, UR11, RZ, 0xc0, !PT ;  /* 0x0000000b0d187c12 */ /* 0x000fe2000f8ec0ff */
[----:B------:R-:W-:Y:S01]  /*0570*/  VIADD R13, R21, 0x1000 ;  /* 0x00001000150d7836 */ /* 0x000fe20000000000 */
[----:B------:R-:W-:-:S02]  /*0580*/  ISETP.NE.U32.AND P6, PT, R12, UR12, PT ;  /* 0x0000000c0c007c0c */ /* 0x000fc4000bfc5070 */
[----:B------:R-:W-:Y:S01]  /*0590*/  LOP3.LUT R25, R17, UR11, RZ, 0xc0, !PT ;  /* 0x0000000b11197c12 */ /* 0x000fe2000f8ec0ff */
[----:B------:R-:W-:Y:S01]  /*05a0*/  IMAD.WIDE.U32 R12, R13, 0x8, R8 ;  /* 0x000000080d0c7825 */ /* 0x000fe200078e0008 */
[----:B------:R-:W-:-:S03]  /*05b0*/  ISETP.NE.AND.EX P2, PT, R23, UR13, PT, P2 ;  /* 0x0000000d17007c0c */ /* 0x000fc6000bf45320 */
[----:B------:R-:W-:Y:S01]  /*05c0*/  VIADD R17, R21, 0x1200 ;  /* 0x0000120015117836 */ /* 0x000fe20000000000 */
[----:B------:R-:W-:Y:S01]  /*05d0*/  ISETP.NE.AND.EX P6, PT, R24, UR13, PT, P6 ;  /* 0x0000000d18007c0c */ /* 0x000fe2000bfc5360 */
[----:B------:R-:W4:Y:S01]  /*05e0*/  LDG.E.64 R12, desc[UR14][R12.64] ;  /* 0x0000000e0c0c7981 */ /* 0x000f22000c1e1b00 */
[----:B------:R-:W-:Y:S02]  /*05f0*/  LOP3.LUT R23, R10, UR10, RZ, 0xc0, !PT ;  /* 0x0000000a0a177c12 */ /* 0x000fe4000f8ec0ff */
[----:B------:R-:W-:Y:S01]  /*0600*/  LOP3.LUT R24, R11, UR11, RZ, 0xc0, !PT ;  /* 0x0000000b0b187c12 */ /* 0x000fe2000f8ec0ff */
[----:B------:R-:W-:Y:S01]  /*0610*/  IMAD.WIDE.U32 R10, R17, 0x8, R8 ;  /* 0x00000008110a7825 */ /* 0x000fe200078e0008 */
[----:B------:R-:W-:-:S03]  /*0620*/  LOP3.LUT R16, R16, UR10, RZ, 0xc0, !PT ;  /* 0x0000000a10107c12 */ /* 0x000fc6000f8ec0ff */
[----:B------:R-:W-:Y:S01]  /*0630*/  VIADD R17, R21, 0x1400 ;  /* 0x0000140015117836 */ /* 0x000fe20000000000 */
[----:B------:R-:W-:Y:S01]  /*0640*/  ISETP.NE.U32.AND P1, PT, R16, UR12, PT ;  /* 0x0000000c10007c0c */ /* 0x000fe2000bf25070 */
[----:B------:R-:W5:Y:S02]  /*0650*/  LDG.E.64 R10, desc[UR14][R10.64] ;  /* 0x0000000e0a0a7981 */ /* 0x000f64000c1e1b00 */
[----:B------:R-:W-:-:S06]  /*0660*/  IMAD.WIDE.U32 R16, R17, 0x8, R8 ;  /* 0x0000000811107825 */ /* 0x000fcc00078e0008 */
[----:B------:R-:W5:Y:S01]  /*0670*/  LDG.E.64 R16, desc[UR14][R16.64] ;  /* 0x0000000e10107981 */ /* 0x000f62000c1e1b00 */
[----:B------:R-:W-:Y:S02]  /*0680*/  ISETP.NE.U32.AND P0, PT, R23, UR12, PT ;  /* 0x0000000c17007c0c */ /* 0x000fe4000bf05070 */
[----:B------:R-:W-:Y:S02]  /*0690*/  ISETP.NE.AND.EX P1, PT, R25, UR13, PT, P1 ;  /* 0x0000000d19007c0c */ /* 0x000fe4000bf25310 */
[----:B------:R-:W-:Y:S02]  /*06a0*/  ISETP.NE.AND.EX P0, PT, R24, UR13, PT, P0 ;  /* 0x0000000d18007c0c */ /* 0x000fe4000bf05300 */
[----:B------:R-:W-:Y:S02]  /*06b0*/  SEL R23, RZ, 0x1, P2 ;  /* 0x00000001ff177807 */ /* 0x000fe40001000000 */
[----:B------:R-:W-:Y:S01]  /*06c0*/  SEL R24, RZ, 0x1, P6 ;  /* 0x00000001ff187807 */ /* 0x000fe20003000000 */
[----:B0-----:R-:W-:Y:S01]  /*06d0*/  VIADD R27, R21, 0x1800 ;  /* 0x00001800151b7836 */ /* 0x001fe20000000000 */
[----:B------:R-:W-:-:S03]  /*06e0*/  IADD3.X R22, PT, PT, RZ, R22, RZ, P4, P3 ;  /* 0x00000016ff167210 */ /* 0x000fc600027e64ff */
[----:B------:R-:W-:Y:S01]  /*06f0*/  IMAD.WIDE.U32 R26, R27, 0x8, R8 ;  /* 0x000000081b1a7825 */ /* 0x000fe200078e0008 */
[----:B--2---:R-:W-:Y:S02]  /*0700*/  LOP3.LUT R18, R18, UR10, RZ, 0xc0, !PT ;  /* 0x0000000a12127c12 */ /* 0x004fe4000f8ec0ff */
[----:B------:R-:W-:Y:S02]  /*0710*/  LOP3.LUT R19, R19, UR11, RZ, 0xc0, !PT ;  /* 0x0000000b13137c12 */ /* 0x000fe4000f8ec0ff */
[----:B------:R-:W-:Y:S02]  /*0720*/  ISETP.NE.U32.AND P5, PT, R18, UR12, PT ;  /* 0x0000000c12007c0c */ /* 0x000fe4000bfa5070 */
[----:B---3--:R-:W-:Y:S02]  /*0730*/  LOP3.LUT R14, R14, UR10, RZ, 0xc0, !PT ;  /* 0x0000000a0e0e7c12 */ /* 0x008fe4000f8ec0ff */
[----:B------:R-:W-:Y:S02]  /*0740*/  LOP3.LUT R15, R15, UR11, RZ, 0xc0, !PT ;  /* 0x0000000b0f0f7c12 */ /* 0x000fe4000f8ec0ff */
[----:B------:R-:W-:-:S02]  /*0750*/  ISETP.NE.U32.AND P6, PT, R14, UR12, PT ;  /* 0x0000000c0e007c0c */ /* 0x000fc4000bfc5070 */
[----:B------:R-:W-:Y:S02]  /*0760*/  SEL R18, RZ, 0x1, P1 ;  /* 0x00000001ff127807 */ /* 0x000fe40000800000 */
[----:B------:R-:W-:Y:S02]  /*0770*/  IADD3 R23, P2, P1, R24, R5, R23 ;  /* 0x0000000518177210 */ /* 0x000fe4000795e017 */
[----:B------:R-:W-:Y:S02]  /*0780*/  ISETP.NE.AND.EX P5, PT, R19, UR13, PT, P5 ;  /* 0x0000000d13007c0c */ /* 0x000fe4000bfa5350 */
[----:B------:R-:W-:Y:S01]  /*0790*/  SEL R5, RZ, 0x1, P0 ;  /* 0x00000001ff057807 */ /* 0x000fe20000000000 */
[----:B------:R-:W-:Y:S01]  /*07a0*/  VIADD R19, R21, 0x1600 ;  /* 0x0000160015137836 */ /* 0x000fe20000000000 */
[----:B------:R-:W-:Y:S02]  /*07b0*/  ISETP.NE.AND.EX P0, PT, R15, UR13, PT, P6 ;  /* 0x0000000d0f007c0c */ /* 0x000fe4000bf05360 */
[----:B------:R-:W-:-:S02]  /*07c0*/  SEL R14, RZ, 0x1, P5 ;  /* 0x00000001ff0e7807 */ /* 0x000fc40002800000 */
[----:B------:R-:W-:Y:S01]  /*07d0*/  IADD3 R5, P6, P5, R5, R23, R18 ;  /* 0x0000001705057210 */ /* 0x000fe20007dde012 */
[----:B------:R-:W-:Y:S01]  /*07e0*/  IMAD.WIDE.U32 R18, R19, 0x8, R8 ;  /* 0x0000000813127825 */ /* 0x000fe200078e0008 */
[----:B------:R-:W-:Y:S02]  /*07f0*/  SEL R23, RZ, 0x1, P0 ;  /* 0x00000001ff177807 */ /* 0x000fe40000000000 */
[----:B----4-:R-:W-:Y:S01]  /*0800*/  LOP3.LUT R12, R12, UR10, RZ, 0xc0, !PT ;  /* 0x0000000a0c0c7c12 */ /* 0x010fe2000f8ec0ff */
[----:B------:R-:W-:Y:S01]  /*0810*/  VIADD R15, R21, 0x1a00 ;  /* 0x00001a00150f7836 */ /* 0x000fe20000000000 */
[----:B------:R-:W-:Y:S02]  /*0820*/  IADD3 R23, P4, P3, R23, R5, R14 ;  /* 0x0000000517177210 */ /* 0x000fe40007b9e00e */
[----:B-----5:R-:W-:Y:S02]  /*0830*/  LOP3.LUT R24, R10, UR10, RZ, 0xc0, !PT ;  /* 0x0000000a0a187c12 */ /* 0x020fe4000f8ec0ff */
[----:B------:R-:W-:-:S02]  /*0840*/  LOP3.LUT R5, R13, UR11, RZ, 0xc0, !PT ;  /* 0x0000000b0d057c12 */ /* 0x000fc4000f8ec0ff */
[----:B------:R-:W-:Y:S02]  /*0850*/  ISETP.NE.U32.AND P0, PT, R12, UR12, PT ;  /* 0x0000000c0c007c0c */ /* 0x000fe4000bf05070 */
[----:B------:R0:W2:Y:S01]  /*0860*/  LDG.E.64 R12, desc[UR14][R18.64] ;  /* 0x0000000e120c7981 */ /* 0x0000a2000c1e1b00 */
[----:B------:R-:W-:Y:S01]  /*0870*/  IADD3.X R22, PT, PT, RZ, R22, RZ, P2, P1 ;  /* 0x00000016ff167210 */ /* 0x000fe200017e24ff */
[--C-:B------:R-:W-:Y:S01]  /*0880*/  IMAD.WIDE.U32 R14, R15, 0x8, R8.reuse ;  /* 0x000000080f0e7825 */ /* 0x100fe200078e0008 */
[----:B------:R-:W-:Y:S02]  /*0890*/  ISETP.NE.U32.AND P1, PT, R24, UR12, PT ;  /* 0x0000000c18007c0c */ /* 0x000fe4000bf25070 */
[----:B------:R-:W-:Y:S02]  /*08a0*/  LOP3.LUT R16, R16, UR10, RZ, 0xc0, !PT ;  /* 0x0000000a10107c12 */ /* 0x000fe4000f8ec0ff */
[----:B------:R-:W-:Y:S01]  /*08b0*/  LOP3.LUT R24, R17, UR11, RZ, 0xc0, !PT ;  /* 0x0000000b11187c12 */ /* 0x000fe2000f8ec0ff */
[----:B------:R-:W-:Y:S01]  /*08c0*/  VIADD R17, R21, 0x1c00 ;  /* 0x00001c0015117836 */ /* 0x000fe20000000000 */
[----:B------:R-:W-:Y:S01]  /*08d0*/  LOP3.LUT R25, R11, UR11, RZ, 0xc0, !PT ;  /* 0x0000000b0b197c12 */ /* 0x000fe2000f8ec0ff */
[----:B0-----:R-:W-:Y:S01]  /*08e0*/  VIADD R19, R21, 0x1e00 ;  /* 0x00001e0015137836 */ /* 0x001fe20000000000 */
[----:B------:R-:W3:Y:S01]  /*08f0*/  LDG.E.64 R10, desc[UR14][R26.64] ;  /* 0x0000000e1a0a7981 */ /* 0x000ee2000c1e1b00 */
[----:B------:R-:W-:Y:S01]  /*0900*/  ISETP.NE.U32.AND P2, PT, R16, UR12, PT ;  /* 0x0000000c10007c0c */ /* 0x000fe2000bf45070 */
[----:B------:R-:W-:-:S02]  /*0910*/  IMAD.WIDE.U32 R16, R17, 0x8, R8 ;  /* 0x0000000811107825 */ /* 0x000fc400078e0008 */
[----:B------:R-:W4:Y:S02]  /*0920*/  LDG.E.64 R14, desc[UR14][R14.64] ;  /* 0x0000000e0e0e7981 */ /* 0x000f24000c1e1b00 */
[----:B------:R-:W-:Y:S02]  /*0930*/  IMAD.WIDE.U32 R18, R19, 0x8, R8 ;  /* 0x0000000813127825 */ /* 0x000fe400078e0008 */
[----:B------:R-:W5:Y:S04]  /*0940*/  LDG.E.64 R16, desc[UR14][R16.64] ;  /* 0x0000000e10107981 */ /* 0x000f68000c1e1b00 */
[----:B------:R-:W5:Y:S01]  /*0950*/  LDG.E.64 R18, desc[UR14][R18.64] ;  /* 0x0000000e12127981 */ /* 0x000f62000c1e1b00 */
[----:B------:R-:W-:Y:S02]  /*0960*/  ISETP.NE.AND.EX P0, PT, R5, UR13, PT, P0 ;  /* 0x0000000d05007c0c */ /* 0x000fe4000bf05300 */
[----:B------:R-:W-:-:S02]  /*0970*/  ISETP.NE.AND.EX P2, PT, R24, UR13, PT, P2 ;  /* 0x0000000d18007c0c */ /* 0x000fc4000bf45320 */
[----:B------:R-:W-:Y:S02]  /*0980*/  SEL R24, RZ, 0x1, P0 ;  /* 0x00000001ff187807 */ /* 0x000fe40000000000 */
[----:B------:R-:W-:Y:S02]  /*0990*/  ISETP.NE.AND.EX P1, PT, R25, UR13, PT, P1 ;  /* 0x0000000d19007c0c */ /* 0x000fe4000bf25310 */
[----:B------:R-:W-:Y:S01]  /*09a0*/  IADD3.X R22, PT, PT, RZ, R22, RZ, P6, P5 ;  /* 0x00000016ff167210 */ /* 0x000fe200037ea4ff */
[----:B------:R-:W-:-:S03]  /*09b0*/  VIADD R2, R2, 0x10 ;  /* 0x0000001002027836 */ /* 0x000fc60000000000 */
[----:B------:R-:W-:Y:S01]  /*09c0*/  IADD3.X R22, PT, PT, RZ, R22, RZ, P4, P3 ;  /* 0x00000016ff167210 */ /* 0x000fe200027e64ff */
[----:B------:R-:W-:Y:S02]  /*09d0*/  VIADD R20, R20, 0x2000 ;  /* 0x0000200014147836 */ /* 0x000fe40000000000 */
[----:B------:R-:W-:Y:S01]  /*09e0*/  VIADD R21, R21, 0x2000 ;  /* 0x0000200015157836 */ /* 0x000fe20000000000 */
[----:B--2---:R-:W-:-:S04]  /*09f0*/  LOP3.LUT R5, R12, UR10, RZ, 0xc0, !PT ;  /* 0x0000000a0c057c12 */ /* 0x004fc8000f8ec0ff */
[----:B------:R-:W-:Y:S02]  /*0a00*/  ISETP.NE.U32.AND P0, PT, R5, UR12, PT ;  /* 0x0000000c05007c0c */ /* 0x000fe4000bf05070 */
[----:B------:R-:W-:Y:S02]  /*0a10*/  LOP3.LUT R12, R13, UR11, RZ, 0xc0, !PT ;  /* 0x0000000b0d0c7c12 */ /* 0x000fe4000f8ec0ff */
[----:B---3--:R-:W-:Y:S02]  /*0a20*/  LOP3.LUT R5, R10, UR10, RZ, 0xc0, !PT ;  /* 0x0000000a0a057c12 */ /* 0x008fe4000f8ec0ff */
[----:B------:R-:W-:Y:S02]  /*0a30*/  LOP3.LUT R10, R11, UR11, RZ, 0xc0, !PT ;  /* 0x0000000b0b0a7c12 */ /* 0x000fe4000f8ec0ff */
[----:B------:R-:W-:Y:S02]  /*0a40*/  SEL R11, RZ, 0x1, P1 ;  /* 0x00000001ff0b7807 */ /* 0x000fe40000800000 */
[----:B------:R-:W-:-:S02]  /*0a50*/  ISETP.NE.U32.AND P1, PT, R5, UR12, PT ;  /* 0x0000000c05007c0c */ /* 0x000fc4000bf25070 */
[----:B----4-:R-:W-:Y:S02]  /*0a60*/  LOP3.LUT R13, R14, UR10, RZ, 0xc0, !PT ;  /* 0x0000000a0e0d7c12 */ /* 0x010fe4000f8ec0ff */
[----:B------:R-:W-:Y:S02]  /*0a70*/  SEL R5, RZ, 0x1, P2 ;  /* 0x00000001ff057807 */ /* 0x000fe40001000000 */
[----:B------:R-:W-:Y:S02]  /*0a80*/  LOP3.LUT R14, R15, UR11, RZ, 0xc0, !PT ;  /* 0x0000000b0f0e7c12 */ /* 0x000fe4000f8ec0ff */
[----:B------:R-:W-:Y:S02]  /*0a90*/  ISETP.NE.U32.AND P2, PT, R13, UR12, PT ;  /* 0x0000000c0d007c0c */ /* 0x000fe4000bf45070 */
[----:B------:R-:W-:Y:S02]  /*0aa0*/  ISETP.NE.AND.EX P0, PT, R12, UR13, PT, P0 ;  /* 0x0000000d0c007c0c */ /* 0x000fe4000bf05300 */
[----:B------:R-:W-:-:S02]  /*0ab0*/  ISETP.NE.AND.EX P1, PT, R10, UR13, PT, P1 ;  /* 0x0000000d0a007c0c */ /* 0x000fc4000bf25310 */
[----:B-----5:R-:W-:Y:S02]  /*0ac0*/  LOP3.LUT R10, R16, UR10, RZ, 0xc0, !PT ;  /* 0x0000000a100a7c12 */ /* 0x020fe4000f8ec0ff */
[----:B------:R-:W-:Y:S02]  /*0ad0*/  IADD3 R23, P6, P5, R11, R23, R24 ;  /* 0x000000170b177210 */ /* 0x000fe40007dde018 */
[----:B------:R-:W-:Y:S02]  /*0ae0*/  LOP3.LUT R11, R18, UR10, RZ, 0xc0, !PT ;  /* 0x0000000a120b7c12 */ /* 0x000fe4000f8ec0ff */
[----:B------:R-:W-:Y:S02]  /*0af0*/  ISETP.NE.AND.EX P2, PT, R14, UR13, PT, P2 ;  /* 0x0000000d0e007c0c */ /* 0x000fe4000bf45320 */
[----:B------:R-:W-:Y:S02]  /*0b00*/  SEL R12, RZ, 0x1, P0 ;  /* 0x00000001ff0c7807 */ /* 0x000fe40000000000 */
[----:B------:R-:W-:-:S02]  /*0b10*/  LOP3.LUT R16, R17, UR11, RZ, 0xc0, !PT ;  /* 0x0000000b11107c12 */ /* 0x000fc4000f8ec0ff */
[----:B------:R-:W-:Y:S02]  /*0b20*/  ISETP.NE.U32.AND P0, PT, R10, UR12, PT ;  /* 0x0000000c0a007c0c */ /* 0x000fe4000bf05070 */
[----:B------:R-:W-:Y:S02]  /*0b30*/  SEL R10, RZ, 0x1, P1 ;  /* 0x00000001ff0a7807 */ /* 0x000fe40000800000 */
[----:B------:R-:W-:Y:S02]  /*0b40*/  ISETP.NE.U32.AND P1, PT, R11, UR12, PT ;  /* 0x0000000c0b007c0c */ /* 0x000fe4000bf25070 */
[----:B------:R-:W-:Y:S02]  /*0b50*/  IADD3 R5, P3, P4, R12, R23, R5 ;  /* 0x000000170c057210 */ /* 0x000fe40007c7e005 */
[----:B------:R-:W-:Y:S02]  /*0b60*/  SEL R11, RZ, 0x1, P2 ;  /* 0x00000001ff0b7807 */ /* 0x000fe40001000000 */
[----:B------:R-:W-:-:S02]  /*0b70*/  ISETP.NE.AND.EX P0, PT, R16, UR13, PT, P0 ;  /* 0x0000000d10007c0c */ /* 0x000fc4000bf05300 */
[----:B------:R-:W-:Y:S02]  /*0b80*/  IADD3.X R22, PT, PT, RZ, R22, RZ, P6, P5 ;  /* 0x00000016ff167210 */ /* 0x000fe400037ea4ff */
[----:B------:R-:W-:Y:S02]  /*0b90*/  IADD3 R11, P2, P5, R11, R5, R10 ;  /* 0x000000050b0b7210 */ /* 0x000fe40007d5e00a */
[----:B------:R-:W-:Y:S02]  /*0ba0*/  LOP3.LUT R18, R19, UR11, RZ, 0xc0, !PT ;  /* 0x0000000b13127c12 */ /* 0x000fe4000f8ec0ff */
[----:B------:R-:W-:Y:S02]  /*0bb0*/  SEL R10, RZ, 0x1, P0 ;  /* 0x00000001ff0a7807 */ /* 0x000fe40000000000 */
[----:B------:R-:W-:Y:S02]  /*0bc0*/  ISETP.NE.AND P0, PT, R2, RZ, PT ;  /* 0x000000ff0200720c */ /* 0x000fe40003f05270 */
[----:B------:R-:W-:-:S02]  /*0bd0*/  ISETP.NE.AND.EX P1, PT, R18, UR13, PT, P1 ;  /* 0x0000000d12007c0c */ /* 0x000fc4000bf25310 */
[----:B------:R-:W-:Y:S02]  /*0be0*/  IADD3.X R22, PT, PT, RZ, R22, RZ, P3, P4 ;  /* 0x00000016ff167210 */ /* 0x000fe40001fe84ff */
[----:B------:R-:W-:Y:S02]  /*0bf0*/  SEL R5, RZ, 0x1, P1 ;  /* 0x00000001ff057807 */ /* 0x000fe40000800000 */
[----:B------:R-:W-:Y:S02]  /*0c00*/  IADD3.X R22, PT, PT, RZ, R22, RZ, P2, P5 ;  /* 0x00000016ff167210 */ /* 0x000fe400017ea4ff */
[----:B------:R-:W-:-:S04]  /*0c10*/  IADD3 R5, P1, P3, R5, R11, R10 ;  /* 0x0000000b05057210 */ /* 0x000fc80007b3e00a */
[----:B------:R-:W-:Y:S01]  /*0c20*/  IADD3.X R22, PT, PT, RZ, R22, RZ, P1, P3 ;  /* 0x00000016ff167210 */ /* 0x000fe20000fe64ff */
[----:B------:R-:W-:Y:S08]  /*0c30*/  @P0 BRA `(.L_x_612) ;  /* 0xfffffff400b00947 */ /* 0x000ff0000383ffff */
[----:B------:R-:W-:Y:S05]  /*0c40*/  BSYNC.RECONVERGENT B3 ;  /* 0x0000000000037941 */ /* 0x000fea0003800200 */
.L_x_611:
[----:B------:R-:W-:-:S07]  /*0c50*/  VIADD R2, R20, 0xfffff000 ;  /* 0xfffff00014027836 */ /* 0x000fce0000000000 */
.L_x_610:
[----:B------:R-:W-:Y:S05]  /*0c60*/  BSYNC.RECONVERGENT B2 ;  /* 0x0000000000027941 */ /* 0x000fea0003800200 */
.L_x_609:
[----:B------:R-:W-:-:S13]  /*0c70*/  ISETP.NE.AND P0, PT, R7, RZ, PT ;  /* 0x000000ff0700720c */ /* 0x000fda0003f05270 */
[----:B------:R-:W-:Y:S05]  /*0c80*/  @!P0 BRA `(.L_x_608) ;  /* 0x0000000800508947 */ /* 0x000fea0003800000 */
[----:B------:R-:W-:Y:S01]  /*0c90*/  ISETP.GE.U32.AND P0, PT, R7, 0x8, PT ;  /* 0x000000080700780c */ /* 0x000fe20003f06070 */
[----:B------:R-:W-:Y:S01]  /*0ca0*/  BSSY.RECONVERGENT B2, `(.L_x_613) ;  /* 0x0000050000027945 */ /* 0x000fe20003800200 */
[----:B------:R-:W-:-:S04]  /*0cb0*/  LOP3.LUT R23, R6, 0x7, RZ, 0xc0, !PT ;  /* 0x0000000706177812 */ /* 0x000fc800078ec0ff */
[----:B------:R-:W-:-:S07]  /*0cc0*/  ISETP.NE.AND P4, PT, R23, RZ, PT ;  /* 0x000000ff1700720c */ /* 0x000fce0003f85270 */
[----:B------:R-:W-:Y:S06]  /*0cd0*/  @!P0 BRA `(.L_x_614) ;  /* 0x0000000400308947 */ /* 0x000fec0003800000 */
[----:B------:R-:W0:Y:S01]  /*0ce0*/  LDC.64 R20, c[0x0][0x380] ;  /* 0x0000e000ff147b82 */ /* 0x000e220000000a00 */
[----:B------:R-:W-:Y:S01]  /*0cf0*/  IMAD.IADD R19, R3, 0x1, R2 ;  /* 0x0000000103137824 */ /* 0x000fe200078e0202 */
[----:B------:R-:W1:Y:S01]  /*0d00*/  LDCU.64 UR6, c[0x0][0x390] ;  /* 0x00007200ff0677ac */ /* 0x000e620008000a00 */
[----:B------:R-:W2:Y:S02]  /*0d10*/  LDCU.64 UR8, c[0x0][0x388] ;  /* 0x00007100ff0877ac */ /* 0x000ea40008000a00 */
[----:B0-----:R-:W-:-:S06]  /*0d20*/  IMAD.WIDE.U32 R24, R19, 0x8, R20 ;  /* 0x0000000813187825 */ /* 0x001fcc00078e0014 */
[----:B------:R-:W1:Y:S01]  /*0d30*/  LDG.E.64 R24, desc[UR14][R24.64] ;  /* 0x0000000e18187981 */ /* 0x000e62000c1e1b00 */
[----:B------:R-:W-:-:S04]  /*0d40*/  VIADD R17, R19, 0x200 ;  /* 0x0000020013117836 */ /* 0x000fc80000000000 */
[----:B------:R-:W-:-:S06]  /*0d50*/  IMAD.WIDE.U32 R16, R17, 0x8, R20 ;  /* 0x0000000811107825 */ /* 0x000fcc00078e0014 */
[----:B------:R-:W3:Y:S01]  /*0d60*/  LDG.E.64 R16, desc[UR14][R16.64] ;  /* 0x0000000e10107981 */ /* 0x000ee2000c1e1b00 */
[C---:B------:R-:W-:Y:S02]  /*0d70*/  VIADD R9, R19.reuse, 0x400 ;  /* 0x0000040013097836 */ /* 0x040fe40000000000 */
[----:B------:R-:W-:Y:S02]  /*0d80*/  VIADD R15, R19, 0x600 ;  /* 0x00000600130f7836 */ /* 0x000fe40000000000 */
[----:B------:R-:W-:-:S04]  /*0d90*/  IMAD.WIDE.U32 R8, R9, 0x8, R20 ;  /* 0x0000000809087825 */ /* 0x000fc800078e0014 */
[C---:B------:R-:W-:Y:S02]  /*0da0*/  VIADD R11, R19.reuse, 0x800 ;  /* 0x00000800130b7836 */ /* 0x040fe40000000000 */
[----:B------:R-:W-:Y:S01]  /*0db0*/  VIADD R13, R19, 0xa00 ;  /* 0x00000a00130d7836 */ /* 0x000fe20000000000 */
[----:B------:R-:W4:Y:S01]  /*0dc0*/  LDG.E.64 R8, desc[UR14][R8.64] ;  /* 0x0000000e08087981 */ /* 0x000f22000c1e1b00 */
[----:B------:R-:W-:-:S04]  /*0dd0*/  IMAD.WIDE.U32 R14, R15, 0x8, R20 ;  /* 0x000000080f0e7825 */ /* 0x000fc800078e0014 */
[--C-:B------:R-:W-:Y:S02]  /*0de0*/  IMAD.WIDE.U32 R10, R11, 0x8, R20.reuse ;  /* 0x000000080b0a7825 */ /* 0x100fe400078e0014 */
[----:B------:R-:W5:Y:S02]  /*0df0*/  LDG.E.64 R14, desc[UR14][R14.64] ;  /* 0x0000000e0e0e7981 */ /* 0x000f64000c1e1b00 */
[----:B------:R-:W-:Y:S02]  /*0e00*/  IMAD.WIDE.U32 R12, R13, 0x8, R20 ;  /* 0x000000080d0c7825 */ /* 0x000fe400078e0014 */
[----:B------:R-:W5:Y:S02]  /*0e10*/  LDG.E.64 R10, desc[UR14][R10.64] ;  /* 0x0000000e0a0a7981 */ /* 0x000f64000c1e1b00 */
[----:B------:R-:W-:Y:S02]  /*0e20*/  VIADD R27, R19, 0xe00 ;  /* 0x00000e00131b7836 */ /* 0x000fe40000000000 */
[----:B------:R-:W5:Y:S01]  /*0e30*/  LDG.E.64 R12, desc[UR14][R12.64] ;  /* 0x0000000e0c0c7981 */ /* 0x000f62000c1e1b00 */
[----:B-1----:R-:W-:Y:S01]  /*0e40*/  LOP3.LUT R7, R25, UR7, RZ, 0xc0, !PT ;  /* 0x0000000719077c12 */ /* 0x002fe2000f8ec0ff */
[----:B------:R-:W-:-:S04]  /*0e50*/  VIADD R25, R19, 0xc00 ;  /* 0x00000c0013197836 */ /* 0x000fc80000000000 */
[----:B------:R-:W-:-:S04]  /*0e60*/  IMAD.WIDE.U32 R18, R25, 0x8, R20 ;  /* 0x0000000819127825 */ /* 0x000fc800078e0014 */
[----:B------:R-:W-:Y:S02]  /*0e70*/  IMAD.WIDE.U32 R20, R27, 0x8, R20 ;  /* 0x000000081b147825 */ /* 0x000fe400078e0014 */
[----:B------:R-:W5:Y:S04]  /*0e80*/  LDG.E.64 R18, desc[UR14][R18.64] ;  /* 0x0000000e12127981 */ /* 0x000f68000c1e1b00 */
[----:B------:R-:W5:Y:S01]  /*0e90*/  LDG.E.64 R20, desc[UR14][R20.64] ;  /* 0x0000000e14147981 */ /* 0x000f62000c1e1b00 */
[----:B------:R-:W-:Y:S02]  /*0ea0*/  LOP3.LUT R24, R24, UR6, RZ, 0xc0, !PT ;  /* 0x0000000618187c12 */ /* 0x000fe4000f8ec0ff */
[----:B---3--:R-:W-:Y:S02]  /*0eb0*/  LOP3.LUT R16, R16, UR6, RZ, 0xc0, !PT ;  /* 0x0000000610107c12 */ /* 0x008fe4000f8ec0ff */
[----:B--2---:R-:W-:-:S02]  /*0ec0*/  ISETP.NE.U32.AND P0, PT, R24, UR8, PT ;  /* 0x0000000818007c0c */ /* 0x004fc4000bf05070 */
[----:B------:R-:W-:Y:S02]  /*0ed0*/  LOP3.LUT R17, R17, UR7, RZ, 0xc0, !PT ;  /* 0x0000000711117c12 */ /* 0x000fe4000f8ec0ff */
[----:B------:R-:W-:Y:S02]  /*0ee0*/  ISETP.NE.U32.AND P1, PT, R16, UR8, PT ;  /* 0x0000000810007c0c */ /* 0x000fe4000bf25070 */
[----:B------:R-:W-:Y:S02]  /*0ef0*/  ISETP.NE.AND.EX P0, PT, R7, UR9, PT, P0 ;  /* 0x0000000907007c0c */ /* 0x000fe4000bf05300 */
[----:B------:R-:W-:Y:S02]  /*0f00*/  ISETP.NE.AND.EX P1, PT, R17, UR9, PT, P1 ;  /* 0x0000000911007c0c */ /* 0x000fe4000bf25310 */
[----:B------:R-:W-:Y:S02]  /*0f10*/  SEL R17, RZ, 0x1, P0 ;  /* 0x00000001ff117807 */ /* 0x000fe40000000000 */
[----:B------:R-:W-:-:S02]  /*0f20*/  SEL R16, RZ, 0x1, P1 ;  /* 0x00000001ff107807 */ /* 0x000fc40000800000 */
[----:B----4-:R-:W-:Y:S02]  /*0f30*/  LOP3.LUT R7, R8, UR6, RZ, 0xc0, !PT ;  /* 0x0000000608077c12 */ /* 0x010fe4000f8ec0ff */
[----:B------:R-:W-:Y:S02]  /*0f40*/  IADD3 R5, P6, P5, R16, R5, R17 ;  /* 0x0000000510057210 */ /* 0x000fe40007dde011 */
        /* <DEDUP_REMOVED lines=14> */
[----:B------:R-:W-:Y:S02]  /*1030*/  ISETP.NE.AND.EX P1, PT, R12, UR9, PT, P1 ;  /* 0x000000090c007c0c */ /* 0x000fe4000bf25310 */
[----:B------:R-:W-:-:S02]  /*1040*/  SEL R9, RZ, 0x1, P3 ;  /* 0x00000001ff097807 */ /* 0x000fc40001800000 */
[----:B------:R-:W-:Y:S02]  /*1050*/  SEL R10, RZ, 0x1, P2 ;  /* 0x00000001ff0a7807 */ /* 0x000fe40001000000 */
[----:B------:R-:W-:Y:S01]  /*1060*/  IADD3.X R22, PT, PT, RZ, R22, RZ, P6, P5 ;  /* 0x00000016ff167210 */ /* 0x000fe200037ea4ff */
[----:B------:R-:W-:Y:S01]  /*1070*/  VIADD R2, R2, 0x1000 ;  /* 0x0000100002027836 */ /* 0x000fe20000000000 */
[----:B------:R-:W-:Y:S02]  /*1080*/  LOP3.LUT R8, R18, UR6, RZ, 0xc0, !PT ;  /* 0x0000000612087c12 */ /* 0x000fe4000f8ec0ff */
[----:B------:R-:W-:Y:S02]  /*1090*/  LOP3.LUT R7, R20, UR6, RZ, 0xc0, !PT ;  /* 0x0000000614077c12 */ /* 0x000fe4000f8ec0ff */
[----:B------:R-:W-:Y:S02]  /*10a0*/  LOP3.LUT R18, R19, UR7, RZ, 0xc0, !PT ;  /* 0x0000000713127c12 */ /* 0x000fe4000f8ec0ff */
[----:B------:R-:W-:-:S02]  /*10b0*/  ISETP.NE.U32.AND P3, PT, R8, UR8, PT ;  /* 0x0000000808007c0c */ /* 0x000fc4000bf65070 */
[----:B------:R-:W-:Y:S02]  /*10c0*/  LOP3.LUT R20, R21, UR7, RZ, 0xc0, !PT ;  /* 0x0000000715147c12 */ /* 0x000fe4000f8ec0ff */
[----:B------:R-:W-:Y:S02]  /*10d0*/  ISETP.NE.U32.AND P2, PT, R7, UR8, PT ;  /* 0x0000000807007c0c */ /* 0x000fe4000bf45070 */
[----:B------:R-:W-:Y:S02]  /*10e0*/  SEL R8, RZ, 0x1, P0 ;  /* 0x00000001ff087807 */ /* 0x000fe40000000000 */
[----:B------:R-:W-:Y:S02]  /*10f0*/  SEL R7, RZ, 0x1, P1 ;  /* 0x00000001ff077807 */ /* 0x000fe40000800000 */
[----:B------:R-:W-:Y:S02]  /*1100*/  IADD3 R5, P0, P1, R10, R5, R9 ;  /* 0x000000050a057210 */ /* 0x000fe4000791e009 */
[----:B------:R-:W-:-:S02]  /*1110*/  ISETP.NE.AND.EX P3, PT, R18, UR9, PT, P3 ;  /* 0x0000000912007c0c */ /* 0x000fc4000bf65330 */
[----:B------:R-:W-:Y:S02]  /*1120*/  ISETP.NE.AND.EX P2, PT, R20, UR9, PT, P2 ;  /* 0x0000000914007c0c */ /* 0x000fe4000bf45320 */
[----:B------:R-:W-:Y:S02]  /*1130*/  IADD3 R7, P5, P6, R7, R5, R8 ;  /* 0x0000000507077210 */ /* 0x000fe40007ebe008 */
[----:B------:R-:W-:Y:S02]  /*1140*/  SEL R8, RZ, 0x1, P3 ;  /* 0x00000001ff087807 */ /* 0x000fe40001800000 */
[----:B------:R-:W-:Y:S02]  /*1150*/  SEL R5, RZ, 0x1, P2 ;  /* 0x00000001ff057807 */ /* 0x000fe40001000000 */
[----:B------:R-:W-:Y:S02]  /*1160*/  IADD3.X R22, PT, PT, RZ, R22, RZ, P0, P1 ;  /* 0x00000016ff167210 */ /* 0x000fe400007e24ff */
[----:B------:R-:W-:-:S02]  /*1170*/  IADD3 R5, P0, P1, R5, R7, R8 ;  /* 0x0000000705057210 */ /* 0x000fc4000791e008 */
[----:B------:R-:W-:-:S04]  /*1180*/  IADD3.X R22, PT, PT, RZ, R22, RZ, P5, P6 ;  /* 0x00000016ff167210 */ /* 0x000fc80002fec4ff */
[----:B------:R-:W-:-:S07]  /*1190*/  IADD3.X R22, PT, PT, RZ, R22, RZ, P0, P1 ;  /* 0x00000016ff167210 */ /* 0x000fce00007e24ff */
.L_x_614:
[----:B------:R-:W-:Y:S05]  /*11a0*/  BSYNC.RECONVERGENT B2 ;  /* 0x0000000000027941 */ /* 0x000fea0003800200 */
.L_x_613:
        /* <DEDUP_REMOVED lines=8> */
[----:B------:R-:W1:Y:S03]  /*1230*/  LDCU.64 UR6, c[0x0][0x390] ;  /* 0x00007200ff0677ac */ /* 0x000e660008000a00 */
[C---:B------:R-:W-:Y:S01]  /*1240*/  VIADD R17, R9.reuse, 0x200 ;  /* 0x0000020009117836 */ /* 0x040fe20000000000 */
[----:B------:R-:W2:Y:S01]  /*1250*/  LDCU.64 UR8, c[0x0][0x388] ;  /* 0x00007100ff0877ac */ /* 0x000ea20008000a00 */
[C---:B------:R-:W-:Y:S02]  /*1260*/  VIADD R15, R9.reuse, 0x600 ;  /* 0x00000600090f7836 */ /* 0x040fe40000000000 */
[C---:B------:R-:W-:Y:S02]  /*1270*/  VIADD R13, R9.reuse, 0x400 ;  /* 0x00000400090d7836 */ /* 0x040fe40000000000 */
[----:B0-----:R-:W-:-:S04]  /*1280*/  IMAD.WIDE.U32 R6, R9, 0x8, R10 ;  /* 0x0000000809067825 */ /* 0x001fc800078e000a */
[--C-:B------:R-:W-:Y:S02]  /*1290*/  IMAD.WIDE.U32 R16, R17, 0x8, R10.reuse ;  /* 0x0000000811107825 */ /* 0x100fe400078e000a */
[----:B------:R-:W1:Y:S02]  /*12a0*/  LDG.E.64 R6, desc[UR14][R6.64] ;  /* 0x0000000e06067981 */ /* 0x000e64000c1e1b00 */
[----:B------:R-:W-:-:S04]  /*12b0*/  IMAD.WIDE.U32 R14, R15, 0x8, R10 ;  /* 0x000000080f0e7825 */ /* 0x000fc800078e000a */
[----:B------:R-:W-:Y:S02]  /*12c0*/  IMAD.WIDE.U32 R12, R13, 0x8, R10 ;  /* 0x000000080d0c7825 */ /* 0x000fe400078e000a */
[----:B------:R-:W3:Y:S04]  /*12d0*/  LDG.E.64 R10, desc[UR14][R16.64] ;  /* 0x0000000e100a7981 */ /* 0x000ee8000c1e1b00 */
[----:B------:R-:W4:Y:S04]  /*12e0*/  LDG.E.64 R14, desc[UR14][R14.64] ;  /* 0x0000000e0e0e7981 */ /* 0x000f28000c1e1b00 */
[----:B------:R-:W5:Y:S01]  /*12f0*/  LDG.E.64 R12, desc[UR14][R12.64] ;  /* 0x0000000e0c0c7981 */ /* 0x000f62000c1e1b00 */
[----:B------:R-:W-:Y:S01]  /*1300*/  VIADD R2, R2, 0x800 ;  /* 0x0000080002027836 */ /* 0x000fe20000000000 */
[----:B-1----:R-:W-:-:S02]  /*1310*/  LOP3.LUT R9, R6, UR6, RZ, 0xc0, !PT ;  /* 0x0000000606097c12 */ /* 0x002fc4000f8ec0ff */
[----:B------:R-:W-:Y:S02]  /*1320*/  LOP3.LUT R18, R7, UR7, RZ, 0xc0, !PT ;  /* 0x0000000707127c12 */ /* 0x000fe4000f8ec0ff */
[----:B--2---:R-:W-:Y:S02]  /*1330*/  ISETP.NE.U32.AND P1, PT, R9, UR8, PT ;  /* 0x0000000809007c0c */ /* 0x004fe4000bf25070 */
[----:B---3--:R-:W-:Y:S02]  /*1340*/  LOP3.LUT R10, R10, UR6, RZ, 0xc0, !PT ;  /* 0x000000060a0a7c12 */ /* 0x008fe4000f8ec0ff */
[----:B------:R-:W-:Y:S02]  /*1350*/  LOP3.LUT R11, R11, UR7, RZ, 0xc0, !PT ;  /* 0x000000070b0b7c12 */ /* 0x000fe4000f8ec0ff */
[----:B----4-:R-:W-:Y:S02]  /*1360*/  LOP3.LUT R7, R14, UR6, RZ, 0xc0, !PT ;  /* 0x000000060e077c12 */ /* 0x010fe4000f8ec0ff */
[----:B------:R-:W-:-:S02]  /*1370*/  ISETP.NE.U32.AND P2, PT, R10, UR8, PT ;  /* 0x000000080a007c0c */ /* 0x000fc4000bf45070 */
        /* <DEDUP_REMOVED lines=17> */
.L_x_616:
[----:B------:R-:W-:Y:S05]  /*1490*/  BSYNC.RECONVERGENT B2 ;  /* 0x0000000000027941 */ /* 0x000fea0003800200 */
.L_x_615:
[----:B------:R-:W-:Y:S05]  /*14a0*/  @!P4 BRA `(.L_x_608) ;  /* 0x000000000048c947 */ /* 0x000fea0003800000 */
[----:B------:R-:W0:Y:S01]  /*14b0*/  LDC.64 R6, c[0x0][0x380] ;  /* 0x0000e000ff067b82 */ /* 0x000e220000000a00 */
[----:B------:R-:W-:Y:S02]  /*14c0*/  IMAD.IADD R9, R3, 0x1, R2 ;  /* 0x0000000103097824 */ /* 0x000fe400078e0202 */
[----:B------:R-:W-:-:S07]  /*14d0*/  IMAD.MOV R8, RZ, RZ, -R8 ;  /* 0x000000ffff087224 */ /* 0x000fce00078e0a08 */
.L_x_617:
[C---:B0-----:R-:W-:Y:S01]  /*14e0*/  IMAD.WIDE.U32 R2, R9.reuse, 0x8, R6 ;  /* 0x0000000809027825 */ /* 0x041fe200078e0006 */
        /* <DEDUP_REMOVED lines=14> */
.L_x_608:
[----:B------:R-:W-:Y:S05]  /*15d0*/  BSYNC.RECONVERGENT B1 ;  /* 0x0000000000017941 */ /* 0x000fea0003800200 */
.L_x_607:
[----:B------:R-:W-:-:S13]  /*15e0*/  ISETP.GE.U32.AND P0, PT, R28, 0x200, PT ;  /* 0x000002001c00780c */ /* 0x000fda0003f06070 */
        /* <DEDUP_REMOVED lines=23> */
[C---:B------:R-:W-:Y:S01]  /*1760*/  ISETP.GT.AND P0, PT, R10.reuse, 0x17, PT ;  /* 0x000000170a00780c */ /* 0x040fe20003f04270 */
[----:B------:R-:W-:Y:S01]  /*1770*/  IMAD.X R6, R3, 0x1, R8, P1 ;  /* 0x0000000103067824 */ /* 0x000fe200008e0608 */
[----:B------:R-:W-:-:S04]  /*1780*/  ISETP.NE.AND P1, PT, R10, RZ, PT ;  /* 0x000000ff0a00720c */ /* 0x000fc80003f25270 */
[----:B------:R-:W1:Y:S09]  /*1790*/  SHFL.DOWN PT, R3, R6, 0x8, 0x1f ;  /* 0x09001f0006037f89 */ /* 0x000e7200000e0000 */
[----:B------:R-:W2:Y:S01]  /*17a0*/  @!P1 S2R R7, SR_CgaCtaId ;  /* 0x0000000000079919 */ /* 0x000ea20000008800 */
[----:B0-----:R-:W-:-:S04]  /*17b0*/  SEL R2, R2, RZ, !P0 ;  /* 0x000000ff02027207 */ /* 0x001fc80004000000 */
[----:B------:R-:W-:Y:S02]  /*17c0*/  IADD3 R9, P2, PT, R2, R5, RZ ;  /* 0x0000000502097210 */ /* 0x000fe40007f5e0ff */
[----:B------:R-:W-:Y:S02]  /*17d0*/  @!P1 SHF.R.U32.HI R5, RZ, 0x2, R4 ;  /* 0x00000002ff059819 */ /* 0x000fe40000011604 */
[----:B-1----:R-:W-:Y:S01]  /*17e0*/  SEL R3, R3, RZ, !P0 ;  /* 0x000000ff03037207 */ /* 0x002fe20004000000 */
[----:B------:R-:W0:Y:S01]  /*17f0*/  SHFL.DOWN PT, R2, R9, 0x10, 0x1f ;  /* 0x0a001f0009027f89 */ /* 0x000e2200000e0000 */
[----:B------:R-:W-:Y:S02]  /*1800*/  ISETP.GT.AND P0, PT, R10, 0xf, PT ;  /* 0x0000000f0a00780c */ /* 0x000fe40003f04270 */
[----:B------:R-:W-:Y:S01]  /*1810*/  @!P1 LOP3.LUT R5, R5, 0xf8, RZ, 0xc0, !PT ;  /* 0x000000f805059812 */ /* 0x000fe200078ec0ff */
[----:B------:R-:W-:Y:S01]  /*1820*/  IMAD.X R8, R3, 0x1, R6, P2 ;  /* 0x0000000103087824 */ /* 0x000fe200010e0606 */
[----:B------:R-:W-:-:S04]  /*1830*/  @!P1 MOV R6, 0x400 ;  /* 0x0000040000069802 */ /* 0x000fc80000000f00 */
[----:B------:R-:W1:Y:S01]  /*1840*/  SHFL.DOWN PT, R3, R8, 0x10, 0x1f ;  /* 0x0a001f0008037f89 */ /* 0x000e6200000e0000 */
        /* <DEDUP_REMOVED lines=15> */
[----:B-1----:R-:W1:Y:S04]  /*1940*/  LDS.128 R4, [UR4+0x30] ;  /* 0x00003004ff047984 */ /* 0x002e680008000c00 */
        /* <DEDUP_REMOVED lines=22> */
.L_x_618:
[----:B------:R-:W-:-:S04]  /*1ab0*/  LOP3.LUT R2, R4, 0x3e0, RZ, 0xc0, !PT ;  /* 0x000003e004027812 */ /* 0x000fc800078ec0ff */
[----:B------:R-:W-:Y:S01]  /*1ac0*/  LOP3.LUT R7, RZ, R2, RZ, 0x33, !PT ;  /* 0x00000002ff077212 */ /* 0x000fe200078e33ff */
[----:B------:R-:W-:Y:S02]  /*1ad0*/  VIADD R3, R2, 0x20 ;  /* 0x0000002002037836 */ /* 0x000fe40000000000 */
[----:B------:R-:W0:Y:S02]  /*1ae0*/  S2R R2, SR_LANEID ;  /* 0x0000000000027919 */ /* 0x000e240000000000 */
[----:B------:R-:W-:Y:S01]  /*1af0*/  IMAD.IADD R7, R28, 0x1, R7 ;  /* 0x000000011c077824 */ /* 0x000fe200078e0207 */
[----:B------:R-:W-:-:S04]  /*1b00*/  ISETP.GT.U32.AND P0, PT, R3, R28, PT ;  /* 0x0000001c0300720c */ /* 0x000fc80003f04070 */
        /* <DEDUP_REMOVED lines=13> */
[----:B------:R-:W2:Y:S01]  /*1be0*/  @!P2 S2R R11, SR_CgaCtaId ;  /* 0x00000000000ba919 */ /* 0x000ea20000008800 */
[----:B0-----:R-:W-:-:S04]  /*1bf0*/  SEL R3, R3, RZ, !P0 ;  /* 0x000000ff03037207 */ /* 0x001fc80004000000 */
[----:B------:R-:W-:Y:S02]  /*1c00*/  IADD3 R8, P1, PT, R3, R10, RZ ;  /* 0x0000000a03087210 */ /* 0x000fe40007f3e0ff */
[----:B-1----:R-:W-:-:S03]  /*1c10*/  SEL R6, R6, RZ, !P0 ;  /* 0x000000ff06067207 */ /* 0x002fc60004000000 */
[----:B------:R-:W0:Y:S02]  /*1c20*/  SHFL.DOWN PT, R3, R8, 0x4, R7 ;  /* 0x0880000008037989 */ /* 0x000e2400000e0007 */
[----:B------:R-:W-:Y:S01]  /*1c30*/  IMAD.X R14, R6, 0x1, R9, P1 ;  /* 0x00000001060e7824 */ /* 0x000fe200008e0609 */
[----:B------:R-:W-:Y:S01]  /*1c40*/  @!P2 SHF.R.U32.HI R9, RZ, 0x2, R4 ;  /* 0x00000002ff09a819 */ /* 0x000fe20000011604 */
[----:B------:R-:W-:-:S03]  /*1c50*/  VIADD R6, R2, 0x4 ;  /* 0x0000000402067836 */ /* 0x000fc60000000000 */
[----:B------:R-:W1:Y:S01]  /*1c60*/  SHFL.DOWN PT, R5, R14, 0x4, R7 ;  /* 0x088000000e057989 */ /* 0x000e6200000e0007 */
[----:B------:R-:W-:Y:S02]  /*1c70*/  @!P2 LOP3.LUT R9, R9, 0xf8, RZ, 0xc0, !PT ;  /* 0x000000f80909a812 */ /* 0x000fe400078ec0ff */
[----:B------:R-:W-:Y:S01]  /*1c80*/  ISETP.GT.AND P0, PT, R6, R7, PT ;  /* 0x000000070600720c */ /* 0x000fe20003f04270 */
[C---:B------:R-:W-:Y:S02]  /*1c90*/  VIADD R6, R2.reuse, 0x8 ;  /* 0x0000000802067836 */ /* 0x040fe40000000000 */
[----:B------:R-:W-:Y:S01]  /*1ca0*/  VIADD R2, R2, 0x10 ;  /* 0x0000001002027836 */ /* 0x000fe20000000000 */
        /* <DEDUP_REMOVED lines=13> */
[----:B------:R-:W-:-:S03]  /*1d80*/  IMAD.X R8, R5, 0x1, R12, P1 ;  /* 0x0000000105087824 */ /* 0x000fc600008e060c */
[----:B--2---:R-:W-:Y:S02]  /*1d90*/  @!P2 LEA R10, R11, R2, 0x18 ;  /* 0x000000020b0aa211 */ /* 0x004fe400078ec0ff */
[----:B------:R-:W1:Y:S03]  /*1da0*/  SHFL.DOWN PT, R5, R8, 0x10, R7 ;  /* 0x0a00000008057989 */ /* 0x000e6600000e0007 */
        /* <DEDUP_REMOVED lines=9> */
[----:B------:R-:W1:Y:S01]  /*1e40*/  S2UR UR5, SR_CgaCtaId ;  /* 0x00000000000579c3 */ /* 0x000e620000008800 */
[----:B------:R-:W-:Y:S01]  /*1e50*/  UMOV UR4, 0x400 ;  /* 0x0000040000047882 */ /* 0x000fe20000000000 */
[C---:B------:R-:W-:Y:S02]  /*1e60*/  ISETP.GT.U32.AND P1, PT, R28.reuse, 0x20, PT ;  /* 0x000000201c00780c */ /* 0x040fe40003f24070 */
[C---:B------:R-:W-:Y:S02]  /*1e70*/  ISETP.GT.U32.AND P2, PT, R28.reuse, 0x40, PT ;  /* 0x000000401c00780c */ /* 0x040fe40003f44070 */
[C---:B------:R-:W-:Y:S02]  /*1e80*/  ISETP.GT.U32.AND P3, PT, R28.reuse, 0x80, PT ;  /* 0x000000801c00780c */ /* 0x040fe40003f64070 */
[C---:B------:R-:W-:Y:S02]  /*1e90*/  ISETP.GT.U32.AND P5, PT, R28.reuse, 0x180, PT ;  /* 0x000001801c00780c */ /* 0x040fe40003fa4070 */
[----:B------:R-:W-:Y:S01]  /*1ea0*/  ISETP.GT.U32.AND P6, PT, R28, 0x1a0, PT ;  /* 0x000001a01c00780c */ /* 0x000fe20003fc4070 */
[----:B-1----:R-:W-:-:S09]  /*1eb0*/  ULEA UR4, UR5, UR4, 0x18 ;  /* 0x0000000405047291 */ /* 0x002fd2000f8ec0ff */
[----:B------:R-:W1:Y:S04]  /*1ec0*/  LDS.64 R12, [UR4+0x18] ;  /* 0x00001804ff0c7984 */ /* 0x000e680008000a00 */
[----:B------:R-:W2:Y:S04]  /*1ed0*/  LDS.128 R16, [UR4+0x20] ;  /* 0x00002004ff107984 */ /* 0x000ea80008000c00 */
[----:B------:R-:W3:Y:S04]  /*1ee0*/  LDS.128 R4, [UR4+0x30] ;  /* 0x00003004ff047984 */ /* 0x000ee80008000c00 */
[----:B0-----:R-:W0:Y:S04]  /*1ef0*/  LDS.128 R8, [UR4+0x40] ;  /* 0x00004004ff087984 */ /* 0x001e280008000c00 */
[----:B------:R-:W-:Y:S01]  /*1f00*/  LDS.128 R24, [UR4+0x80] ;  /* 0x00008004ff187984 */ /* 0x000fe20008000c00 */
[----:B-1----:R-:W-:-:S02]  /*1f10*/  SEL R22, R12, RZ, P1 ;  /* 0x000000ff0c167207 */ /* 0x002fc40000800000 */
[----:B------:R-:W-:Y:S02]  /*1f20*/  SEL R23, R13, RZ, P1 ;  /* 0x000000ff0d177207 */ /* 0x000fe40000800000 */
[----:B--2---:R-:W-:Y:S01]  /*1f30*/  SEL R21, R16, RZ, P2 ;  /* 0x000000ff10157207 */ /* 0x004fe20001000000 */
[----:B------:R-:W1:Y:S01]  /*1f40*/  LDS.128 R12, [UR4+0x50] ;  /* 0x00005004ff0c7984 */ /* 0x000e620008000c00 */
[----:B------:R-:W-:Y:S02]  /*1f50*/  ISETP.GT.U32.AND P1, PT, R28, 0x60, PT ;  /* 0x000000601c00780c */ /* 0x000fe40003f24070 */
        /* <DEDUP_REMOVED lines=9> */
[----:B------:R-:W-:-:S02]  /*1ff0*/  ISETP.GT.U32.AND P1, PT, R28, 0xa0, PT ;  /* 0x000000a01c00780c */ /* 0x000fc40003f24070 */
[----:B------:R-:W-:Y:S02]  /*2000*/  IADD3.X R3, PT, PT, R3, R20, R2, P3, P4 ;  /* 0x0000001403037210 */ /* 0x000fe40001fe8402 */
[----:B------:R-:W3:Y:S01]  /*2010*/  LDS.128 R20, [UR4+0x70] ;  /* 0x00007004ff147984 */ /* 0x000ee20008000c00 */
[----:B------:R-:W-:Y:S02]  /*2020*/  ISETP.GT.U32.AND P2, PT, R28, 0xc0, PT ;  /* 0x000000c01c00780c */ /* 0x000fe40003f44070 */
[----:B------:R-:W-:Y:S02]  /*2030*/  SEL R5, R6, RZ, P1 ;  /* 0x000000ff06057207 */ /* 0x000fe40000800000 */
[----:B0-----:R-:W-:Y:S02]  /*2040*/  SEL R2, R8, RZ, P2 ;  /* 0x000000ff08027207 */ /* 0x001fe40001000000 */
[----:B------:R-:W-:Y:S02]  /*2050*/  SEL R7, R7, RZ, P1 ;  /* 0x000000ff07077207 */ /* 0x000fe40000800000 */
[----:B------:R-:W-:-:S02]  /*2060*/  ISETP.GT.U32.AND P1, PT, R28, 0xe0, PT ;  /* 0x000000e01c00780c */ /* 0x000fc40003f24070 */
[----:B------:R-:W-:Y:S02]  /*2070*/  IADD3 R2, P3, P4, R2, R4, R5 ;  /* 0x0000000402027210 */ /* 0x000fe40007c7e005 */
[----:B------:R-:W-:Y:S02]  /*2080*/  SEL R6, R9, RZ, P2 ;  /* 0x000000ff09067207 */ /* 0x000fe40001000000 */
[----:B------:R-:W-:Y:S02]  /*2090*/  ISETP.GT.U32.AND P2, PT, R28, 0x100, PT ;  /* 0x000001001c00780c */ /* 0x000fe40003f44070 */
[----:B------:R-:W-:Y:S02]  /*20a0*/  SEL R4, R10, RZ, P1 ;  /* 0x000000ff0a047207 */ /* 0x000fe40000800000 */
[----:B------:R-:W-:Y:S02]  /*20b0*/  SEL R10, R11, RZ, P1 ;  /* 0x000000ff0b0a7207 */ /* 0x000fe40000800000 */
[----:B------:R-:W-:-:S02]  /*20c0*/  ISETP.GT.U32.AND P1, PT, R28, 0x120, PT ;  /* 0x000001201c00780c */ /* 0x000fc40003f24070 */
[----:B------:R-:W-:Y:S02]  /*20d0*/  IADD3.X R6, PT, PT, R6, R3, R7, P3, P4 ;  /* 0x0000000306067210 */ /* 0x000fe40001fe8407 */
[----:B-1----:R-:W-:Y:S02]  /*20e0*/  SEL R3, R12, RZ, P2 ;  /* 0x000000ff0c037207 */ /* 0x002fe40001000000 */
[----:B------:R-:W-:Y:S02]  /*20f0*/  SEL R7, R13, RZ, P2 ;  /* 0x000000ff0d077207 */ /* 0x000fe40001000000 */
[----:B------:R-:W-:Y:S02]  /*2100*/  ISETP.GT.U32.AND P2, PT, R28, 0x140, PT ;  /* 0x000001401c00780c */ /* 0x000fe40003f44070 */
[----:B------:R-:W-:Y:S02]  /*2110*/  SEL R5, R14, RZ, P1 ;  /* 0x000000ff0e057207 */ /* 0x000fe40000800000 */
[----:B------:R-:W-:-:S02]  /*2120*/  SEL R15, R15, RZ, P1 ;  /* 0x000000ff0f0f7207 */ /* 0x000fc40000800000 */
[----:B------:R-:W-:Y:S02]  /*2130*/  ISETP.GT.U32.AND P1, PT, R28, 0x160, PT ;  /* 0x000001601c00780c */ /* 0x000fe40003f24070 */
        /* <DEDUP_REMOVED lines=8> */
[----:B------:R-:W-:Y:S02]  /*21c0*/  ISETP.GT.U32.AND P2, PT, R28, 0x1c0, PT ;  /* 0x000001c01c00780c */ /* 0x000fe40003f44070 */
[----:B------:R-:W-:Y:S02]  /*21d0*/  IADD3.X R6, PT, PT, R6, R7, R15, P1, P3 ;  /* 0x0000000706067210 */ /* 0x000fe40000fe640f */
[----:B------:R-:W-:-:S02]  /*21e0*/  IADD3 R4, P3, P4, R4, R2, R3 ;  /* 0x0000000204047210 */ /* 0x000fc40007c7e003 */
[----:B------:R-:W-:Y:S02]  /*21f0*/  SEL R2, R22, RZ, P6 ;  /* 0x000000ff16027207 */ /* 0x000fe40003000000 */
[----:B------:R-:W-:Y:S02]  /*2200*/  SEL R3, R24, RZ, P2 ;  /* 0x000000ff18037207 */ /* 0x000fe40001000000 */
[----:B------:R-:W-:Y:S02]  /*2210*/  ISETP.GT.U32.AND P1, PT, R28, 0x1e0, PT ;  /* 0x000001e01c00780c */ /* 0x000fe40003f24070 */
        /* <DEDUP_REMOVED lines=11> */
.L_x_604:
        /* <DEDUP_REMOVED lines=13> */
[----:B--2---:R-:W-:-:S04]  /*23a0*/  LOP3.LUT R2, R18, UR6, RZ, 0xc0, !PT ;  /* 0x0000000612027c12 */ /* 0x004fc8000f8ec0ff */
[----:B---3--:R-:W-:Y:S02]  /*23b0*/  ISETP.NE.U32.AND P0, PT, R2, UR8, PT ;  /* 0x0000000802007c0c */ /* 0x008fe4000bf05070 */
[----:B----4-:R-:W-:Y:S02]  /*23c0*/  LOP3.LUT R2, R14, UR6, RZ, 0xc0, !PT ;  /* 0x000000060e027c12 */ /* 0x010fe4000f8ec0ff */
[----:B-----5:R-:W-:Y:S02]  /*23d0*/  LOP3.LUT R5, R16, UR6, RZ, 0xc0, !PT ;  /* 0x0000000610057c12 */ /* 0x020fe4000f8ec0ff */
[----:B------:R-:W-:Y:S02]  /*23e0*/  ISETP.NE.U32.AND P2, PT, R2, UR8, PT ;  /* 0x0000000802007c0c */ /* 0x000fe4000bf45070 */
[----:B------:R-:W0:Y:S01]  /*23f0*/  LDC R2, c[0x0][0x3bc] ;  /* 0x0000ef00ff027b82 */ /* 0x000e220000000800 */
[----:B------:R-:W-:Y:S02]  /*2400*/  LOP3.LUT R18, R19, UR7, RZ, 0xc0, !PT ;  /* 0x0000000713127c12 */ /* 0x000fe4000f8ec0ff */
[----:B------:R-:W-:-:S02]  /*2410*/  LOP3.LUT R16, R17, UR7, RZ, 0xc0, !PT ;  /* 0x0000000711107c12 */ /* 0x000fc4000f8ec0ff */
[----:B------:R-:W-:Y:S02]  /*2420*/  ISETP.NE.U32.AND P1, PT, R5, UR8, PT ;  /* 0x0000000805007c0c */ /* 0x000fe4000bf25070 */
[----:B------:R-:W-:Y:S02]  /*2430*/  LOP3.LUT R14, R15, UR7, RZ, 0xc0, !PT ;  /* 0x000000070f0e7c12 */ /* 0x000fe4000f8ec0ff */
[----:B------:R-:W-:Y:S02]  /*2440*/  ISETP.NE.AND.EX P0, PT, R18, UR9, PT, P0 ;  /* 0x0000000912007c0c */ /* 0x000fe4000bf05300 */
[----:B------:R-:W-:Y:S02]  /*2450*/  ISETP.NE.AND.EX P1, PT, R16, UR9, PT, P1 ;  /* 0x0000000910007c0c */ /* 0x000fe4000bf25310 */
[----:B------:R-:W-:Y:S02]  /*2460*/  ISETP.NE.AND.EX P2, PT, R14, UR9, PT, P2 ;  /* 0x000000090e007c0c */ /* 0x000fe4000bf45320 */
[----:B------:R-:W-:-:S02]  /*2470*/  LOP3.LUT R16, R12, UR6, RZ, 0xc0, !PT ;  /* 0x000000060c107c12 */ /* 0x000fc4000f8ec0ff */
[----:B------:R-:W-:Y:S02]  /*2480*/  LOP3.LUT R15, R10, UR6, RZ, 0xc0, !PT ;  /* 0x000000060a0f7c12 */ /* 0x000fe4000f8ec0ff */
[----:B------:R-:W-:Y:S02]  /*2490*/  LOP3.LUT R12, R13, UR7, RZ, 0xc0, !PT ;  /* 0x000000070d0c7c12 */ /* 0x000fe4000f8ec0ff */
[----:B------:R-:W-:Y:S02]  /*24a0*/  SEL R13, RZ, 0x1, P0 ;  /* 0x00000001ff0d7807 */ /* 0x000fe40000000000 */
[----:B------:R-:W-:Y:S02]  /*24b0*/  SEL R5, RZ, 0x1, P1 ;  /* 0x00000001ff057807 */ /* 0x000fe40000800000 */
[----:B------:R-:W-:Y:S02]  /*24c0*/  SEL R14, RZ, 0x1, P2 ;  /* 0x00000001ff0e7807 */ /* 0x000fe40001000000 */
[----:B------:R-:W-:-:S02]  /*24d0*/  ISETP.NE.U32.AND P0, PT, R16, UR8, PT ;  /* 0x0000000810007c0c */ /* 0x000fc4000bf05070 */
[----:B------:R-:W-:Y:S02]  /*24e0*/  LOP3.LUT R10, R11, UR7, RZ, 0xc0, !PT ;  /* 0x000000070b0a7c12 */ /* 0x000fe4000f8ec0ff */
[----:B------:R-:W-:Y:S02]  /*24f0*/  ISETP.NE.U32.AND P1, PT, R15, UR8, PT ;  /* 0x000000080f007c0c */ /* 0x000fe4000bf25070 */
[----:B------:R-:W-:Y:S02]  /*2500*/  IADD3 R14, P2, P3, R14, R5, R13 ;  /* 0x000000050e0e7210 */ /* 0x000fe40007b5e00d */
[----:B------:R-:W-:Y:S02]  /*2510*/  LOP3.LUT R11, R6, UR6, RZ, 0xc0, !PT ;  /* 0x00000006060b7c12 */ /* 0x000fe4000f8ec0ff */
[----:B------:R-:W-:Y:S02]  /*2520*/  LOP3.LUT R5, R8, UR6, RZ, 0xc0, !PT ;  /* 0x0000000608057c12 */ /* 0x000fe4000f8ec0ff */
[----:B------:R-:W-:-:S02]  /*2530*/  ISETP.NE.AND.EX P0, PT, R12, UR9, PT, P0 ;  /* 0x000000090c007c0c */ /* 0x000fc4000bf05300 */
[----:B------:R-:W-:Y:S02]  /*2540*/  ISETP.NE.AND.EX P1, PT, R10, UR9, PT, P1 ;  /* 0x000000090a007c0c */ /* 0x000fe4000bf25310 */
[----:B------:R-:W-:Y:S02]  /*2550*/  LOP3.LUT R6, R7, UR7, RZ, 0xc0, !PT ;  /* 0x0000000707067c12 */ /* 0x000fe4000f8ec0ff */
[----:B------:R-:W-:Y:S02]  /*2560*/  ISETP.NE.U32.AND P4, PT, R11, UR8, PT ;  /* 0x000000080b007c0c */ /* 0x000fe4000bf85070 */
[----:B------:R-:W-:Y:S02]  /*2570*/  LOP3.LUT R8, R9, UR7, RZ, 0xc0, !PT ;  /* 0x0000000709087c12 */ /* 0x000fe4000f8ec0ff */
[----:B------:R-:W-:Y:S02]  /*2580*/  ISETP.NE.U32.AND P5, PT, R5, UR8, PT ;  /* 0x0000000805007c0c */ /* 0x000fe4000bfa5070 */
[----:B------:R-:W-:-:S02]  /*2590*/  SEL R7, RZ, 0x1, P0 ;  /* 0x00000001ff077807 */ /* 0x000fc40000000000 */
[----:B------:R-:W-:Y:S02]  /*25a0*/  SEL R5, RZ, 0x1, P1 ;  /* 0x00000001ff057807 */ /* 0x000fe40000800000 */
[----:B------:R-:W-:Y:S02]  /*25b0*/  ISETP.NE.AND.EX P0, PT, R6, UR9, PT, P4 ;  /* 0x0000000906007c0c */ /* 0x000fe4000bf05340 */
[----:B------:R-:W-:Y:S02]  /*25c0*/  ISETP.NE.AND.EX P1, PT, R8, UR9, PT, P5 ;  /* 0x0000000908007c0c */ /* 0x000fe4000bf25350 */
[----:B------:R-:W-:Y:S01]  /*25d0*/  IADD3 R14, P4, P5, R5, R14, R7 ;  /* 0x0000000e050e7210 */ /* 0x000fe20007d9e007 */
[----:B0-----:R-:W-:Y:S01]  /*25e0*/  IMAD R7, R2, 0xe00, RZ ;  /* 0x00000e0002077824 */ /* 0x001fe200078e02ff */
[----:B------:R-:W-:-:S04]  /*25f0*/  SEL R6, RZ, 0x1, P0 ;  /* 0x00000001ff067807 */ /* 0x000fc80000000000 */
[----:B------:R-:W-:Y:S02]  /*2600*/  ISETP.GE.U32.AND P0, PT, R28, R7, PT ;  /* 0x000000071c00720c */ /* 0x000fe40003f06070 */
[----:B------:R-:W-:Y:S02]  /*2610*/  SEL R5, RZ, 0x1, P1 ;  /* 0x00000001ff057807 */ /* 0x000fe40000800000 */
[----:B------:R-:W-:Y:S02]  /*2620*/  IADD3.X R18, PT, PT, RZ, RZ, RZ, P2, P3 ;  /* 0x000000ffff127210 */ /* 0x000fe400017e64ff */
[----:B------:R-:W-:Y:S02]  /*2630*/  IADD3 R14, P1, P2, R5, R14, R6 ;  /* 0x0000000e050e7210 */ /* 0x000fe40007a3e006 */
[----:B------:R-:W-:-:S04]  /*2640*/  IADD3.X R18, PT, PT, RZ, R18, RZ, P4, P5 ;  /* 0x00000012ff127210 */ /* 0x000fc800027ea4ff */
[----:B------:R-:W-:Y:S01]  /*2650*/  IADD3.X R18, PT, PT, RZ, R18, RZ, P1, P2 ;  /* 0x00000012ff127210 */ /* 0x000fe20000fe44ff */
[----:B------:R-:W-:Y:S06]  /*2660*/  @!P0 BRA `(.L_x_620) ;  /* 0x0000001800548947 */ /* 0x000fec0003800000 */
[----:B------:R-:W-:Y:S01]  /*2670*/  UIADD3 UR13, UPT, UPT, UR5, -0xe00, URZ ;  /* 0xfffff200050d7890 */ /* 0x000fe2000fffe0ff */
[----:B------:R-:W0:Y:S01]  /*2680*/  LDC R9, c[0x0][0x3bc] ;  /* 0x0000ef00ff097b82 */ /* 0x000e220000000800 */
[----:B------:R-:W-:Y:S01]  /*2690*/  IMAD R5, R2, 0xe00, R3 ;  /* 0x00000e0002057824 */ /* 0x000fe200078e0203 */
[----:B------:R-:W-:Y:S01]  /*26a0*/  LOP3.LUT R6, RZ, R4, RZ, 0x33, !PT ;  /* 0x00000004ff067212 */ /* 0x000fe200078e33ff */
[----:B------:R-:W-:Y:S01]  /*26b0*/  IMAD.IADD R15, R0, 0x1, R2 ;  /* 0x00000001000f7824 */ /* 0x000fe200078e0202 */
[----:B------:R-:W1:Y:S02]  /*26c0*/  LDCU UR12, c[0x0][0x3b8] ;  /* 0x00007700ff0c77ac */ /* 0x000e640008000800 */
[----:B------:R-:W-:Y:S01]  /*26d0*/  ISETP.GT.U32.AND P0, PT, R5, UR13, PT ;  /* 0x0000000d05007c0c */ /* 0x000fe2000bf04070 */
[----:B------:R-:W-:Y:S01]  /*26e0*/  IMAD R15, R15, 0xe00, RZ ;  /* 0x00000e000f0f7824 */ /* 0x000fe200078e02ff */
[----:B------:R-:W-:Y:S01]  /*26f0*/  IADD3 R6, PT, PT, -R7, UR5, R6 ;  /* 0x0000000507067c10 */ /* 0x000fe2000fffe106 */
[----:B------:R-:W2:Y:S02]  /*2700*/  LDCU.64 UR10, c[0x0][0x390] ;  /* 0x00007200ff0a77ac */ /* 0x000ea40008000a00 */
[----:B------:R-:W-:Y:S01]  /*2710*/  IMAD.MOV.U32 R8, RZ, RZ, R15 ;  /* 0x000000ffff087224 */ /* 0x000fe200078e000f */
[----:B------:R-:W-:Y:S01]  /*2720*/  IADD3 R23, PT, PT, R15, 0x1000, R4 ;  /* 0x000010000f177810 */ /* 0x000fe20007ffe004 */
[----:B------:R-:W3:Y:S01]  /*2730*/  LDCU.128 UR16, c[0x0][0x380] ;  /* 0x00007000ff1077ac */ /* 0x000ee20008000c00 */
[----:B------:R-:W-:Y:S01]  /*2740*/  IMAD.IADD R6, R6, 0x1, -R3 ;  /* 0x0000000106067824 */ /* 0x000fe200078e0a03 */
[----:B------:R-:W-:-:S04]  /*2750*/  UMOV UR4, URZ ;  /* 0x000000ff00047c82 */ /* 0x000fc80008000000 */
[----:B------:R-:W-:Y:S05]  /*2760*/  @P0 BRA `(.L_x_621) ;  /* 0x0000000400180947 */ /* 0x000fea0003800000 */
.L_x_622:
[----:B------:R-:W-:-:S05]  /*2770*/  IADD3 R2, P0, PT, R4, R5, RZ ;  /* 0x0000000504027210 */ /* 0x000fca0007f1e0ff */
[----:B------:R-:W-:Y:S01]  /*2780*/  IMAD.X R3, RZ, RZ, RZ, P0 ;  /* 0x000000ffff037224 */ /* 0x000fe200000e06ff */
[----:B---3--:R-:W-:-:S04]  /*2790*/  LEA R28, P0, R2, UR16, 0x3 ;  /* 0x00000010021c7c11 */ /* 0x008fc8000f8018ff */
[----:B------:R-:W-:-:S05]  /*27a0*/  LEA.HI.X R29, R2, UR17, R3, 0x3, P0 ;  /* 0x00000011021d7c11 */ /* 0x000fca00080f1c03 */
[----:B------:R-:W3:Y:S04]  /*27b0*/  LDG.E.64 R2, desc[UR14][R28.64+0x1000] ;  /* 0x0010000e1c027981 */ /* 0x000ee8000c1e1b00 */
[----:B------:R-:W4:Y:S04]  /*27c0*/  LDG.E.64 R26, desc[UR14][R28.64] ;  /* 0x0000000e1c1a7981 */ /* 0x000f28000c1e1b00 */
[----:B------:R-:W5:Y:S04]  /*27d0*/  LDG.E.64 R10, desc[UR14][R28.64+0x2000] ;  /* 0x0020000e1c0a7981 */ /* 0x000f68000c1e1b00 */
[----:B------:R-:W5:Y:S04]  /*27e0*/  LDG.E.64 R12, desc[UR14][R28.64+0x3000] ;  /* 0x0030000e1c0c7981 */ /* 0x000f68000c1e1b00 */
[----:B------:R-:W5:Y:S04]  /*27f0*/  LDG.E.64 R16, desc[UR14][R28.64+0x4000] ;  /* 0x0040000e1c107981 */ /* 0x000f68000c1e1b00 */
[----:B------:R-:W5:Y:S04]  /*2800*/  LDG.E.64 R20, desc[UR14][R28.64+0x5000] ;  /* 0x0050000e1c147981 */ /* 0x000f68000c1e1b00 */
[----:B------:R-:W5:Y:S01]  /*2810*/  LDG.E.64 R24, desc[UR14][R28.64+0x6000] ;  /* 0x0060000e1c187981 */ /* 0x000f62000c1e1b00 */
[----:B--2---:R-:W-:Y:S01]  /*2820*/  UMOV UR6, UR10 ;  /* 0x0000000a00067c82 */ /* 0x004fe20008000000 */
[----:B------:R-:W-:Y:S01]  /*2830*/  UMOV UR7, UR11 ;  /* 0x0000000b00077c82 */ /* 0x000fe20008000000 */
[----:B------:R-:W-:Y:S01]  /*2840*/  UMOV UR8, UR18 ;  /* 0x0000001200087c82 */ /* 0x000fe20008000000 */
[----:B------:R-:W-:Y:S01]  /*2850*/  UMOV UR9, UR19 ;  /* 0x0000001300097c82 */ /* 0x000fe20008000000 */
[----:B-1----:R-:W-:Y:S01]  /*2860*/  UMOV UR5, UR12 ;  /* 0x0000000c00057c82 */ /* 0x002fe20008000000 */
[----:B---3--:R-:W-:-:S02]  /*2870*/  LOP3.LUT R2, R2, UR6, RZ, 0xc0, !PT ;  /* 0x0000000602027c12 */ /* 0x008fc4000f8ec0ff */
[----:B------:R-:W-:Y:S02]  /*2880*/  LOP3.LUT R3, R3, UR7, RZ, 0xc0, !PT ;  /* 0x0000000703037c12 */ /* 0x000fe4000f8ec0ff */
[----:B----4-:R-:W-:Y:S02]  /*2890*/  LOP3.LUT R19, R26, UR6, RZ, 0xc0, !PT ;  /* 0x000000061a137c12 */ /* 0x010fe4000f8ec0ff */
[----:B------:R-:W-:Y:S02]  /*28a0*/  ISETP.NE.U32.AND P1, PT, R2, UR8, PT ;  /* 0x0000000802007c0c */ /* 0x000fe4000bf25070 */
[----:B-----5:R-:W-:Y:S02]  /*28b0*/  LOP3.LUT R2, R10, UR6, RZ, 0xc0, !PT ;  /* 0x000000060a027c12 */ /* 0x020fe4000f8ec0ff */
[----:B------:R-:W-:Y:S02]  /*28c0*/  LOP3.LUT R26, R27, UR7, RZ, 0xc0, !PT ;  /* 0x000000071b1a7c12 */ /* 0x000fe4000f8ec0ff */
[----:B------:R-:W-:-:S02]  /*28d0*/  ISETP.NE.U32.AND P0, PT, R19, UR8, PT ;  /* 0x0000000813007c0c */ /* 0x000fc4000bf05070 */
[----:B------:R-:W-:Y:S02]  /*28e0*/  ISETP.NE.AND.EX P1, PT, R3, UR9, PT, P1 ;  /* 0x0000000903007c0c */ /* 0x000fe4000bf25310 */
[----:B------:R-:W-:Y:S02]  /*28f0*/  LOP3.LUT R10, R11, UR7, RZ, 0xc0, !PT ;  /* 0x000000070b0a7c12 */ /* 0x000fe4000f8ec0ff */
[----:B------:R-:W-:Y:S02]  /*2900*/  LOP3.LUT R11, R12, UR6, RZ, 0xc0, !PT ;  /* 0x000000060c0b7c12 */ /* 0x000fe4000f8ec0ff */
[----:B------:R-:W-:Y:S02]  /*2910*/  ISETP.NE.AND.EX P0, PT, R26, UR9, PT, P0 ;  /* 0x000000091a007c0c */ /* 0x000fe4000bf05300 */
[----:B------:R-:W-:Y:S02]  /*2920*/  SEL R3, RZ, 0x1, P1 ;  /* 0x00000001ff037807 */ /* 0x000fe40000800000 */
[----:B------:R-:W-:-:S02]  /*2930*/  ISETP.NE.U32.AND P4, PT, R2, UR8, PT ;  /* 0x0000000802007c0c */ /* 0x000fc4000bf85070 */
[----:B------:R-:W-:Y:S02]  /*2940*/  LOP3.LUT R12, R13, UR7, RZ, 0xc0, !PT ;  /* 0x000000070d0c7c12 */ /* 0x000fe4000f8ec0ff */
[----:B------:R-:W-:Y:S02]  /*2950*/  ISETP.NE.U32.AND P1, PT, R11, UR8, PT ;  /* 0x000000080b007c0c */ /* 0x000fe4000bf25070 */
[----:B------:R-:W-:Y:S02]  /*2960*/  SEL R2, RZ, 0x1, P0 ;  /* 0x00000001ff027807 */ /* 0x000fe40000000000 */
[----:B------:R-:W-:Y:S02]  /*2970*/  ISETP.NE.AND.EX P0, PT, R10, UR9, PT, P4 ;  /* 0x000000090a007c0c */ /* 0x000fe4000bf05340 */
[----:B------:R-:W-:Y:S02]  /*2980*/  ISETP.NE.AND.EX P1, PT, R12, UR9, PT, P1 ;  /* 0x000000090c007c0c */ /* 0x000fe4000bf25310 */
[----:B------:R-:W-:-:S02]  /*2990*/  LOP3.LUT R11, R16, UR6, RZ, 0xc0, !PT ;  /* 0x00000006100b7c12 */ /* 0x000fc4000f8ec0ff */
[----:B------:R-:W-:Y:S02]  /*29a0*/  LOP3.LUT R10, R20, UR6, RZ, 0xc0, !PT ;  /* 0x00000006140a7c12 */ /* 0x000fe4000f8ec0ff */
[----:B------:R-:W-:Y:S02]  /*29b0*/  IADD3 R14, P2, P3, R3, R14, R2 ;  /* 0x0000000e030e7210 */ /* 0x000fe40007b5e002 */
        /* <DEDUP_REMOVED lines=12> */
[----:B------:R-:W-:Y:S02]  /*2a80*/  SEL R2, RZ, 0x1, P0 ;  /* 0x00000001ff027807 */ /* 0x000fe40000000000 */
[----:B------:R-:W-:Y:S02]  /*2a90*/  SEL R3, RZ, 0x1, P1 ;  /* 0x00000001ff037807 */ /* 0x000fe40000800000 */
[----:B------:R-:W-:Y:S02]  /*2aa0*/  ISETP.NE.AND.EX P0, PT, R24, UR9, PT, P6 ;  /* 0x0000000918007c0c */ /* 0x000fe4000bf05360 */
[----:B------:R-:W-:-:S02]  /*2ab0*/  IADD3 R14, P6, P1, R3, R14, R2 ;  /* 0x0000000e030e7210 */ /* 0x000fc400079de002 */
[----:B------:R-:W-:Y:S02]  /*2ac0*/  IADD3 R2, PT, PT, -R5, UR5, RZ ;  /* 0x0000000505027c10 */ /* 0x000fe4000fffe1ff */
[----:B------:R-:W-:Y:S02]  /*2ad0*/  SEL R3, RZ, 0x1, P0 ;  /* 0x00000001ff037807 */ /* 0x000fe40000000000 */
[----:B------:R-:W-:Y:S02]  /*2ae0*/  ISETP.GE.U32.AND P0, PT, R2, R7, PT ;  /* 0x000000070200720c */ /* 0x000fe40003f06070 */
[----:B------:R-:W-:-:S04]  /*2af0*/  IADD3.X R18, PT, PT, RZ, R18, RZ, P2, P3 ;  /* 0x00000012ff127210 */ /* 0x000fc800017e64ff */
[----:B------:R-:W-:Y:S02]  /*2b00*/  IADD3.X R18, PT, PT, RZ, R18, RZ, P4, P5 ;  /* 0x00000012ff127210 */ /* 0x000fe400027ea4ff */
[----:B------:R-:W-:Y:S02]  /*2b10*/  IADD3 R14, P2, PT, R14, R3, RZ ;  /* 0x000000030e0e7210 */ /* 0x000fe40007f5e0ff */
[----:B------:R-:W-:-:S05]  /*2b20*/  IADD3.X R18, PT, PT, RZ, R18, RZ, P6, P1 ;  /* 0x00000012ff127210 */ /* 0x000fca00037e24ff */
[----:B------:R-:W-:Y:S01]  /*2b30*/  IMAD.X R18, RZ, RZ, R18, P2 ;  /* 0x000000ffff127224 */ /* 0x000fe200010e0612 */
[----:B------:R-:W-:Y:S06]  /*2b40*/  @!P0 BRA `(.L_x_620) ;  /* 0x00000014001c8947 */ /* 0x000fec0003800000 */
[----:B0-----:R-:W-:Y:S01]  /*2b50*/  IMAD.MOV.U32 R2, RZ, RZ, R9 ;  /* 0x000000ffff027224 */ /* 0x001fe200078e0009 */
[----:B------:R-:W-:Y:S01]  /*2b60*/  UIADD3 UR4, UPT, UPT, UR4, 0x1, URZ ;  /* 0x0000000104047890 */ /* 0x000fe2000fffe0ff */
[C---:B------:R-:W-:Y:S02]  /*2b70*/  IMAD.IADD R8, R7.reuse, 0x1, R8 ;  /* 0x0000000107087824 */ /* 0x040fe400078e0208 */
[----:B------:R-:W-:Y:S02]  /*2b80*/  IMAD R5, R2, 0xe00, R5 ;  /* 0x00000e0002057824 */ /* 0x000fe400078e0205 */
[----:B------:R-:W-:Y:S02]  /*2b90*/  IMAD.IADD R6, R6, 0x1, -R7 ;  /* 0x0000000106067824 */ /* 0x000fe400078e0a07 */
[----:B------:R-:W-:Y:S01]  /*2ba0*/  IMAD.IADD R23, R7, 0x1, R23 ;  /* 0x0000000107177824 */ /* 0x000fe200078e0217 */
[----:B------:R-:W-:-:S13]  /*2bb0*/  ISETP.GT.U32.AND P0, PT, R5, UR13, PT ;  /* 0x0000000d05007c0c */ /* 0x000fda000bf04070 */
[----:B------:R-:W-:Y:S05]  /*2bc0*/  @!P0 BRA `(.L_x_622) ;  /* 0xfffffff800e88947 */ /* 0x000fea000383ffff */
.L_x_621:
[----:B------:R-:W-:Y:S01]  /*2bd0*/  IADD3 R3, PT, PT, -R5, UR5, RZ ;  /* 0x0000000505037c10 */ /* 0x000fe2000fffe1ff */
[----:B------:R-:W-:Y:S03]  /*2be0*/  BSSY.RECONVERGENT B1, `(.L_x_620) ;  /* 0x000013d000017945 */ /* 0x000fe60003800200 */
[----:B------:R-:W-:-:S04]  /*2bf0*/  ISETP.GE.AND P0, PT, R4, R3, PT ;  /* 0x000000030400720c */ /* 0x000fc80003f06270 */
[----:B------:R-:W-:-:S13]  /*2c00*/  ISETP.GE.U32.OR P0, PT, R5, UR5, P0 ;  /* 0x0000000505007c0c */ /* 0x000fda0008706470 */
[----:B------:R-:W-:Y:S05]  /*2c10*/  @P0 BRA `(.L_x_623) ;  /* 0x0000001000e40947 */ /* 0x000fea0003800000 */
[----:B------:R-:W-:Y:S01]  /*2c20*/  LOP3.LUT R10, RZ, R4, RZ, 0x33, !PT ;  /* 0x00000004ff0a7212 */ /* 0x000fe200078e33ff */
[----:B------:R-:W-:Y:S01]  /*2c30*/  IMAD R2, R2, UR4, RZ ;  /* 0x0000000402027c24 */ /* 0x000fe2000f8e02ff */
[----:B------:R-:W-:Y:S01]  /*2c40*/  BSSY.RECONVERGENT B2, `(.L_x_624) ;  /* 0x00000a4000027945 */ /* 0x000fe20003800200 */
[----:B------:R-:W-:Y:S01]  /*2c50*/  IMAD.MOV.U32 R24, RZ, RZ, R4 ;  /* 0x000000ffff187224 */ /* 0x000fe200078e0004 */
[----:B------:R-:W-:-:S05]  /*2c60*/  IADD3 R3, PT, PT, -R15, UR5, R10 ;  /* 0x000000050f037c10 */ /* 0x000fca000fffe10a */
[----:B------:R-:W-:-:S05]  /*2c70*/  IMAD R2, R2, -0xe00, R3 ;  /* 0xfffff20002027824 */ /* 0x000fca00078e0203 */
[C---:B------:R-:W-:Y:S02]  /*2c80*/  ISETP.GE.U32.AND P0, PT, R2.reuse, 0x1e00, PT ;  /* 0x00001e000200780c */ /* 0x040fe40003f06070 */
[----:B0-----:R-:W-:-:S04]  /*2c90*/  LEA.HI R9, R2, 0x1, RZ, 0x17 ;  /* 0x0000000102097811 */ /* 0x001fc800078fb8ff */
[----:B------:R-:W-:-:S07]  /*2ca0*/  LOP3.LUT R22, R9, 0xf, RZ, 0xc0, !PT ;  /* 0x0000000f09167812 */ /* 0x000fce00078ec0ff */
[----:B------:R-:W-:Y:S05]  /*2cb0*/  @!P0 BRA `(.L_x_625) ;  /* 0x0000000800708947 */ /* 0x000fea0003800000 */
[----:B------:R-:W0:Y:S01]  /*2cc0*/  LDC.64 R10, c[0x0][0x380] ;  /* 0x0000e000ff0a7b82 */ /* 0x000e220000000a00 */
[----:B------:R-:W-:Y:S01]  /*2cd0*/  LEA.HI R2, R6, 0x1, RZ, 0x17 ;  /* 0x0000000106027811 */ /* 0x000fe200078fb8ff */
[----:B------:R-:W-:Y:S01]  /*2ce0*/  BSSY.RECONVERGENT B3, `(.L_x_626) ;  /* 0x0000098000037945 */ /* 0x000fe20003800200 */
[----:B------:R-:W-:Y:S02]  /*2cf0*/  LOP3.LUT R7, R4, 0x1000, RZ, 0xfc, !PT ;  /* 0x0000100004077812 */ /* 0x000fe400078efcff */
[----:B------:R-:W-:-:S05]  /*2d00*/  LOP3.LUT R2, R2, 0xfffff0, RZ, 0xc0, !PT ;  /* 0x00fffff002027812 */ /* 0x000fca00078ec0ff */
[----:B------:R-:W-:-:S07]  /*2d10*/  IMAD.MOV R2, RZ, RZ, -R2 ;  /* 0x000000ffff027224 */ /* 0x000fce00078e0a02 */
.L_x_627:
[C---:B------:R-:W-:Y:S02]  /*2d20*/  VIADD R21, R23.reuse, 0xfffff000 ;  /* 0xfffff00017157836 */ /* 0x040fe40000000000 */
[----:B------:R-:W-:Y:S02]  /*2d30*/  VIADD R13, R23, 0xfffff200 ;  /* 0xfffff200170d7836 */ /* 0x000fe40000000000 */
[----:B0-----:R-:W-:-:S06]  /*2d40*/  IMAD.WIDE.U32 R20, R21, 0x8, R10 ;  /* 0x0000000815147825 */ /* 0x001fcc00078e000a */
[----:B------:R-:W4:Y:S01]  /*2d50*/  LDG.E.64 R20, desc[UR14][R20.64] ;  /* 0x0000000e14147981 */ /* 0x000f22000c1e1b00 */
[----:B------:R-:W-:-:S06]  /*2d60*/  IMAD.WIDE.U32 R12, R13, 0x8, R10 ;  /* 0x000000080d0c7825 */ /* 0x000fcc00078e000a */
[----:B------:R-:W5:Y:S01]  /*2d70*/  LDG.E.64 R12, desc[UR14][R12.64] ;  /* 0x0000000e0c0c7981 */ /* 0x000f62000c1e1b00 */
[C---:B------:R-:W-:Y:S02]  /*2d80*/  VIADD R17, R23.reuse, 0xfffff600 ;  /* 0xfffff60017117836 */ /* 0x040fe40000000000 */
[----:B------:R-:W-:Y:S02]  /*2d90*/  VIADD R27, R23, 0xfffff400 ;  /* 0xfffff400171b7836 */ /* 0x000fe40000000000 */
[----:B------:R-:W-:-:S04]  /*2da0*/  IMAD.WIDE.U32 R16, R17, 0x8, R10 ;  /* 0x0000000811107825 */ /* 0x000fc800078e000a */
[----:B------:R-:W-:Y:S02]  /*2db0*/  IMAD.WIDE.U32 R26, R27, 0x8, R10 ;  /* 0x000000081b1a7825 */ /* 0x000fe400078e000a */
[----:B------:R-:W2:Y:S04]  /*2dc0*/  LDG.E.64 R16, desc[UR14][R16.64] ;  /* 0x0000000e10107981 */ /* 0x000ea8000c1e1b00 */
[----:B------:R-:W3:Y:S01]  /*2dd0*/  LDG.E.64 R26, desc[UR14][R26.64] ;  /* 0x0000000e1a1a7981 */ /* 0x000ee2000c1e1b00 */
[----:B------:R-:W-:-:S04]  /*2de0*/  VIADD R25, R23, 0xfffff800 ;  /* 0xfffff80017197836 */ /* 0x000fc80000000000 */
[----:B------:R-:W-:-:S06]  /*2df0*/  IMAD.WIDE.U32 R24, R25, 0x8, R10 ;  /* 0x0000000819187825 */ /* 0x000fcc00078e000a */
[----:B------:R-:W2:Y:S01]  /*2e00*/  LDG.E.64 R24, desc[UR14][R24.64] ;  /* 0x0000000e18187981 */ /* 0x000ea2000c1e1b00 */
[----:B----4-:R-:W-:Y:S02]  /*2e10*/  LOP3.LUT R3, R20, UR6, RZ, 0xc0, !PT ;  /* 0x0000000614037c12 */ /* 0x010fe4000f8ec0ff */
[----:B------:R-:W-:Y:S01]  /*2e20*/  LOP3.LUT R20, R21, UR7, RZ, 0xc0, !PT ;  /* 0x0000000715147c12 */ /* 0x000fe2000f8ec0ff */
[----:B------:R-:W-:Y:S01]  /*2e30*/  VIADD R21, R23, 0xfffffa00 ;  /* 0xfffffa0017157836 */ /* 0x000fe20000000000 */
[----:B------:R-:W-:Y:S02]  /*2e40*/  ISETP.NE.U32.AND P0, PT, R3, UR8, PT ;  /* 0x0000000803007c0c */ /* 0x000fe4000bf05070 */
[----:B-----5:R-:W-:Y:S02]  /*2e50*/  LOP3.LUT R3, R13, UR7, RZ, 0xc0, !PT ;  /* 0x000000070d037c12 */ /* 0x020fe4000f8ec0ff */
[----:B------:R-:W-:Y:S01]  /*2e60*/  ISETP.NE.AND.EX P0, PT, R20, UR9, PT, P0 ;  /* 0x0000000914007c0c */ /* 0x000fe2000bf05300 */
[----:B------:R-:W-:Y:S01]  /*2e70*/  IMAD.WIDE.U32 R20, R21, 0x8, R10 ;  /* 0x0000000815147825 */ /* 0x000fe200078e000a */
[----:B------:R-:W-:-:S03]  /*2e80*/  LOP3.LUT R15, R12, UR6, RZ, 0xc0, !PT ;  /* 0x000000060c0f7c12 */ /* 0x000fc6000f8ec0ff */
[----:B------:R-:W-:Y:S02]  /*2e90*/  VIADD R13, R23, 0xfffffc00 ;  /* 0xfffffc00170d7836 */ /* 0x000fe40000000000 */
[----:B------:R-:W4:Y:S02]  /*2ea0*/  LDG.E.64 R20, desc[UR14][R20.64] ;  /* 0x0000000e14147981 */ /* 0x000f24000c1e1b00 */
[----:B------:R-:W-:-:S06]  /*2eb0*/  IMAD.WIDE.U32 R12, R13, 0x8, R10 ;  /* 0x000000080d0c7825 */ /* 0x000fcc00078e000a */
[----:B------:R-:W5:Y:S01]  /*2ec0*/  LDG.E.64 R12, desc[UR14][R12.64] ;  /* 0x0000000e0c0c7981 */ /* 0x000f62000c1e1b00 */
[----:B------:R-:W-:Y:S02]  /*2ed0*/  ISETP.NE.U32.AND P1, PT, R15, UR8, PT ;  /* 0x000000080f007c0c */ /* 0x000fe4000bf25070 */
[----:B---3--:R-:W-:Y:S02]  /*2ee0*/  LOP3.LUT R15, R26, UR6, RZ, 0xc0, !PT ;  /* 0x000000061a0f7c12 */ /* 0x008fe4000f8ec0ff */
[----:B------:R-:W-:Y:S02]  /*2ef0*/  ISETP.NE.AND.EX P1, PT, R3, UR9, PT, P1 ;  /* 0x0000000903007c0c */ /* 0x000fe4000bf25310 */
[----:B--2---:R-:W-:Y:S02]  /*2f00*/  LOP3.LUT R3, R16, UR6, RZ, 0xc0, !PT ;  /* 0x0000000610037c12 */ /* 0x004fe4000f8ec0ff */
[----:B------:R-:W-:Y:S01]  /*2f10*/  LOP3.LUT R16, R17, UR7, RZ, 0xc0, !PT ;  /* 0x0000000711107c12 */ /* 0x000fe2000f8ec0ff */
[----:B------:R-:W-:Y:S01]  /*2f20*/  VIADD R17, R23, 0xfffffe00 ;  /* 0xfffffe0017117836 */ /* 0x000fe20000000000 */
[----:B------:R-:W-:-:S02]  /*2f30*/  ISETP.NE.U32.AND P3, PT, R3, UR8, PT ;  /* 0x0000000803007c0c */ /* 0x000fc4000bf65070 */
[----:B------:R-:W-:Y:S02]  /*2f40*/  LOP3.LUT R26, R27, UR7, RZ, 0xc0, !PT ;  /* 0x000000071b1a7c12 */ /* 0x000fe4000f8ec0ff */
[----:B------:R-:W-:Y:S02]  /*2f50*/  ISETP.NE.U32.AND P2, PT, R15, UR8, PT ;  /* 0x000000080f007c0c */ /* 0x000fe4000bf45070 */
[----:B------:R-:W-:Y:S02]  /*2f60*/  SEL R3, RZ, 0x1, P0 ;  /* 0x00000001ff037807 */ /* 0x000fe40000000000 */
[----:B------:R-:W-:Y:S02]  /*2f70*/  SEL R15, RZ, 0x1, P1 ;  /* 0x00000001ff0f7807 */ /* 0x000fe40000800000 */
[----:B------:R-:W-:Y:S01]  /*2f80*/  ISETP.NE.AND.EX P0, PT, R16, UR9, PT, P3 ;  /* 0x0000000910007c0c */ /* 0x000fe2000bf05330 */
[----:B------:R-:W-:Y:S01]  /*2f90*/  IMAD.WIDE.U32 R16, R17, 0x8, R10 ;  /* 0x0000000811107825 */ /* 0x000fe200078e000a */
[----:B------:R-:W-:-:S02]  /*2fa0*/  ISETP.NE.AND.EX P2, PT, R26, UR9, PT, P2 ;  /* 0x000000091a007c0c */ /* 0x000fc4000bf45320 */
[----:B------:R-:W-:Y:S02]  /*2fb0*/  IADD3 R15, P4, P3, R15, R14, R3 ;  /* 0x0000000e0f0f7210 */ /* 0x000fe40007b9e003 */
[----:B------:R-:W-:Y:S01]  /*2fc0*/  SEL R14, RZ, 0x1, P2 ;  /* 0x00000001ff0e7807 */ /* 0x000fe20001000000 */
[----:B------:R-:W2:Y:S01]  /*2fd0*/  LDG.E.64 R16, desc[UR14][R16.64] ;  /* 0x0000000e10107981 */ /* 0x000ea2000c1e1b00 */
[----:B------:R-:W-:Y:S02]  /*2fe0*/  SEL R3, RZ, 0x1, P0 ;  /* 0x00000001ff037807 */ /* 0x000fe40000000000 */
[----:B------:R-:W-:Y:S02]  /*2ff0*/  LOP3.LUT R19, R24, UR6, RZ, 0xc0, !PT ;  /* 0x0000000618137c12 */ /* 0x000fe4000f8ec0ff */
[----:B------:R-:W-:Y:S01]  /*3000*/  IADD3 R3, P1, P2, R3, R15, R14 ;  /* 0x0000000f03037210 */ /* 0x000fe20007a3e00e */
[----:B------:R-:W-:Y:S01]  /*3010*/  IMAD.WIDE.U32 R14, R23, 0x8, R10 ;  /* 0x00000008170e7825 */ /* 0x000fe200078e000a */
[----:B------:R-:W-:-:S02]  /*3020*/  ISETP.NE.U32.AND P0, PT, R19, UR8, PT ;  /* 0x0000000813007c0c */ /* 0x000fc4000bf05070 */
[----:B------:R-:W-:Y:S01]  /*3030*/  LOP3.LUT R24, R25, UR7, RZ, 0xc0, !PT ;  /* 0x0000000719187c12 */ /* 0x000fe2000f8ec0ff */
[C---:B------:R-:W-:Y:S02]  /*3040*/  VIADD R25, R23.reuse, 0x200 ;  /* 0x0000020017197836 */ /* 0x040fe40000000000 */
[----:B------:R-:W3:Y:S01]  /*3050*/  LDG.E.64 R14, desc[UR14][R14.64] ;  /* 0x0000000e0e0e7981 */ /* 0x000ee2000c1e1b00 */
[----:B------:R-:W-:-:S04]  /*3060*/  VIADD R27, R23, 0x400 ;  /* 0x00000400171b7836 */ /* 0x000fc80000000000 */
[----:B------:R-:W-:-:S06]  /*3070*/  IMAD.WIDE.U32 R26, R27, 0x8, R10 ;  /* 0x000000081b1a7825 */ /* 0x000fcc00078e000a */
[----:B------:R-:W3:Y:S01]  /*3080*/  LDG.E.64 R26, desc[UR14][R26.64] ;  /* 0x0000000e1a1a7981 */ /* 0x000ee2000c1e1b00 */
[----:B----4-:R-:W-:-:S04]  /*3090*/  LOP3.LUT R19, R20, UR6, RZ, 0xc0, !PT ;  /* 0x0000000614137c12 */ /* 0x010fc8000f8ec0ff */
[----:B------:R-:W-:Y:S02]  /*30a0*/  ISETP.NE.U32.AND P6, PT, R19, UR8, PT ;  /* 0x0000000813007c0c */ /* 0x000fe4000bfc5070 */
[----:B-----5:R-:W-:Y:S02]  /*30b0*/  LOP3.LUT R19, R12, UR6, RZ, 0xc0, !PT ;  /* 0x000000060c137c12 */ /* 0x020fe4000f8ec0ff */
[----:B------:R-:W-:Y:S01]  /*30c0*/  LOP3.LUT R20, R13, UR7, RZ, 0xc0, !PT ;  /* 0x000000070d147c12 */ /* 0x000fe2000f8ec0ff */
[----:B------:R-:W-:-:S06]  /*30d0*/  IMAD.WIDE.U32 R12, R25, 0x8, R10 ;  /* 0x00000008190c7825 */ /* 0x000fcc00078e000a */
[----:B------:R-:W4:Y:S01]  /*30e0*/  LDG.E.64 R12, desc[UR14][R12.64] ;  /* 0x0000000e0c0c7981 */ /* 0x000f22000c1e1b00 */
[----:B------:R-:W-:Y:S02]  /*30f0*/  LOP3.LUT R21, R21, UR7, RZ, 0xc0, !PT ;  /* 0x0000000715157c12 */ /* 0x000fe4000f8ec0ff */
[----:B------:R-:W-:Y:S02]  /*3100*/  ISETP.NE.AND.EX P0, PT, R24, UR9, PT, P0 ;  /* 0x0000000918007c0c */ /* 0x000fe4000bf05300 */
[----:B------:R-:W-:Y:S02]  /*3110*/  ISETP.NE.U32.AND P5, PT, R19, UR8, PT ;  /* 0x0000000813007c0c */ /* 0x000fe4000bfa5070 */
[----:B------:R-:W-:Y:S02]  /*3120*/  ISETP.NE.AND.EX P6, PT, R21, UR9, PT, P6 ;  /* 0x0000000915007c0c */ /* 0x000fe4000bfc5360 */
[----:B------:R-:W-:Y:S02]  /*3130*/  SEL R19, RZ, 0x1, P0 ;  /* 0x00000001ff137807 */ /* 0x000fe40000000000 */
[----:B------:R-:W-:-:S02]  /*3140*/  ISETP.NE.AND.EX P5, PT, R20, UR9, PT, P5 ;  /* 0x0000000914007c0c */ /* 0x000fc4000bfa5350 */
[----:B------:R-:W-:Y:S02]  /*3150*/  SEL R20, RZ, 0x1, P6 ;  /* 0x00000001ff147807 */ /* 0x000fe40003000000 */
[----:B--2---:R-:W-:Y:S02]  /*3160*/  LOP3.LUT R16, R16, UR6, RZ, 0xc0, !PT ;  /* 0x0000000610107c12 */ /* 0x004fe4000f8ec0ff */
[----:B------:R-:W-:Y:S02]  /*3170*/  LOP3.LUT R17, R17, UR7, RZ, 0xc0, !PT ;  /* 0x0000000711117c12 */ /* 0x000fe4000f8ec0ff */
[----:B------:R-:W-:Y:S02]  /*3180*/  ISETP.NE.U32.AND P0, PT, R16, UR8, PT ;  /* 0x0000000810007c0c */ /* 0x000fe4000bf05070 */
[----:B------:R-:W-:Y:S02]  /*3190*/  SEL R25, RZ, 0x1, P5 ;  /* 0x00000001ff197807 */ /* 0x000fe40002800000 */
[----:B------:R-:W-:-:S02]  /*31a0*/  ISETP.NE.AND.EX P0, PT, R17, UR9, PT, P0 ;  /* 0x0000000911007c0c */ /* 0x000fc4000bf05300 */
[----:B------:R-:W-:Y:S02]  /*31b0*/  IADD3 R16, P6, P5, R20, R3, R19 ;  /* 0x0000000314107210 */ /* 0x000fe40007dde013 */
[----:B---3--:R-:W-:Y:S01]  /*31c0*/  LOP3.LUT R14, R14, UR6, RZ, 0xc0, !PT ;  /* 0x000000060e0e7c12 */ /* 0x008fe2000f8ec0ff */
[----:B------:R-:W-:Y:S01]  /*31d0*/  VIADD R3, R23, 0x600 ;  /* 0x0000060017037836 */ /* 0x000fe20000000000 */
[----:B------:R-:W-:Y:S02]  /*31e0*/  SEL R19, RZ, 0x1, P0 ;  /* 0x00000001ff137807 */ /* 0x000fe40000000000 */
[----:B------:R-:W-:Y:S02]  /*31f0*/  LOP3.LUT R17, R15, UR7, RZ, 0xc0, !PT ;  /* 0x000000070f117c12 */ /* 0x000fe4000f8ec0ff */
[----:B------:R-:W-:Y:S01]  /*3200*/  ISETP.NE.U32.AND P0, PT, R14, UR8, PT ;  /* 0x000000080e007c0c */ /* 0x000fe2000bf05070 */
[----:B------:R-:W-:Y:S01]  /*3210*/  IMAD.WIDE.U32 R14, R3, 0x8, R10 ;  /* 0x00000008030e7825 */ /* 0x000fe200078e000a */
[----:B------:R-:W-:-:S02]  /*3220*/  IADD3.X R24, PT, PT, RZ, R18, RZ, P4, P3 ;  /* 0x00000012ff187210 */ /* 0x000fc400027e64ff */
[----:B------:R-:W-:Y:S01]  /*3230*/  ISETP.NE.AND.EX P0, PT, R17, UR9, PT, P0 ;  /* 0x0000000911007c0c */ /* 0x000fe2000bf05300 */
[C---:B------:R-:W-:Y:S02]  /*3240*/  VIADD R29, R23.reuse, 0x800 ;  /* 0x00000800171d7836 */ /* 0x040fe40000000000 */
[----:B------:R-:W-:Y:S01]  /*3250*/  VIADD R17, R23, 0xa00 ;  /* 0x00000a0017117836 */ /* 0x000fe20000000000 */
[----:B------:R-:W-:Y:S01]  /*3260*/  IADD3.X R24, PT, PT, RZ, R24, RZ, P1, P2 ;  /* 0x00000018ff187210 */ /* 0x000fe20000fe44ff */
[----:B------:R-:W-:Y:S01]  /*3270*/  IMAD.WIDE.U32 R28, R29, 0x8, R10 ;  /* 0x000000081d1c7825 */ /* 0x000fe200078e000a */
[----:B------:R-:W-:Y:S01]  /*3280*/  IADD3 R25, P4, P3, R19, R16, R25 ;  /* 0x0000001013197210 */ /* 0x000fe20007b9e019 */
[----:B------:R-:W2:Y:S02]  /*3290*/  LDG.E.64 R14, desc[UR14][R14.64] ;  /* 0x0000000e0e0e7981 */ /* 0x000ea4000c1e1b00 */
[----:B------:R-:W-:-:S04]  /*32a0*/  IMAD.WIDE.U32 R16, R17, 0x8, R10 ;  /* 0x0000000811107825 */ /* 0x000fc800078e000a */
[C---:B------:R-:W-:Y:S02]  /*32b0*/  VIADD R19, R23.reuse, 0xc00 ;  /* 0x00000c0017137836 */ /* 0x040fe40000000000 */
[----:B------:R-:W3:Y:S01]  /*32c0*/  LDG.E.64 R16, desc[UR14][R16.64] ;  /* 0x0000000e10107981 */ /* 0x000ee2000c1e1b00 */
[----:B------:R-:W-:-:S04]  /*32d0*/  VIADD R21, R23, 0xe00 ;  /* 0x00000e0017157836 */ /* 0x000fc80000000000 */
[----:B------:R-:W-:-:S06]  /*32e0*/  IMAD.WIDE.U32 R20, R21, 0x8, R10 ;  /* 0x0000000815147825 */ /* 0x000fcc00078e000a */
[----:B------:R-:W5:Y:S01]  /*32f0*/  LDG.E.64 R20, desc[UR14][R20.64] ;  /* 0x0000000e14147981 */ /* 0x000f62000c1e1b00 */
[----:B----4-:R-:W-:-:S04]  /*3300*/  LOP3.LUT R18, R12, UR6, RZ, 0xc0, !PT ;  /* 0x000000060c127c12 */ /* 0x010fc8000f8ec0ff */
[----:B------:R-:W-:Y:S02]  /*3310*/  ISETP.NE.U32.AND P2, PT, R18, UR8, PT ;  /* 0x0000000812007c0c */ /* 0x000fe4000bf45070 */
[----:B------:R-:W-:Y:S02]  /*3320*/  LOP3.LUT R18, R26, UR6, RZ, 0xc0, !PT ;  /* 0x000000061a127c12 */ /* 0x000fe4000f8ec0ff */
[----:B------:R-:W-:Y:S02]  /*3330*/  LOP3.LUT R3, R13, UR7, RZ, 0xc0, !PT ;  /* 0x000000070d037c12 */ /* 0x000fe4000f8ec0ff */
[----:B------:R-:W4:Y:S01]  /*3340*/  LDG.E.64 R12, desc[UR14][R28.64] ;  /* 0x0000000e1c0c7981 */ /* 0x000f22000c1e1b00 */
[----:B------:R-:W-:Y:S01]  /*3350*/  ISETP.NE.U32.AND P1, PT, R18, UR8, PT ;  /* 0x0000000812007c0c */ /* 0x000fe2000bf25070 */
[----:B------:R-:W-:-:S06]  /*3360*/  IMAD.WIDE.U32 R18, R19, 0x8, R10 ;  /* 0x0000000813127825 */ /* 0x000fcc00078e000a */
[----:B------:R-:W4:Y:S01]  /*3370*/  LDG.E.64 R18, desc[UR14][R18.64] ;  /* 0x0000000e12127981 */ /* 0x000f22000c1e1b00 */
[----:B------:R-:W-:Y:S02]  /*3380*/  LOP3.LUT R26, R27, UR7, RZ, 0xc0, !PT ;  /* 0x000000071b1a7c12 */ /* 0x000fe4000f8ec0ff */
[----:B------:R-:W-:Y:S02]  /*3390*/  ISETP.NE.AND.EX P2, PT, R3, UR9, PT, P2 ;  /* 0x0000000903007c0c */ /* 0x000fe4000bf45320 */
[----:B------:R-:W-:Y:S02]  /*33a0*/  ISETP.NE.AND.EX P1, PT, R26, UR9, PT, P1 ;  /* 0x000000091a007c0c */ /* 0x000fe4000bf25310 */
[----:B------:R-:W-:Y:S02]  /*33b0*/  SEL R26, RZ, 0x1, P0 ;  /* 0x00000001ff1a7807 */ /* 0x000fe40000000000 */
[----:B------:R-:W-:Y:S01]  /*33c0*/  IADD3.X R24, PT, PT, RZ, R24, RZ, P6, P5 ;  /* 0x00000018ff187210 */ /* 0x000fe200037ea4ff */
[----:B------:R-:W-:-:S03]  /*33d0*/  VIADD R2, R2, 0x10 ;  /* 0x0000001002027836 */ /* 0x000fc60000000000 */
[----:B------:R-:W-:Y:S02]  /*33e0*/  IADD3.X R24, PT, PT, RZ, R24, RZ, P4, P3 ;  /* 0x00000018ff187210 */ /* 0x000fe400027e64ff */
[----:B--2---:R-:W-:Y:S02]  /*33f0*/  LOP3.LUT R3, R14, UR6, RZ, 0xc0, !PT ;  /* 0x000000060e037c12 */ /* 0x004fe4000f8ec0ff */
[----:B------:R-:W-:Y:S02]  /*3400*/  LOP3.LUT R14, R15, UR7, RZ, 0xc0, !PT ;  /* 0x000000070f0e7c12 */ /* 0x000fe4000f8ec0ff */
[----:B------:R-:W-:Y:S02]  /*3410*/  ISETP.NE.U32.AND P0, PT, R3, UR8, PT ;  /* 0x0000000803007c0c */ /* 0x000fe4000bf05070 */
[----:B---3--:R-:W-:Y:S02]  /*3420*/  LOP3.LUT R15, R16, UR6, RZ, 0xc0, !PT ;  /* 0x00000006100f7c12 */ /* 0x008fe4000f8ec0ff */
[----:B------:R-:W-:-:S02]  /*3430*/  ISETP.NE.AND.EX P0, PT, R14, UR9, PT, P0 ;  /* 0x000000090e007c0c */ /* 0x000fc4000bf05300 */
[----:B------:R-:W-:Y:S02]  /*3440*/  LOP3.LUT R16, R17, UR7, RZ, 0xc0, !PT ;  /* 0x0000000711107c12 */ /* 0x000fe4000f8ec0ff */
[----:B-----5:R-:W-:Y:S02]  /*3450*/  LOP3.LUT R14, R20, UR6, RZ, 0xc0, !PT ;  /* 0x00000006140e7c12 */ /* 0x020fe4000f8ec0ff */
[----:B------:R-:W-:Y:S01]  /*3460*/  LOP3.LUT R20, R21, UR7, RZ, 0xc0, !PT ;  /* 0x0000000715147c12 */ /* 0x000fe2000f8ec0ff */
[----:B------:R-:W-:Y:S02]  /*3470*/  VIADD R7, R7, 0x2000 ;  /* 0x0000200007077836 */ /* 0x000fe40000000000 */
[----:B------:R-:W-:Y:S01]  /*3480*/  VIADD R23, R23, 0x2000 ;  /* 0x0000200017177836 */ /* 0x000fe20000000000 */
[----:B----4-:R-:W-:Y:S02]  /*3490*/  LOP3.LUT R3, R12, UR6, RZ, 0xc0, !PT ;  /* 0x000000060c037c12 */ /* 0x010fe4000f8ec0ff */
[----:B------:R-:W-:-:S02]  /*34a0*/  LOP3.LUT R12, R13, UR7, RZ, 0xc0, !PT ;  /* 0x000000070d0c7c12 */ /* 0x000fc4000f8ec0ff */
[----:B------:R-:W-:Y:S02]  /*34b0*/  SEL R13, RZ, 0x1, P2 ;  /* 0x00000001ff0d7807 */ /* 0x000fe40001000000 */
[----:B------:R-:W-:Y:S02]  /*34c0*/  ISETP.NE.U32.AND P2, PT, R3, UR8, PT ;  /* 0x0000000803007c0c */ /* 0x000fe4000bf45070 */
[----:B------:R-:W-:Y:S02]  /*34d0*/  SEL R3, RZ, 0x1, P1 ;  /* 0x00000001ff037807 */ /* 0x000fe40000800000 */
[----:B------:R-:W-:Y:S02]  /*34e0*/  ISETP.NE.U32.AND P1, PT, R15, UR8, PT ;  /* 0x000000080f007c0c */ /* 0x000fe4000bf25070 */
[----:B------:R-:W-:Y:S02]  /*34f0*/  IADD3 R25, P6, P5, R13, R25, R26 ;  /* 0x000000190d197210 */ /* 0x000fe40007dde01a */
[----:B------:R-:W-:-:S02]  /*3500*/  LOP3.LUT R13, R18, UR6, RZ, 0xc0, !PT ;  /* 0x00000006120d7c12 */ /* 0x000fc4000f8ec0ff */
[----:B------:R-:W-:Y:S02]  /*3510*/  ISETP.NE.AND.EX P2, PT, R12, UR9, PT, P2 ;  /* 0x000000090c007c0c */ /* 0x000fe4000bf45320 */
[----:B------:R-:W-:Y:S02]  /*3520*/  SEL R12, RZ, 0x1, P0 ;  /* 0x00000001ff0c7807 */ /* 0x000fe40000000000 */
[----:B------:R-:W-:Y:S02]  /*3530*/  ISETP.NE.AND.EX P1, PT, R16, UR9, PT, P1 ;  /* 0x0000000910007c0c */ /* 0x000fe4000bf25310 */
[----:B------:R-:W-:Y:S02]  /*3540*/  LOP3.LUT R18, R19, UR7, RZ, 0xc0, !PT ;  /* 0x0000000713127c12 */ /* 0x000fe4000f8ec0ff */
[----:B------:R-:W-:Y:S02]  /*3550*/  ISETP.NE.U32.AND P0, PT, R13, UR8, PT ;  /* 0x000000080d007c0c */ /* 0x000fe4000bf05070 */
[----:B------:R-:W-:-:S02]  /*3560*/  IADD3 R3, P3, P4, R12, R25, R3 ;  /* 0x000000190c037210 */ /* 0x000fc40007c7e003 */
[----:B------:R-:W-:Y:S02]  /*3570*/  SEL R13, RZ, 0x1, P2 ;  /* 0x00000001ff0d7807 */ /* 0x000fe40001000000 */
[----:B------:R-:W-:Y:S02]  /*3580*/  SEL R12, RZ, 0x1, P1 ;  /* 0x00000001ff0c7807 */ /* 0x000fe40000800000 */
[----:B------:R-:W-:Y:S02]  /*3590*/  ISETP.NE.AND.EX P0, PT, R18, UR9, PT, P0 ;  /* 0x0000000912007c0c */ /* 0x000fe4000bf05300 */
[----:B------:R-:W-:Y:S02]  /*35a0*/  IADD3.X R18, PT, PT, RZ, R24, RZ, P6, P5 ;  /* 0x00000018ff127210 */ /* 0x000fe400037ea4ff */
[----:B------:R-:W-:Y:S02]  /*35b0*/  IADD3 R12, P1, P5, R12, R3, R13 ;  /* 0x000000030c0c7210 */ /* 0x000fe40007d3e00d */
[----:B------:R-:W-:-:S02]  /*35c0*/  ISETP.NE.U32.AND P2, PT, R14, UR8, PT ;  /* 0x000000080e007c0c */ /* 0x000fc4000bf45070 */
[----:B------:R-:W-:Y:S02]  /*35d0*/  SEL R3, RZ, 0x1, P0 ;  /* 0x00000001ff037807 */ /* 0x000fe40000000000 */
[----:B------:R-:W-:Y:S02]  /*35e0*/  ISETP.NE.AND P0, PT, R2, RZ, PT ;  /* 0x000000ff0200720c */ /* 0x000fe40003f05270 */
[----:B------:R-:W-:Y:S02]  /*35f0*/  ISETP.NE.AND.EX P2, PT, R20, UR9, PT, P2 ;  /* 0x0000000914007c0c */ /* 0x000fe4000bf45320 */
[----:B------:R-:W-:Y:S02]  /*3600*/  IADD3.X R18, PT, PT, RZ, R18, RZ, P3, P4 ;  /* 0x00000012ff127210 */ /* 0x000fe40001fe84ff */
[----:B------:R-:W-:Y:S02]  /*3610*/  SEL R14, RZ, 0x1, P2 ;  /* 0x00000001ff0e7807 */ /* 0x000fe40001000000 */
[----:B------:R-:W-:-:S02]  /*3620*/  IADD3.X R18, PT, PT, RZ, R18, RZ, P1, P5 ;  /* 0x00000012ff127210 */ /* 0x000fc40000fea4ff */
[----:B------:R-:W-:-:S04]  /*3630*/  IADD3 R14, P2, P3, R14, R12, R3 ;  /* 0x0000000c0e0e7210 */ /* 0x000fc80007b5e003 */
[----:B------:R-:W-:Y:S01]  /*3640*/  IADD3.X R18, PT, PT, RZ, R18, RZ, P2, P3 ;  /* 0x00000012ff127210 */ /* 0x000fe200017e64ff */
[----:B------:R-:W-:Y:S08]  /*3650*/  @P0 BRA `(.L_x_627) ;  /* 0xfffffff400b00947 */ /* 0x000ff0000383ffff */
[----:B-1----:R-:W-:Y:S05]  /*3660*/  BSYNC.RECONVERGENT B3 ;  /* 0x0000000000037941 */ /* 0x002fea0003800200 */
.L_x_626:
[----:B------:R-:W-:-:S07]  /*3670*/  VIADD R24, R7, 0xfffff000 ;  /* 0xfffff00007187836 */ /* 0x000fce0000000000 */
.L_x_625:
[----:B-123--:R-:W-:Y:S05]  /*3680*/  BSYNC.RECONVERGENT B2 ;  /* 0x0000000000027941 */ /* 0x00efea0003800200 */
.L_x_624:
        /* <DEDUP_REMOVED lines=8> */
[----:B------:R-:W-:-:S04]  /*3710*/  IMAD.IADD R21, R24, 0x1, R5 ;  /* 0x0000000118157824 */ /* 0x000fc800078e0205 */
[C---:B------:R-:W-:Y:S02]  /*3720*/  VIADD R27, R21.reuse, 0x200 ;  /* 0x00000200151b7836 */ /* 0x040fe40000000000 */
[----:B0-----:R-:W-:-:S04]  /*3730*/  IMAD.WIDE.U32 R10, R21, 0x8, R22 ;  /* 0x00000008150a7825 */ /* 0x001fc800078e0016 */
[----:B------:R-:W-:Y:S01]  /*3740*/  IMAD.WIDE.U32 R26, R27, 0x8, R22 ;  /* 0x000000081b1a7825 */ /* 0x000fe200078e0016 */
[----:B------:R0:W2:Y:S05]  /*3750*/  LDG.E.64 R2, desc[UR14][R10.64] ;  /* 0x0000000e0a027981 */ /* 0x0000aa000c1e1b00 */
[----:B------:R-:W3:Y:S01]  /*3760*/  LDG.E.64 R26, desc[UR14][R26.64] ;  /* 0x0000000e1a1a7981 */ /* 0x000ee2000c1e1b00 */
[C---:B------:R-:W-:Y:S02]  /*3770*/  VIADD R13, R21.reuse, 0x400 ;  /* 0x00000400150d7836 */ /* 0x040fe40000000000 */
[C---:B------:R-:W-:Y:S02]  /*3780*/  VIADD R15, R21.reuse, 0x600 ;  /* 0x00000600150f7836 */ /* 0x040fe40000000000 */
[----:B------:R-:W-:-:S02]  /*3790*/  VIADD R17, R21, 0xa00 ;  /* 0x00000a0015117836 */ /* 0x000fc40000000000 */
[----:B0-----:R-:W-:-:S04]  /*37a0*/  IMAD.WIDE.U32 R10, R15, 0x8, R22 ;  /* 0x000000080f0a7825 */ /* 0x001fc800078e0016 */
[--C-:B------:R-:W-:Y:S02]  /*37b0*/  IMAD.WIDE.U32 R16, R17, 0x8, R22.reuse ;  /* 0x0000000811107825 */ /* 0x100fe400078e0016 */
[----:B------:R-:W4:Y:S02]  /*37c0*/  LDG.E.64 R10, desc[UR14][R10.64] ;  /* 0x0000000e0a0a7981 */ /* 0x000f24000c1e1b00 */
[----:B------:R-:W-:Y:S02]  /*37d0*/  VIADD R29, R21, 0xe00 ;  /* 0x00000e00151d7836 */ /* 0x000fe40000000000 */
[----:B------:R-:W5:Y:S01]  /*37e0*/  LDG.E.64 R16, desc[UR14][R16.64] ;  /* 0x0000000e10107981 */ /* 0x000f62000c1e1b00 */
[----:B--2---:R-:W-:Y:S02]  /*37f0*/  LOP3.LUT R12, R2, UR6, RZ, 0xc0, !PT ;  /* 0x00000006020c7c12 */ /* 0x004fe4000f8ec0ff */
[----:B------:R-:W-:Y:S01]  /*3800*/  LOP3.LUT R19, R3, UR7, RZ, 0xc0, !PT ;  /* 0x0000000703137c12 */ /* 0x000fe2000f8ec0ff */
[----:B------:R-:W-:Y:S01]  /*3810*/  IMAD.WIDE.U32 R2, R13, 0x8, R22 ;  /* 0x000000080d027825 */ /* 0x000fe200078e0016 */
[----:B------:R-:W-:-:S03]  /*3820*/  ISETP.NE.U32.AND P0, PT, R12, UR8, PT ;  /* 0x000000080c007c0c */ /* 0x000fc6000bf05070 */
[----:B------:R-:W-:Y:S01]  /*3830*/  VIADD R13, R21, 0x800 ;  /* 0x00000800150d7836 */ /* 0x000fe20000000000 */
[----:B---3--:R-:W-:Y:S01]  /*3840*/  LOP3.LUT R15, R27, UR7, RZ, 0xc0, !PT ;  /* 0x000000071b0f7c12 */ /* 0x008fe2000f8ec0ff */
[----:B------:R-:W2:Y:S01]  /*3850*/  LDG.E.64 R2, desc[UR14][R2.64] ;  /* 0x0000000e02027981 */ /* 0x000ea2000c1e1b00 */
[----:B------:R-:W-:Y:S02]  /*3860*/  VIADD R27, R21, 0xc00 ;  /* 0x00000c00151b7836 */ /* 0x000fe40000000000 */
[----:B------:R-:W-:-:S04]  /*3870*/  IMAD.WIDE.U32 R12, R13, 0x8, R22 ;  /* 0x000000080d0c7825 */ /* 0x000fc800078e0016 */
[--C-:B------:R-:W-:Y:S02]  /*3880*/  IMAD.WIDE.U32 R20, R27, 0x8, R22.reuse ;  /* 0x000000081b147825 */ /* 0x100fe400078e0016 */
[----:B------:R-:W3:Y:S02]  /*3890*/  LDG.E.64 R12, desc[UR14][R12.64] ;  /* 0x0000000e0c0c7981 */ /* 0x000ee4000c1e1b00 */
[----:B------:R-:W-:Y:S02]  /*38a0*/  IMAD.WIDE.U32 R22, R29, 0x8, R22 ;  /* 0x000000081d167825 */ /* 0x000fe400078e0016 */
[----:B------:R-:W3:Y:S04]  /*38b0*/  LDG.E.64 R20, desc[UR14][R20.64] ;  /* 0x0000000e14147981 */ /* 0x000ee8000c1e1b00 */
[----:B------:R-:W3:Y:S01]  /*38c0*/  LDG.E.64 R22, desc[UR14][R22.64] ;  /* 0x0000000e16167981 */ /* 0x000ee2000c1e1b00 */
[----:B------:R-:W-:-:S04]  /*38d0*/  LOP3.LUT R25, R26, UR6, RZ, 0xc0, !PT ;  /* 0x000000061a197c12 */ /* 0x000fc8000f8ec0ff */
[----:B------:R-:W-:-:S04]  /*38e0*/  ISETP.NE.U32.AND P1, PT, R25, UR8, PT ;  /* 0x0000000819007c0c */ /* 0x000fc8000bf25070 */
[----:B------:R-:W-:Y:S02]  /*38f0*/  ISETP.NE.AND.EX P1, PT, R15, UR9, PT, P1 ;  /* 0x000000090f007c0c */ /* 0x000fe4000bf25310 */
[----:B------:R-:W-:Y:S02]  /*3900*/  ISETP.NE.AND.EX P0, PT, R19, UR9, PT, P0 ;  /* 0x0000000913007c0c */ /* 0x000fe4000bf05300 */
[----:B------:R-:W-:Y:S02]  /*3910*/  SEL R19, RZ, 0x1, P1 ;  /* 0x00000001ff137807 */ /* 0x000fe40000800000 */
[----:B------:R-:W-:-:S04]  /*3920*/  SEL R25, RZ, 0x1, P0 ;  /* 0x00000001ff197807 */ /* 0x000fc80000000000 */
[----:B------:R-:W-:-:S04]  /*3930*/  IADD3 R14, P6, P5, R19, R14, R25 ;  /* 0x0000000e130e7210 */ /* 0x000fc80007dde019 */
[----:B------:R-:W-:Y:S01]  /*3940*/  IADD3.X R18, PT, PT, RZ, R18, RZ, P6, P5 ;  /* 0x00000012ff127210 */ /* 0x000fe200037ea4ff */
[----:B------:R-:W-:Y:S01]  /*3950*/  VIADD R24, R24, 0x1000 ;  /* 0x0000100018187836 */ /* 0x000fe20000000000 */
[----:B--2---:R-:W-:Y:S02]  /*3960*/  LOP3.LUT R15, R2, UR6, RZ, 0xc0, !PT ;  /* 0x00000006020f7c12 */ /* 0x004fe4000f8ec0ff */
[----:B----4-:R-:W-:Y:S02]  /*3970*/  LOP3.LUT R2, R10, UR6, RZ, 0xc0, !PT ;  /* 0x000000060a027c12 */ /* 0x010fe4000f8ec0ff */
[----:B------:R-:W-:Y:S02]  /*3980*/  LOP3.LUT R10, R11, UR7, RZ, 0xc0, !PT ;  /* 0x000000070b0a7c12 */ /* 0x000fe4000f8ec0ff */
[----:B------:R-:W-:Y:S02]  /*3990*/  ISETP.NE.U32.AND P2, PT, R2, UR8, PT ;  /* 0x0000000802007c0c */ /* 0x000fe4000bf45070 */
[----:B-----5:R-:W-:-:S02]  /*39a0*/  LOP3.LUT R2, R16, UR6, RZ, 0xc0, !PT ;  /* 0x0000000610027c12 */ /* 0x020fc4000f8ec0ff */
[----:B---3--:R-:W-:Y:S02]  /*39b0*/  LOP3.LUT R11, R12, UR6, RZ, 0xc0, !PT ;  /* 0x000000060c0b7c12 */ /* 0x008fe4000f8ec0ff */
        /* <DEDUP_REMOVED lines=12> */
[----:B------:R-:W-:Y:S02]  /*3a80*/  SEL R10, RZ, 0x1, P3 ;  /* 0x00000001ff0a7807 */ /* 0x000fe40001800000 */
[----:B------:R-:W-:Y:S02]  /*3a90*/  SEL R11, RZ, 0x1, P2 ;  /* 0x00000001ff0b7807 */ /* 0x000fe40001000000 */
[----:B------:R-:W-:Y:S02]  /*3aa0*/  LOP3.LUT R20, R21, UR7, RZ, 0xc0, !PT ;  /* 0x0000000715147c12 */ /* 0x000fe4000f8ec0ff */
        /* <DEDUP_REMOVED lines=8> */
[----:B------:R-:W-:Y:S02]  /*3b30*/  IADD3 R2, P5, P6, R2, R14, R3 ;  /* 0x0000000e02027210 */ /* 0x000fe40007ebe003 */
[----:B------:R-:W-:Y:S02]  /*3b40*/  SEL R3, RZ, 0x1, P3 ;  /* 0x00000001ff037807 */ /* 0x000fe40001800000 */
[----:B------:R-:W-:Y:S02]  /*3b50*/  SEL R14, RZ, 0x1, P2 ;  /* 0x00000001ff0e7807 */ /* 0x000fe40001000000 */
[----:B------:R-:W-:Y:S02]  /*3b60*/  IADD3.X R18, PT, PT, RZ, R18, RZ, P0, P1 ;  /* 0x00000012ff127210 */ /* 0x000fe400007e24ff */
[----:B------:R-:W-:Y:S02]  /*3b70*/  IADD3 R14, P0, P1, R14, R2, R3 ;  /* 0x000000020e0e7210 */ /* 0x000fe4000791e003 */
[----:B------:R-:W-:-:S04]  /*3b80*/  IADD3.X R18, PT, PT, RZ, R18, RZ, P5, P6 ;  /* 0x00000012ff127210 */ /* 0x000fc80002fec4ff */
[----:B------:R-:W-:-:S07]  /*3b90*/  IADD3.X R18, PT, PT, RZ, R18, RZ, P0, P1 ;  /* 0x00000012ff127210 */ /* 0x000fce00007e24ff */
.L_x_629:
[----:B------:R-:W-:Y:S05]  /*3ba0*/  BSYNC.RECONVERGENT B2 ;  /* 0x0000000000027941 */ /* 0x000fea0003800200 */
.L_x_628:
[----:B------:R-:W-:Y:S05]  /*3bb0*/  @!P4 BRA `(.L_x_623) ;  /* 0x0000000000fcc947 */ /* 0x000fea0003800000 */
[----:B------:R-:W-:Y:S01]  /*3bc0*/  ISETP.GE.U32.AND P0, PT, R7, 0x4, PT ;  /* 0x000000040700780c */ /* 0x000fe20003f06070 */
[----:B------:R-:W-:Y:S01]  /*3bd0*/  BSSY.RECONVERGENT B2, `(.L_x_630) ;  /* 0x0000029000027945 */ /* 0x000fe20003800200 */
[----:B------:R-:W-:-:S11]  /*3be0*/  LOP3.LUT P4, RZ, R9, 0x3, RZ, 0xc0, !PT ;  /* 0x0000000309ff7812 */ /* 0x000fd6000788c0ff */
[----:B------:R-:W-:Y:S05]  /*3bf0*/  @!P0 BRA `(.L_x_631) ;  /* 0x0000000000988947 */ /* 0x000fea0003800000 */
[----:B------:R-:W0:Y:S01]  /*3c00*/  LDC.64 R10, c[0x0][0x380] ;  /* 0x0000e000ff0a7b82 */ /* 0x000e220000000a00 */
[----:B------:R-:W-:-:S04]  /*3c10*/  IMAD.IADD R5, R24, 0x1, R5 ;  /* 0x0000000118057824 */ /* 0x000fc800078e0205 */
[C---:B------:R-:W-:Y:S02]  /*3c20*/  VIADD R21, R5.reuse, 0x200 ;  /* 0x0000020005157836 */ /* 0x040fe40000000000 */
[C---:B------:R-:W-:Y:S02]  /*3c30*/  VIADD R13, R5.reuse, 0x400 ;  /* 0x00000400050d7836 */ /* 0x040fe40000000000 */
[C---:B------:R-:W-:Y:S02]  /*3c40*/  VIADD R17, R5.reuse, 0x600 ;  /* 0x0000060005117836 */ /* 0x040fe40000000000 */
[----:B0-----:R-:W-:-:S04]  /*3c50*/  IMAD.WIDE.U32 R2, R5, 0x8, R10 ;  /* 0x0000000805027825 */ /* 0x001fc800078e000a */
[--C-:B------:R-:W-:Y:S02]  /*3c60*/  IMAD.WIDE.U32 R20, R21, 0x8, R10.reuse ;  /* 0x0000000815147825 */ /* 0x100fe400078e000a */
[----:B------:R-:W2:Y:S02]  /*3c70*/  LDG.E.64 R2, desc[UR14][R2.64] ;  /* 0x0000000e02027981 */ /* 0x000ea4000c1e1b00 */
[----:B------:R-:W-:-:S04]  /*3c80*/  IMAD.WIDE.U32 R12, R13, 0x8, R10 ;  /* 0x000000080d0c7825 */ /* 0x000fc800078e000a */
[----:B------:R-:W-:Y:S02]  /*3c90*/  IMAD.WIDE.U32 R16, R17, 0x8, R10 ;  /* 0x0000000811107825 */ /* 0x000fe400078e000a */
[----:B------:R-:W3:Y:S04]  /*3ca0*/  LDG.E.64 R10, desc[UR14][R20.64] ;  /* 0x0000000e140a7981 */ /* 0x000ee8000c1e1b00 */
[----:B------:R-:W4:Y:S04]  /*3cb0*/  LDG.E.64 R12, desc[UR14][R12.64] ;  /* 0x0000000e0c0c7981 */ /* 0x000f28000c1e1b00 */
[----:B------:R-:W5:Y:S01]  /*3cc0*/  LDG.E.64 R16, desc[UR14][R16.64] ;  /* 0x0000000e10107981 */ /* 0x000f62000c1e1b00 */
[----:B------:R-:W-:Y:S01]  /*3cd0*/  VIADD R24, R24, 0x800 ;  /* 0x0000080018187836 */ /* 0x000fe20000000000 */
[----:B--2---:R-:W-:-:S02]  /*3ce0*/  LOP3.LUT R5, R2, UR6, RZ, 0xc0, !PT ;  /* 0x0000000602057c12 */ /* 0x004fc4000f8ec0ff */
[----:B------:R-:W-:Y:S02]  /*3cf0*/  LOP3.LUT R7, R3, UR7, RZ, 0xc0, !PT ;  /* 0x0000000703077c12 */ /* 0x000fe4000f8ec0ff */
[----:B------:R-:W-:Y:S02]  /*3d00*/  ISETP.NE.U32.AND P1, PT, R5, UR8, PT ;  /* 0x0000000805007c0c */ /* 0x000fe4000bf25070 */
        /* <DEDUP_REMOVED lines=21> */
.L_x_631:
[----:B------:R-:W-:Y:S05]  /*3e60*/  BSYNC.RECONVERGENT B2 ;  /* 0x0000000000027941 */ /* 0x000fea0003800200 */
.L_x_630:
[----:B------:R-:W-:Y:S05]  /*3e70*/  @!P4 BRA `(.L_x_623) ;  /* 0x00000000004cc947 */ /* 0x000fea0003800000 */
[----:B------:R-:W0:Y:S01]  /*3e80*/  LDC.64 R2, c[0x0][0x380] ;  /* 0x0000e000ff027b82 */ /* 0x000e220000000a00 */
[----:B------:R-:W-:Y:S01]  /*3e90*/  LOP3.LUT R5, R6, 0xffff, RZ, 0xc0, !PT ;  /* 0x0000ffff06057812 */ /* 0x000fe200078ec0ff */
[----:B------:R-:W-:-:S03]  /*3ea0*/  IMAD.IADD R9, R24, 0x1, R8 ;  /* 0x0000000118097824 */ /* 0x000fc600078e0208 */
[----:B------:R-:W-:-:S04]  /*3eb0*/  LEA.HI R5, R5, 0x1, RZ, 0x17 ;  /* 0x0000000105057811 */ /* 0x000fc800078fb8ff */
[----:B------:R-:W-:-:S05]  /*3ec0*/  LOP3.LUT R5, R5, 0x3, RZ, 0xc0, !PT ;  /* 0x0000000305057812 */ /* 0x000fca00078ec0ff */
[----:B------:R-:W-:-:S07]  /*3ed0*/  IMAD.MOV R5, RZ, RZ, -R5 ;  /* 0x000000ffff057224 */ /* 0x000fce00078e0a05 */
.L_x_632:
[----:B0-----:R-:W-:-:S06]  /*3ee0*/  IMAD.WIDE.U32 R6, R9, 0x8, R2 ;  /* 0x0000000809067825 */ /* 0x001fcc00078e0002 */
[----:B------:R-:W2:Y:S01]  /*3ef0*/  LDG.E.64 R6, desc[UR14][R6.64] ;  /* 0x0000000e06067981 */ /* 0x000ea2000c1e1b00 */
[----:B------:R-:W-:Y:S02]  /*3f00*/  VIADD R5, R5, 0x1 ;  /* 0x0000000105057836 */ /* 0x000fe40000000000 */
[----:B------:R-:W-:Y:S01]  /*3f10*/  VIADD R9, R9, 0x200 ;  /* 0x0000020009097836 */ /* 0x000fe20000000000 */
[----:B--2---:R-:W-:Y:S02]  /*3f20*/  LOP3.LUT R8, R6, UR6, RZ, 0xc0, !PT ;  /* 0x0000000606087c12 */ /* 0x004fe4000f8ec0ff */
[----:B------:R-:W-:Y:S02]  /*3f30*/  LOP3.LUT R10, R7, UR7, RZ, 0xc0, !PT ;  /* 0x00000007070a7c12 */ /* 0x000fe4000f8ec0ff */
[----:B------:R-:W-:-:S04]  /*3f40*/  ISETP.NE.U32.AND P0, PT, R8, UR8, PT ;  /* 0x0000000808007c0c */ /* 0x000fc8000bf05070 */
[----:B------:R-:W-:-:S04]  /*3f50*/  ISETP.NE.AND.EX P0, PT, R10, UR9, PT, P0 ;  /* 0x000000090a007c0c */ /* 0x000fc8000bf05300 */
[----:B------:R-:W-:Y:S02]  /*3f60*/  SEL R11, RZ, 0x1, P0 ;  /* 0x00000001ff0b7807 */ /* 0x000fe40000000000 */
[----:B------:R-:W-:Y:S02]  /*3f70*/  ISETP.NE.AND P0, PT, R5, RZ, PT ;  /* 0x000000ff0500720c */ /* 0x000fe40003f05270 */
[----:B------:R-:W-:-:S05]  /*3f80*/  IADD3 R14, P1, PT, R14, R11, RZ ;  /* 0x0000000b0e0e7210 */ /* 0x000fca0007f3e0ff */
[----:B------:R-:W-:-:S06]  /*3f90*/  IMAD.X R18, RZ, RZ, R18, P1 ;  /* 0x000000ffff127224 */ /* 0x000fcc00008e0612 */
[----:B------:R-:W-:Y:S05]  /*3fa0*/  @P0 BRA `(.L_x_632) ;  /* 0xfffffffc00cc0947 */ /* 0x000fea000383ffff */
.L_x_623:
[----:B-123--:R-:W-:Y:S05]  /*3fb0*/  BSYNC.RECONVERGENT B1 ;  /* 0x0000000000017941 */ /* 0x00efea0003800200 */
.L_x_620:
[----:B0-----:R-:W0:Y:S01]  /*3fc0*/  S2R R9, SR_LANEID ;  /* 0x0000000000097919 */ /* 0x001e220000000000 */
        /* <DEDUP_REMOVED lines=73> */
.L_x_619:
[----:B------:R-:W-:Y:S05]  /*4460*/  BSYNC.RECONVERGENT B0 ;  /* 0x0000000000007941 */ /* 0x000fea0003800200 */
.L_x_603:
[----:B------:R-:W-:Y:S05]  /*4470*/  @P0 EXIT ;  /* 0x000000000000094d */ /* 0x000fea0003800000 */
[----:B-1----:R-:W1:Y:S02]  /*4480*/  LDC.64 R4, c[0x0][0x398] ;  /* 0x0000e600ff047b82 */ /* 0x002e640000000a00 */
[----:B-1----:R-:W-:-:S05]  /*4490*/  IMAD.WIDE.U32 R4, R0, 0x8, R4 ;  /* 0x0000000800047825 */ /* 0x002fca00078e0004 */
[----:B------:R-:W-:Y:S01]  /*44a0*/  STG.E.64 desc[UR14][R4.64], R2 ;  /* 0x0000000204007986 */ /* 0x000fe2000c101b0e */
[----:B------:R-:W-:Y:S05]  /*44b0*/  EXIT ;  /* 0x000000000000794d */ /* 0x000fea0003800000 */
.L_x_633:
        /* <DEDUP_REMOVED lines=12> */
.L_x_681:


//--------------------- .text._ZN3cub18CUB_300001_SM_10006detail6reduce28DeviceReduceSingleTileKernelINS2_10policy_hubIljN4cuda3std3__44plusIlEEE10Policy1000EN6thrust24THRUST_300001_SM_1000_NS18transform_iteratorI9is_numberNSD_6detail15normal_iteratorINSD_10device_ptrIyEEEEllEEPljS9_llNS7_10__identityEEEvT0_T1_T2_T3_T4_T6_ --------------------------
	.section	.text._ZN3cub18CUB_300001_SM_10006detail6reduce28DeviceReduceSingleTileKernelINS2_10policy_hubIljN4cuda3std3__44plusIlEEE10Policy1000EN6thrust24THRUST_300001_SM_1000_NS18transform_iteratorI9is_numberNSD_6detail15normal_iteratorINSD_10device_ptrIyEEEEllEEPljS9_llNS7_10__identityEEEvT0_T1_T2_T3_T4_T6_,"ax",@progbits
	.align	128
        .global         _ZN3cub18CUB_300001_SM_10006detail6reduce28DeviceReduceSingleTileKernelINS2_10policy_hubIljN4cuda3std3__44plusIlEEE10Policy1000EN6thrust24THRUST_300001_SM_1000_NS18transform_iteratorI9is_numberNSD_6detail15normal_iteratorINSD_10device_ptrIyEEEEllEEPljS9_llNS7_10__identityEEEvT0_T1_T2_T3_T4_T6_
        .type           _ZN3cub18CUB_300001_SM_10006detail6reduce28DeviceReduceSingleTileKernelINS2_10policy_hubIljN4cuda3std3__44plusIlEEE10Policy1000EN6thrust24THRUST_300001_SM_1000_NS18transform_iteratorI9is_numberNSD_6detail15normal_iteratorINSD_10device_ptrIyEEEEllEEPljS9_llNS7_10__identityEEEvT0_T1_T2_T3_T4_T6_,@function
        .size           _ZN3cub18CUB_300001_SM_10006detail6reduce28DeviceReduceSingleTileKernelINS2_10policy_hubIljN4cuda3std3__44plusIlEEE10Policy1000EN6thrust24THRUST_300001_SM_1000_NS18transform_iteratorI9is_numberNSD_6detail15normal_iteratorINSD_10device_ptrIyEEEEllEEPljS9_llNS7_10__identityEEEvT0_T1_T2_T3_T4_T6_,(.L_x_682 - _ZN3cub18CUB_300001_SM_10006detail6reduce28DeviceReduceSingleTileKernelINS2_10policy_hubIljN4cuda3std3__44plusIlEEE10Policy1000EN6thrust24THRUST_300001_SM_1000_NS18transform_iteratorI9is_numberNSD_6detail15normal_iteratorINSD_10device_ptrIyEEEEllEEPljS9_llNS7_10__identityEEEvT0_T1_T2_T3_T4_T6_)
        .other          _ZN3cub18CUB_300001_SM_10006detail6reduce28DeviceReduceSingleTileKernelINS2_10policy_hubIljN4cuda3std3__44plusIlEEE10Policy1000EN6thrust24THRUST_300001_SM_1000_NS18transform_iteratorI9is_numberNSD_6detail15normal_iteratorINSD_10device_ptrIyEEEEllEEPljS9_llNS7_10__identityEEEvT0_T1_T2_T3_T4_T6_,@"STO_CUDA_ENTRY STV_DEFAULT"
_ZN3cub18CUB_300001_SM_10006detail6reduce28DeviceReduceSingleTileKernelINS2_10policy_hubIljN4cuda3std3__44plusIlEEE10Policy1000EN6thrust24THRUST_300001_SM_1000_NS18transform_iteratorI9is_numberNSD_6detail15normal_iteratorINSD_10device_ptrIyEEEEllEEPljS9_llNS7_10__identityEEEvT0_T1_T2_T3_T4_T6_:
.text._ZN3cub18CUB_300001_SM_10006detail6reduce28DeviceReduceSingleTileKernelINS2_10policy_hubIljN4cuda3std3__44plusIlEEE10Policy1000EN6thrust24THRUST_300001_SM_1000_NS18transform_iteratorI9is_numberNSD_6detail15normal_iteratorINSD_10device_ptrIyEEEEllEEPljS9_llNS7_10__identityEEEvT0_T1_T2_T3_T4_T6_:
        /* <DEDUP_REMOVED lines=13> */
.L_x_634:
[----:B------:R-:W-:Y:S01]  /*00d0*/  ISETP.GT.U32.AND P0, PT, R2, 0xdff, PT ;  /* 0x00000dff0200780c */ /* 0x000fe20003f04070 */
[----:B------:R-:W-:-:S12]  /*00e0*/  BSSY.RECONVERGENT B0, `(.L_x_635) ;  /* 0x00003f2000007945 */ /* 0x000fd80003800200 */
[----:B------:R-:W-:Y:S05]  /*00f0*/  @P0 BRA `(.L_x_636) ;  /* 0x0000001c00cc0947 */ /* 0x000fea0003800000 */
        /* <DEDUP_REMOVED lines=17> */
[----:B--2---:R-:W-:-:S04]  /*0210*/  ISETP.NE.U32.AND P0, PT, R0, UR6, PT ;  /* 0x0000000600007c0c */ /* 0x004fc8000bf05070 */
[----:B------:R-:W-:Y:S01]  /*0220*/  ISETP.NE.AND.EX P0, PT, R3, UR7, PT, P0 ;  /* 0x0000000703007c0c */ /* 0x000fe2000bf05300 */
[----:B------:R-:W-:-:S03]  /*0230*/  VIADD R3, R39, 0x200 ;  /* 0x0000020027037836 */ /* 0x000fc60000000000 */
[----:B------:R-:W-:-:S09]  /*0240*/  SEL R40, RZ, 0x1, P0 ;  /* 0x00000001ff287807 */ /* 0x000fd20000000000 */
.L_x_638:
[----:B------:R-:W-:Y:S05]  /*0250*/  BSYNC.RECONVERGENT B1 ;  /* 0x0000000000017941 */ /* 0x000fea0003800200 */
.L_x_637:
        /* <DEDUP_REMOVED lines=17> */
.L_x_643:
        /* <DEDUP_REMOVED lines=37> */
[----:B------:R-:W-:Y:S02]  /*05c0*/  LOP3.LUT R14, R15, UR11, RZ, 0xc0, !PT ;  /* 0x0000000b0f0e7c12 */ /* 0x000fe4000f8ec0ff */
[----:B------:R-:W-:Y:S02]  /*05d0*/  ISETP.NE.U32.AND P3, PT, R7, UR12, PT ;  /* 0x0000000c07007c0c */ /* 0x000fe4000bf65070 */
[----:B------:R-:W-:Y:S02]  /*05e0*/  LOP3.LUT R16, R17, UR11, RZ, 0xc0, !PT ;  /* 0x0000000b11107c12 */ /* 0x000fe4000f8ec0ff */
[----:B------:R-:W-:Y:S02]  /*05f0*/  ISETP.NE.U32.AND P4, PT, R6, UR12, PT ;  /* 0x0000000c06007c0c */ /* 0x000fe4000bf85070 */
[----:B------:R-:W-:-:S02]  /*0600*/  ISETP.NE.AND.EX P0, PT, R10, UR13, PT, P0 ;  /* 0x0000000d0a007c0c */ /* 0x000fc4000bf05300 */
[----:B------:R-:W-:Y:S02]  /*0610*/  ISETP.NE.AND.EX P1, PT, R12, UR13, PT, P1 ;  /* 0x0000000d0c007c0c */ /* 0x000fe4000bf25310 */
[----:B------:R-:W-:Y:S02]  /*0620*/  LOP3.LUT R8, R18, UR10, RZ, 0xc0, !PT ;  /* 0x0000000a12087c12 */ /* 0x000fe4000f8ec0ff */
[----:B------:R-:W-:Y:S02]  /*0630*/  LOP3.LUT R7, R20, UR10, RZ, 0xc0, !PT ;  /* 0x0000000a14077c12 */ /* 0x000fe4000f8ec0ff */
[----:B------:R-:W-:Y:S02]  /*0640*/  ISETP.NE.AND.EX P3, PT, R14, UR13, PT, P3 ;  /* 0x0000000d0e007c0c */ /* 0x000fe4000bf65330 */
[----:B------:R-:W-:Y:S02]  /*0650*/  ISETP.NE.AND.EX P4, PT, R16, UR13, PT, P4 ;  /* 0x0000000d10007c0c */ /* 0x000fe4000bf85340 */
[----:B------:R-:W-:-:S02]  /*0660*/  SEL R6, RZ, 0x1, P0 ;  /* 0x00000001ff067807 */ /* 0x000fc40000000000 */
[----:B------:R-:W-:Y:S02]  /*0670*/  LOP3.LUT R18, R19, UR11, RZ, 0xc0, !PT ;  /* 0x0000000b13127c12 */ /* 0x000fe4000f8ec0ff */
[----:B------:R-:W-:Y:S02]  /*0680*/  ISETP.NE.U32.AND P0, PT, R8, UR12, PT ;  /* 0x0000000c08007c0c */ /* 0x000fe4000bf05070 */
        /* <DEDUP_REMOVED lines=68> */
.L_x_642:
[----:B------:R-:W-:Y:S05]  /*0ad0*/  BSYNC.RECONVERGENT B2 ;  /* 0x0000000000027941 */ /* 0x000fea0003800200 */
.L_x_641:
        /* <DEDUP_REMOVED lines=16> */
[----:B------:R-:W5:Y:S04]  /*0be0*/  LDG.E.64 R6, desc[UR8][R20.64+0x6000] ;  /* 0x0060000814067981 */ /* 0x000f68000c1e1b00 */
[----:B------:R-:W5:Y:S01]  /*0bf0*/  LDG.E.64 R4, desc[UR8][R20.64+0x7000] ;  /* 0x0070000814047981 */ /* 0x000f62000c1e1b00 */
        /* <DEDUP_REMOVED lines=9> */
[----:B------:R-:W-:Y:S02]  /*0c90*/  SEL R16, RZ, 0x1, P0 ;  /* 0x00000001ff107807 */ /* 0x000fe40000000000 */
        /* <DEDUP_REMOVED lines=39> */
.L_x_645:
[----:B------:R-:W-:Y:S05]  /*0f10*/  BSYNC.RECONVERGENT B2 ;  /* 0x0000000000027941 */ /* 0x000fea0003800200 */
.L_x_644:
        /* <DEDUP_REMOVED lines=39> */
.L_x_647:
[----:B------:R-:W-:Y:S05]  /*1190*/  BSYNC.RECONVERGENT B2 ;  /* 0x0000000000027941 */ /* 0x000fea0003800200 */
.L_x_646:
[----:B------:R-:W-:Y:S05]  /*11a0*/  @!P4 BRA `(.L_x_640) ;  /* 0x000000000058c947 */ /* 0x000fea0003800000 */
[----:B------:R-:W0:Y:S01]  /*11b0*/  LDC.64 R4, c[0x0][0x380] ;  /* 0x0000e000ff047b82 */ /* 0x000e220000000a00 */
[----:B------:R-:W-:Y:S02]  /*11c0*/  IMAD.MOV R0, RZ, RZ, -R0 ;  /* 0x000000ffff007224 */ /* 0x000fe400078e0a00 */
[----:B0-----:R-:W-:-:S04]  /*11d0*/  IMAD.WIDE.U32 R4, R3, 0x8, R4 ;  /* 0x0000000803047825 */ /* 0x001fc800078e0004 */
[----:B------:R-:W-:Y:S02]  /*11e0*/  IMAD.MOV.U32 R7, RZ, RZ, R4 ;  /* 0x000000ffff077224 */ /* 0x000fe400078e0004 */
[----:B------:R-:W-:-:S07]  /*11f0*/  IMAD.MOV.U32 R8, RZ, RZ, R5 ;  /* 0x000000ffff087224 */ /* 0x000fce00078e0005 */
.L_x_648:
[----:B------:R-:W-:Y:S01]  /*1200*/  IMAD.MOV.U32 R4, RZ, RZ, R7 ;  /* 0x000000ffff047224 */ /* 0x000fe200078e0007 */
[----:B------:R-:W0:Y:S01]  /*1210*/  LDCU.64 UR4, c[0x0][0x390] ;  /* 0x00007200ff0477ac */ /* 0x000e220008000a00 */
[----:B------:R-:W-:Y:S01]  /*1220*/  IMAD.MOV.U32 R5, RZ, RZ, R8 ;  /* 0x000000ffff057224 */ /* 0x000fe200078e0008 */
[----:B------:R-:W1:Y:S05]  /*1230*/  LDCU.64 UR6, c[0x0][0x388] ;  /* 0x00007100ff0677ac */ /* 0x000e6a0008000a00 */
[----:B------:R-:W0:Y:S01]  /*1240*/  LDG.E.64 R4, desc[UR8][R4.64] ;  /* 0x0000000804047981 */ /* 0x000e22000c1e1b00 */
[----:B------:R-:W-:Y:S01]  /*1250*/  VIADD R0, R0, 0x1 ;  /* 0x0000000100007836 */ /* 0x000fe20000000000 */
[----:B------:R-:W-:-:S05]  /*1260*/  IADD3 R7, P2, PT, R7, 0x1000, RZ ;  /* 0x0000100007077810 */ /* 0x000fca0007f5e0ff */
[----:B------:R-:W-:Y:S01]  /*1270*/  IMAD.X R8, RZ, RZ, R8, P2 ;  /* 0x000000ffff087224 */ /* 0x000fe200010e0608 */
[----:B0-----:R-:W-:Y:S02]  /*1280*/  LOP3.LUT R3, R4, UR4, RZ, 0xc0, !PT ;  /* 0x0000000404037c12 */ /* 0x001fe4000f8ec0ff */
        /* <DEDUP_REMOVED lines=8> */
.L_x_640:
[----:B------:R-:W-:Y:S05]  /*1310*/  BSYNC.RECONVERGENT B1 ;  /* 0x0000000000017941 */ /* 0x000fea0003800200 */
.L_x_639:
        /* <DEDUP_REMOVED lines=78> */
.L_x_649:
[----:B------:R-:W-:Y:S01]  /*1800*/  LOP3.LUT R0, R39, 0x3e0, RZ, 0xc0, !PT ;  /* 0x000003e027007812 */ /* 0x000fe200078ec0ff */
[----:B------:R-:W0:Y:S03]  /*1810*/  S2R R12, SR_LANEID ;  /* 0x00000000000c7919 */ /* 0x000e260000000000 */
[----:B------:R-:W-:Y:S01]  /*1820*/  LOP3.LUT R5, RZ, R0, RZ, 0x33, !PT ;  /* 0x00000000ff057212 */ /* 0x000fe200078e33ff */
[----:B------:R-:W-:-:S04]  /*1830*/  VIADD R3, R0, 0x20 ;  /* 0x0000002000037836 */ /* 0x000fc80000000000 */
        /* <DEDUP_REMOVED lines=9> */
[----:B--2---:R-:W-:-:S09]  /*18d0*/  SEL R3, R3, RZ, !P0 ;  /* 0x000000ff03037207 */ /* 0x004fd20004000000 */
[----:B------:R-:W0:Y:S01]  /*18e0*/  @!P2 S2R R9, SR_CgaCtaId ;  /* 0x000000000009a919 */ /* 0x000e220000008800 */
        /* <DEDUP_REMOVED lines=19> */
[----:B------:R-:W-:Y:S02]  /*1a20*/  VIADD R4, R12, 0x10 ;  /* 0x000000100c047836 */ /* 0x000fe40000000000 */
[----:B------:R-:W-:-:S05]  /*1a30*/  IMAD.X R10, R3, 0x1, R8, P1 ;  /* 0x00000001030a7824 */ /* 0x000fca00008e0608 */
[----:B------:R-:W2:Y:S01]  /*1a40*/  SHFL.DOWN PT, R3, R10, 0x8, R5 ;  /* 0x090000000a037989 */ /* 0x000ea200000e0005 */
[----:B-1----:R-:W-:-:S04]  /*1a50*/  SEL R0, R0, RZ, !P0 ;  /* 0x000000ff00007207 */ /* 0x002fc80004000000 */
[----:B------:R-:W-:Y:S02]  /*1a60*/  IADD3 R6, P1, PT, R0, R7, RZ ;  /* 0x0000000700067210 */ /* 0x000fe40007f3e0ff */
[----:B------:R-:W-:Y:S02]  /*1a70*/  @!P2 SHF.R.U32.HI R7, RZ, 0x2, R39 ;  /* 0x00000002ff07a819 */ /* 0x000fe40000011627 */
[----:B--2---:R-:W-:Y:S01]  /*1a80*/  SEL R3, R3, RZ, !P0 ;  /* 0x000000ff03037207 */ /* 0x004fe20004000000 */
[----:B------:R-:W1:Y:S01]  /*1a90*/  SHFL.DOWN PT, R0, R6, 0x10, R5 ;  /* 0x0a00000006007989 */ /* 0x000e6200000e0005 */
[----:B------:R-:W-:Y:S02]  /*1aa0*/  ISETP.GT.AND P0, PT, R4, R5, PT ;  /* 0x000000050400720c */ /* 0x000fe40003f04270 */
[----:B------:R-:W-:Y:S01]  /*1ab0*/  @!P2 MOV R4, 0x400 ;  /* 0x000004000004a802 */ /* 0x000fe20000000f00 */
[----:B------:R-:W-:Y:S01]  /*1ac0*/  IMAD.X R8, R3, 0x1, R10, P1 ;  /* 0x0000000103087824 */ /* 0x000fe200008e060a */
[----:B------:R-:W-:-:S02]  /*1ad0*/  @!P2 LOP3.LUT R7, R7, 0xf8, RZ, 0xc0, !PT ;  /* 0x000000f80707a812 */ /* 0x000fc400078ec0ff */
[----:B0-----:R-:W-:Y:S02]  /*1ae0*/  @!P2 LEA R10, R9, R4, 0x18 ;  /* 0x00000004090aa211 */ /* 0x001fe400078ec0ff */
[----:B------:R-:W0:Y:S03]  /*1af0*/  SHFL.DOWN PT, R3, R8, 0x10, R5 ;  /* 0x0a00000008037989 */ /* 0x000e2600000e0005 */
[----:B------:R-:W-:Y:S01]  /*1b00*/  @!P2 IMAD.IADD R7, R7, 0x1, R10 ;  /* 0x000000010707a824 */ /* 0x000fe200078e020a */
[----:B-1----:R-:W-:-:S04]  /*1b10*/  SEL R0, R0, RZ, !P0 ;  /* 0x000000ff00007207 */ /* 0x002fc80004000000 */
[----:B------:R-:W-:Y:S02]  /*1b20*/  IADD3 R4, P1, PT, R0, R6, RZ ;  /* 0x0000000600047210 */ /* 0x000fe40007f3e0ff */
[----:B0-----:R-:W-:Y:S02]  /*1b30*/  SEL R3, R3, RZ, !P0 ;  /* 0x000000ff03037207 */ /* 0x001fe40004000000 */
[----:B------:R-:W-:-:S03]  /*1b40*/  ISETP.NE.AND P0, PT, R39, RZ, PT ;  /* 0x000000ff2700720c */ /* 0x000fc60003f05270 */
        /* <DEDUP_REMOVED lines=10> */
[----:B------:R-:W-:Y:S01]  /*1bf0*/  ISETP.GT.U32.AND P6, PT, R2, 0x1a0, PT ;  /* 0x000001a00200780c */ /* 0x000fe20003fc4070 */
[----:B-1----:R-:W-:-:S09]  /*1c00*/  ULEA UR4, UR5, UR4, 0x18 ;  /* 0x0000000405047291 */ /* 0x002fd2000f8ec0ff */
[----:B------:R-:W1:Y:S04]  /*1c10*/  LDS.128 R8, [UR4+0x20] ;  /* 0x00002004ff087984 */ /* 0x000e680008000c00 */
[----:B0-----:R-:W0:Y:S04]  /*1c20*/  LDS.64 R6, [UR4+0x18] ;  /* 0x00001804ff067984 */ /* 0x001e280008000a00 */
[----:B------:R-:W2:Y:S04]  /*1c30*/  LDS.128 R12, [UR4+0x30] ;  /* 0x00003004ff0c7984 */ /* 0x000ea80008000c00 */
[----:B------:R-:W3:Y:S04]  /*1c40*/  LDS.128 R16, [UR4+0x40] ;  /* 0x00004004ff107984 */ /* 0x000ee80008000c00 */
[----:B------:R-:W4:Y:S04]  /*1c50*/  LDS.128 R20, [UR4+0x50] ;  /* 0x00005004ff147984 */ /* 0x000f280008000c00 */
[----:B------:R-:W5:Y:S04]  /*1c60*/  LDS.128 R24, [UR4+0x60] ;  /* 0x00006004ff187984 */ /* 0x000f680008000c00 */
[----:B------:R-:W5:Y:S01]  /*1c70*/  LDS.128 R28, [UR4+0x70] ;  /* 0x00007004ff1c7984 */ /* 0x000f620008000c00 */
[----:B-1----:R-:W-:-:S02]  /*1c80*/  SEL R5, R8, RZ, P2 ;  /* 0x000000ff08057207 */ /* 0x002fc40001000000 */
[----:B------:R-:W-:Y:S02]  /*1c90*/  SEL R32, R9, RZ, P2 ;  /* 0x000000ff09207207 */ /* 0x000fe40001000000 */
[----:B0-----:R-:W-:Y:S02]  /*1ca0*/  SEL R0, R6, RZ, P1 ;  /* 0x000000ff06007207 */ /* 0x001fe40000800000 */
[----:B------:R-:W-:Y:S02]  /*1cb0*/  SEL R33, R7, RZ, P1 ;  /* 0x000000ff07217207 */ /* 0x000fe40000800000 */
[----:B------:R-:W-:Y:S02]  /*1cc0*/  IADD3 R0, P3, P4, R5, R0, R4 ;  /* 0x0000000005007210 */ /* 0x000fe40007c7e004 */
[----:B------:R-:W0:Y:S01]  /*1cd0*/  LDS.128 R4, [UR4+0x80] ;  /* 0x00008004ff047984 */ /* 0x000e220008000c00 */
[C---:B------:R-:W-:Y:S02]  /*1ce0*/  ISETP.GT.U32.AND P1, PT, R2.reuse, 0x60, PT ;  /* 0x000000600200780c */ /* 0x040fe40003f24070 */
[----:B------:R-:W-:-:S02]  /*1cf0*/  ISETP.GT.U32.AND P2, PT, R2, 0x80, PT ;  /* 0x000000800200780c */ /* 0x000fc40003f44070 */
[----:B------:R-:W-:Y:S02]  /*1d00*/  SEL R9, R10, RZ, P1 ;  /* 0x000000ff0a097207 */ /* 0x000fe40000800000 */
[----:B------:R-:W-:Y:S02]  /*1d10*/  SEL R11, R11, RZ, P1 ;  /* 0x000000ff0b0b7207 */ /* 0x000fe40000800000 */
[----:B--2---:R-:W-:Y:S02]  /*1d20*/  SEL R8, R12, RZ, P2 ;  /* 0x000000ff0c087207 */ /* 0x004fe40001000000 */
[----:B------:R-:W-:Y:S02]  /*1d30*/  SEL R10, R13, RZ, P2 ;  /* 0x000000ff0d0a7207 */ /* 0x000fe40001000000 */
[C---:B------:R-:W-:Y:S02]  /*1d40*/  ISETP.GT.U32.AND P1, PT, R2.reuse, 0xa0, PT ;  /* 0x000000a00200780c */ /* 0x040fe40003f24070 */
[----:B------:R-:W-:-:S02]  /*1d50*/  ISETP.GT.U32.AND P2, PT, R2, 0xc0, PT ;  /* 0x000000c00200780c */ /* 0x000fc40003f44070 */
[----:B------:R-:W-:Y:S02]  /*1d60*/  IADD3.X R12, PT, PT, R32, R33, R3, P3, P4 ;  /* 0x00000021200c7210 */ /* 0x000fe40001fe8403 */
[----:B------:R-:W-:Y:S02]  /*1d70*/  IADD3 R8, P3, P4, R8, R0, R9 ;  /* 0x0000000008087210 */ /* 0x000fe40007c7e009 */
[----:B------:R-:W-:Y:S02]  /*1d80*/  SEL R3, R14, RZ, P1 ;  /* 0x000000ff0e037207 */ /* 0x000fe40000800000 */
[----:B---3--:R-:W-:Y:S02]  /*1d90*/  SEL R0, R16, RZ, P2 ;  /* 0x000000ff10007207 */ /* 0x008fe40001000000 */
[----:B------:R-:W-:Y:S02]  /*1da0*/  SEL R14, R15, RZ, P1 ;  /* 0x000000ff0f0e7207 */ /* 0x000fe40000800000 */
[----:B------:R-:W-:-:S02]  /*1db0*/  ISETP.GT.U32.AND P1, PT, R2, 0xe0, PT ;  /* 0x000000e00200780c */ /* 0x000fc40003f24070 */
[----:B------:R-:W-:Y:S02]  /*1dc0*/  IADD3.X R10, PT, PT, R10, R12, R11, P3, P4 ;  /* 0x0000000c0a0a7210 */ /* 0x000fe40001fe840b */
[----:B------:R-:W-:Y:S02]  /*1dd0*/  SEL R9, R17, RZ, P2 ;  /* 0x000000ff11097207 */ /* 0x000fe40001000000 */
[----:B------:R-:W-:Y:S02]  /*1de0*/  IADD3 R0, P3, P4, R0, R8, R3 ;  /* 0x0000000800007210 */ /* 0x000fe40007c7e003 */
[----:B------:R-:W-:Y:S02]  /*1df0*/  ISETP.GT.U32.AND P2, PT, R2, 0x100, PT ;  /* 0x000001000200780c */ /* 0x000fe40003f44070 */
[----:B------:R-:W-:Y:S02]  /*1e00*/  SEL R3, R18, RZ, P1 ;  /* 0x000000ff12037207 */ /* 0x000fe40000800000 */
[----:B------:R-:W-:-:S02]  /*1e10*/  SEL R19, R19, RZ, P1 ;  /* 0x000000ff13137207 */ /* 0x000fc40000800000 */
[----:B------:R-:W-:Y:S02]  /*1e20*/  ISETP.GT.U32.AND P1, PT, R2, 0x120, PT ;  /* 0x000001200200780c */ /* 0x000fe40003f24070 */
[----:B------:R-:W-:Y:S02]  /*1e30*/  IADD3.X R9, PT, PT, R9, R10, R14, P3, P4 ;  /* 0x0000000a09097210 */ /* 0x000fe40001fe840e */
[----:B----4-:R-:W-:Y:S02]  /*1e40*/  SEL R8, R20, RZ, P2 ;  /* 0x000000ff14087207 */ /* 0x010fe40001000000 */
[----:B------:R-:W-:Y:S02]  /*1e50*/  SEL R10, R21, RZ, P2 ;  /* 0x000000ff150a7207 */ /* 0x000fe40001000000 */
[----:B------:R-:W-:Y:S02]  /*1e60*/  ISETP.GT.U32.AND P2, PT, R2, 0x140, PT ;  /* 0x000001400200780c */ /* 0x000fe40003f44070 */
[----:B------:R-:W-:-:S02]  /*1e70*/  SEL R11, R22, RZ, P1 ;  /* 0x000000ff160b7207 */ /* 0x000fc40000800000 */
[----:B------:R-:W-:Y:S02]  /*1e80*/  SEL R22, R23, RZ, P1 ;  /* 0x000000ff17167207 */ /* 0x000fe40000800000 */
[----:B------:R-:W-:Y:S02]  /*1e90*/  IADD3 R8, P3, P4, R8, R0, R3 ;  /* 0x0000000008087210 */ /* 0x000fe40007c7e003 */
[----:B------:R-:W-:Y:S02]  /*1ea0*/  ISETP.GT.U32.AND P1, PT, R2, 0x160, PT ;  /* 0x000001600200780c */ /* 0x000fe40003f24070 */
[----:B-----5:R-:W-:Y:S02]  /*1eb0*/  SEL R0, R24, RZ, P2 ;  /* 0x000000ff18007207 */ /* 0x020fe40001000000 */
[----:B------:R-:W-:Y:S02]  /*1ec0*/  IADD3.X R10, PT, PT, R10, R9, R19, P3, P4 ;  /* 0x000000090a0a7210 */ /* 0x000fe40001fe8413 */
[----:B------:R-:W-:-:S02]  /*1ed0*/  SEL R3, R26, RZ, P1 ;  /* 0x000000ff1a037207 */ /* 0x000fc40000800000 */
[----:B------:R-:W-:Y:S02]  /*1ee0*/  SEL R27, R27, RZ, P1 ;  /* 0x000000ff1b1b7207 */ /* 0x000fe40000800000 */
[----:B------:R-:W-:Y:S02]  /*1ef0*/  SEL R9, R25, RZ, P2 ;  /* 0x000000ff19097207 */ /* 0x000fe40001000000 */
[----:B------:R-:W-:Y:S02]  /*1f00*/  IADD3 R0, P1, P3, R0, R8, R11 ;  /* 0x0000000800007210 */ /* 0x000fe40007b3e00b */
[----:B------:R-:W-:Y:S02]  /*1f10*/  SEL R8, R28, RZ, P5 ;  /* 0x000000ff1c087207 */ /* 0x000fe40002800000 */
[----:B------:R-:W-:Y:S02]  /*1f20*/  ISETP.GT.U32.AND P2, PT, R2, 0x1c0, PT ;  /* 0x000001c00200780c */ /* 0x000fe40003f44070 */
[----:B------:R-:W-:-:S02]  /*1f30*/  IADD3.X R9, PT, PT, R9, R10, R22, P1, P3 ;  /* 0x0000000a09097210 */ /* 0x000fc40000fe6416 */
[----:B------:R-:W-:Y:S02]  /*1f40*/  IADD3 R8, P3, P4, R8, R0, R3 ;  /* 0x0000000008087210 */ /* 0x000fe40007c7e003 */
[----:B------:R-:W-:Y:S02]  /*1f50*/  SEL R0, R30, RZ, P6 ;  /* 0x000000ff1e007207 */ /* 0x000fe40003000000 */
[----:B0-----:R-:W-:Y:S02]  /*1f60*/  SEL R3, R4, RZ, P2 ;  /* 0x000000ff04037207 */ /* 0x001fe40001000000 */
[----:B------:R-:W-:Y:S02]  /*1f70*/  ISETP.GT.U32.AND P1, PT, R2, 0x1e0, PT ;  /* 0x000001e00200780c */ /* 0x000fe40003f24070 */
        /* <DEDUP_REMOVED lines=11> */
.L_x_636:
        /* <DEDUP_REMOVED lines=47> */
[----:B------:R-:W-:Y:S01]  /*2320*/  VIADD R10, R2, 0xfffff200 ;  /* 0xfffff200020a7836 */ /* 0x000fe20000000000 */
[----:B------:R-:W-:Y:S02]  /*2330*/  SEL R3, RZ, 0x1, P0 ;  /* 0x00000001ff037807 */ /* 0x000fe40000000000 */
[----:B------:R-:W-:-:S02]  /*2340*/  SEL R6, RZ, 0x1, P1 ;  /* 0x00000001ff067807 */ /* 0x000fc40000800000 */
[----:B------:R-:W-:Y:S02]  /*2350*/  ISETP.GE.U32.AND P0, PT, R10, 0xe00, PT ;  /* 0x00000e000a00780c */ /* 0x000fe40003f06070 */
[----:B------:R-:W-:Y:S02]  /*2360*/  IADD3.X R42, PT, PT, RZ, RZ, RZ, P2, P3 ;  /* 0x000000ffff2a7210 */ /* 0x000fe400017e64ff */
[----:B------:R-:W-:Y:S01]  /*2370*/  IADD3 R43, P1, P2, R6, R43, R3 ;  /* 0x0000002b062b7210 */ /* 0x000fe20007a3e003 */
[----:B------:R-:W-:Y:S01]  /*2380*/  IMAD.MOV.U32 R3, RZ, RZ, 0xe00 ;  /* 0x00000e00ff037424 */ /* 0x000fe200078e00ff */
[----:B------:R-:W-:-:S04]  /*2390*/  IADD3.X R42, PT, PT, RZ, R42, RZ, P4, P5 ;  /* 0x0000002aff2a7210 */ /* 0x000fc800027ea4ff */
[----:B------:R-:W-:-:S03]  /*23a0*/  IADD3.X R42, PT, PT, RZ, R42, RZ, P1, P2 ;  /* 0x0000002aff2a7210 */ /* 0x000fc60000fe44ff */
[----:B------:R-:W-:Y:S05]  /*23b0*/  @!P0 BRA `(.L_x_651) ;  /* 0x0000000000f88947 */ /* 0x000fea0003800000 */
[----:B------:R-:W0:Y:S01]  /*23c0*/  LDC R2, c[0x0][0x3a0] ;  /* 0x0000e800ff027b82 */ /* 0x000e220000000800 */
[----:B------:R-:W-:Y:S01]  /*23d0*/  IMAD.MOV.U32 R3, RZ, RZ, 0xe00 ;  /* 0x00000e00ff037424 */ /* 0x000fe200078e00ff */
[----:B------:R-:W1:Y:S01]  /*23e0*/  LDCU.64 UR4, c[0x0][0x390] ;  /* 0x00007200ff0477ac */ /* 0x000e620008000a00 */
[----:B------:R-:W2:Y:S01]  /*23f0*/  LDCU.64 UR6, c[0x0][0x388] ;  /* 0x00007100ff0677ac */ /* 0x000ea20008000a00 */
[----:B------:R-:W-:-:S04]  /*2400*/  NOP ;  /* 0x0000000000007918 */ /* 0x000fc80000000000 */
.L_x_653:
[----:B------:R-:W-:-:S05]  /*2410*/  IMAD.WIDE.U32 R16, R3, 0x8, R4 ;  /* 0x0000000803107825 */ /* 0x000fca00078e0004 */
        /* <DEDUP_REMOVED lines=10> */
[----:B--2---:R-:W-:Y:S02]  /*24c0*/  ISETP.NE.U32.AND P1, PT, R11, UR6, PT ;  /* 0x000000060b007c0c */ /* 0x004fe4000bf25070 */
[----:B------:R-:W-:Y:S02]  /*24d0*/  LOP3.LUT R19, R19, UR5, RZ, 0xc0, !PT ;  /* 0x0000000513137c12 */ /* 0x000fe4000f8ec0ff */
[----:B------:R-:W-:Y:S02]  /*24e0*/  ISETP.NE.U32.AND P0, PT, R18, UR6, PT ;  /* 0x0000000612007c0c */ /* 0x000fe4000bf05070 */
[----:B------:R-:W-:-:S02]  /*24f0*/  ISETP.NE.AND.EX P1, PT, R20, UR7, PT, P1 ;  /* 0x0000000714007c0c */ /* 0x000fc4000bf25310 */
[----:B----4-:R-:W-:Y:S02]  /*2500*/  LOP3.LUT R11, R22, UR4, RZ, 0xc0, !PT ;  /* 0x00000004160b7c12 */ /* 0x010fe4000f8ec0ff */
[----:B-----5:R-:W-:Y:S02]  /*2510*/  LOP3.LUT R17, R14, UR4, RZ, 0xc0, !PT ;  /* 0x000000040e117c12 */ /* 0x020fe4000f8ec0ff */
[----:B------:R-:W-:Y:S02]  /*2520*/  ISETP.NE.AND.EX P0, PT, R19, UR7, PT, P0 ;  /* 0x0000000713007c0c */ /* 0x000fe4000bf05300 */
[----:B------:R-:W-:Y:S02]  /*2530*/  SEL R16, RZ, 0x1, P1 ;  /* 0x00000001ff107807 */ /* 0x000fe40000800000 */
[----:B------:R-:W-:Y:S02]  /*2540*/  LOP3.LUT R22, R23, UR5, RZ, 0xc0, !PT ;  /* 0x0000000517167c12 */ /* 0x000fe4000f8ec0ff */
[----:B------:R-:W-:-:S02]  /*2550*/  ISETP.NE.U32.AND P4, PT, R11, UR6, PT ;  /* 0x000000060b007c0c */ /* 0x000fc4000bf85070 */
[----:B------:R-:W-:Y:S02]  /*2560*/  LOP3.LUT R14, R15, UR5, RZ, 0xc0, !PT ;  /* 0x000000050f0e7c12 */ /* 0x000fe4000f8ec0ff */
[----:B------:R-:W-:Y:S02]  /*2570*/  ISETP.NE.U32.AND P1, PT, R17, UR6, PT ;  /* 0x0000000611007c0c */ /* 0x000fe4000bf25070 */
[----:B------:R-:W-:Y:S02]  /*2580*/  SEL R11, RZ, 0x1, P0 ;  /* 0x00000001ff0b7807 */ /* 0x000fe40000000000 */
[----:B------:R-:W-:Y:S02]  /*2590*/  LOP3.LUT R15, R12, UR4, RZ, 0xc0, !PT ;  /* 0x000000040c0f7c12 */ /* 0x000fe4000f8ec0ff */
[----:B------:R-:W-:Y:S02]  /*25a0*/  ISETP.NE.AND.EX P0, PT, R22, UR7, PT, P4 ;  /* 0x0000000716007c0c */ /* 0x000fe4000bf05340 */
[----:B------:R-:W-:-:S02]  /*25b0*/  ISETP.NE.AND.EX P1, PT, R14, UR7, PT, P1 ;  /* 0x000000070e007c0c */ /* 0x000fc4000bf25310 */
[----:B------:R-:W-:Y:S02]  /*25c0*/  LOP3.LUT R12, R13, UR5, RZ, 0xc0, !PT ;  /* 0x000000050d0c7c12 */ /* 0x000fe4000f8ec0ff */
[----:B------:R-:W-:Y:S02]  /*25d0*/  LOP3.LUT R13, R8, UR4, RZ, 0xc0, !PT ;  /* 0x00000004080d7c12 */ /* 0x000fe4000f8ec0ff */
[----:B------:R-:W-:Y:S02]  /*25e0*/  IADD3 R43, P2, P3, R16, R43, R11 ;  /* 0x0000002b102b7210 */ /* 0x000fe40007b5e00b */
[----:B------:R-:W-:Y:S02]  /*25f0*/  SEL R11, RZ, 0x1, P0 ;  /* 0x00000001ff0b7807 */ /* 0x000fe40000000000 */
[----:B------:R-:W-:Y:S02]  /*2600*/  SEL R14, RZ, 0x1, P1 ;  /* 0x00000001ff0e7807 */ /* 0x000fe40000800000 */
[----:B------:R-:W-:-:S02]  /*2610*/  ISETP.NE.U32.AND P0, PT, R15, UR6, PT ;  /* 0x000000060f007c0c */ /* 0x000fc4000bf05070 */
[----:B------:R-:W-:Y:S02]  /*2620*/  LOP3.LUT R8, R9, UR5, RZ, 0xc0, !PT ;  /* 0x0000000509087c12 */ /* 0x000fe4000f8ec0ff */
[----:B------:R-:W-:Y:S02]  /*2630*/  ISETP.NE.U32.AND P1, PT, R13, UR6, PT ;  /* 0x000000060d007c0c */ /* 0x000fe4000bf25070 */
[----:B------:R-:W-:Y:S02]  /*2640*/  LOP3.LUT R9, R6, UR4, RZ, 0xc0, !PT ;  /* 0x0000000406097c12 */ /* 0x000fe4000f8ec0ff */
[----:B------:R-:W-:Y:S02]  /*2650*/  ISETP.NE.AND.EX P0, PT, R12, UR7, PT, P0 ;  /* 0x000000070c007c0c */ /* 0x000fe4000bf05300 */
[----:B------:R-:W-:Y:S02]  /*2660*/  ISETP.NE.AND.EX P1, PT, R8, UR7, PT, P1 ;  /* 0x0000000708007c0c */ /* 0x000fe4000bf25310 */
[----:B------:R-:W-:-:S02]  /*2670*/  LOP3.LUT R6, R7, UR5, RZ, 0xc0, !PT ;  /* 0x0000000507067c12 */ /* 0x000fc4000f8ec0ff */
[----:B------:R-:W-:Y:S02]  /*2680*/  ISETP.NE.U32.AND P6, PT, R9, UR6, PT ;  /* 0x0000000609007c0c */ /* 0x000fe4000bfc5070 */
[----:B------:R-:W-:Y:S02]  /*2690*/  IADD3 R43, P4, P5, R14, R43, R11 ;  /* 0x0000002b0e2b7210 */ /* 0x000fe40007d9e00b */
[----:B------:R-:W-:Y:S02]  /*26a0*/  SEL R7, RZ, 0x1, P0 ;  /* 0x00000001ff077807 */ /* 0x000fe40000000000 */
[----:B------:R-:W-:Y:S02]  /*26b0*/  SEL R8, RZ, 0x1, P1 ;  /* 0x00000001ff087807 */ /* 0x000fe40000800000 */
[----:B------:R-:W-:Y:S02]  /*26c0*/  ISETP.NE.AND.EX P0, PT, R6, UR7, PT, P6 ;  /* 0x0000000706007c0c */ /* 0x000fe4000bf05360 */
[----:B------:R-:W-:Y:S01]  /*26d0*/  IADD3 R43, P6, P1, R8, R43, R7 ;  /* 0x0000002b082b7210 */ /* 0x000fe200079de007 */
[----:B0-----:R-:W-:Y:S01]  /*26e0*/  IMAD.IADD R7, R2, 0x1, -R3 ;  /* 0x0000000102077824 */ /* 0x001fe200078e0a03 */
[----:B------:R-:W-:-:S02]  /*26f0*/  SEL R6, RZ, 0x1, P0 ;  /* 0x00000001ff067807 */ /* 0x000fc40000000000 */
[----:B------:R-:W-:Y:S02]  /*2700*/  IADD3.X R42, PT, PT, RZ, R42, RZ, P2, P3 ;  /* 0x0000002aff2a7210 */ /* 0x000fe400017e64ff */
[----:B------:R-:W-:Y:S02]  /*2710*/  ISETP.GE.U32.AND P0, PT, R7, 0xe00, PT ;  /* 0x00000e000700780c */ /* 0x000fe40003f06070 */
[----:B------:R-:W-:Y:S02]  /*2720*/  IADD3.X R42, PT, PT, RZ, R42, RZ, P4, P5 ;  /* 0x0000002aff2a7210 */ /* 0x000fe400027ea4ff */
[----:B------:R-:W-:Y:S02]  /*2730*/  IADD3 R43, P2, PT, R43, R6, RZ ;  /* 0x000000062b2b7210 */ /* 0x000fe40007f5e0ff */
[----:B------:R-:W-:-:S05]  /*2740*/  IADD3.X R42, PT, PT, RZ, R42, RZ, P6, P1 ;  /* 0x0000002aff2a7210 */ /* 0x000fca00037e24ff */
[----:B------:R-:W-:Y:S02]  /*2750*/  IMAD.X R42, RZ, RZ, R42, P2 ;  /* 0x000000ffff2a7224 */ /* 0x000fe400010e062a */
[----:B------:R-:W-:Y:S05]  /*2760*/  @!P0 BRA `(.L_x_652) ;  /* 0x0000001000f88947 */ /* 0x000fea0003800000 */
[----:B------:R-:W-:-:S05]  /*2770*/  VIADD R3, R3, 0xe00 ;  /* 0x00000e0003037836 */ /* 0x000fca0000000000 */
[----:B------:R-:W-:-:S13]  /*2780*/  ISETP.GT.U32.AND P0, PT, R3, R10, PT ;  /* 0x0000000a0300720c */ /* 0x000fda0003f04070 */
[----:B------:R-:W-:Y:S05]  /*2790*/  @!P0 BRA `(.L_x_653) ;  /* 0xfffffffc001c8947 */ /* 0x000fea000383ffff */
.L_x_651:
[----:B------:R-:W-:Y:S01]  /*27a0*/  IMAD.IADD R5, R2, 0x1, -R3 ;  /* 0x0000000102057824 */ /* 0x000fe200078e0a03 */
[----:B------:R-:W-:Y:S04]  /*27b0*/  BSSY.RECONVERGENT B1, `(.L_x_652) ;  /* 0x0000139000017945 */ /* 0x000fe80003800200 */
[----:B------:R-:W-:-:S04]  /*27c0*/  ISETP.GE.AND P0, PT, R0, R5, PT ;  /* 0x000000050000720c */ /* 0x000fc80003f06270 */
[----:B------:R-:W-:-:S13]  /*27d0*/  ISETP.GE.U32.OR P0, PT, R3, R2, P0 ;  /* 0x000000020300720c */ /* 0x000fda0000706470 */
[----:B------:R-:W-:Y:S05]  /*27e0*/  @P0 BRA `(.L_x_654) ;  /* 0x0000001000d40947 */ /* 0x000fea0003800000 */
[----:B------:R-:W-:Y:S01]  /*27f0*/  LOP3.LUT R4, RZ, R0, RZ, 0x33, !PT ;  /* 0x00000000ff047212 */ /* 0x000fe200078e33ff */
[----:B------:R-:W-:Y:S01]  /*2800*/  BSSY.RECONVERGENT B2, `(.L_x_655) ;  /* 0x00000a3000027945 */ /* 0x000fe20003800200 */
[----:B------:R-:W-:Y:S02]  /*2810*/  IMAD.MOV.U32 R40, RZ, RZ, R0 ;  /* 0x000000ffff287224 */ /* 0x000fe400078e0000 */
[----:B------:R-:W-:-:S04]  /*2820*/  IADD3 R4, PT, PT, -R3, R2, R4 ;  /* 0x0000000203047210 */ /* 0x000fc80007ffe104 */
[C---:B------:R-:W-:Y:S02]  /*2830*/  ISETP.GE.U32.AND P0, PT, R4.reuse, 0x1e00, PT ;  /* 0x00001e000400780c */ /* 0x040fe40003f06070 */
[----:B------:R-:W-:-:S04]  /*2840*/  LEA.HI R4, R4, 0x1, RZ, 0x17 ;  /* 0x0000000104047811 */ /* 0x000fc800078fb8ff */
[----:B------:R-:W-:-:S07]  /*2850*/  LOP3.LUT R5, R4, 0xf, RZ, 0xc0, !PT ;  /* 0x0000000f04057812 */ /* 0x000fce00078ec0ff */
[----:B------:R-:W-:Y:S05]  /*2860*/  @!P0 BRA `(.L_x_656) ;  /* 0x0000000800708947 */ /* 0x000fea0003800000 */
[----:B------:R-:W0:Y:S01]  /*2870*/  LDC.64 R6, c[0x0][0x380] ;  /* 0x0000e000ff067b82 */ /* 0x000e220000000a00 */
[----:B------:R-:W-:Y:S01]  /*2880*/  LOP3.LUT R2, R4, 0xfffff0, RZ, 0xc0, !PT ;  /* 0x00fffff004027812 */ /* 0x000fe200078ec0ff */
[----:B------:R-:W-:Y:S01]  /*2890*/  BSSY.RECONVERGENT B3, `(.L_x_657) ;  /* 0x0000098000037945 */ /* 0x000fe20003800200 */
[C---:B------:R-:W-:Y:S01]  /*28a0*/  LOP3.LUT R40, R0.reuse, 0x1000, RZ, 0xfc, !PT ;  /* 0x0000100000287812 */ /* 0x040fe200078efcff */
[----:B------:R-:W-:Y:S02]  /*28b0*/  IMAD.IADD R41, R0, 0x1, R3 ;  /* 0x0000000100297824 */ /* 0x000fe400078e0203 */
[----:B------:R-:W-:-:S07]  /*28c0*/  IMAD.MOV R2, RZ, RZ, -R2 ;  /* 0x000000ffff027224 */ /* 0x000fce00078e0a02 */
.L_x_658:
[C---:B------:R-:W-:Y:S02]  /*28d0*/  VIADD R37, R41.reuse, 0x200 ;  /* 0x0000020029257836 */ /* 0x040fe40000000000 */
[----:B0-----:R-:W-:-:S04]  /*28e0*/  IMAD.WIDE.U32 R34, R41, 0x8, R6 ;  /* 0x0000000829227825 */ /* 0x001fc800078e0006 */
[--C-:B------:R-:W-:Y:S02]  /*28f0*/  IMAD.WIDE.U32 R36, R37, 0x8, R6.reuse ;  /* 0x0000000825247825 */ /* 0x100fe400078e0006 */
[----:B------:R-:W2:Y:S02]  /*2900*/  LDG.E.64 R34, desc[UR8][R34.64] ;  /* 0x0000000822227981 */ /* 0x000ea4000c1e1b00 */
[C---:B------:R-:W-:Y:S02]  /*2910*/  VIADD R33, R41.reuse, 0x400 ;  /* 0x0000040029217836 */ /* 0x040fe40000000000 */
[----:B------:R-:W3:Y:S01]  /*2920*/  LDG.E.64 R36, desc[UR8][R36.64] ;  /* 0x0000000824247981 */ /* 0x000ee2000c1e1b00 */
        /* <DEDUP_REMOVED lines=8> */
[----:B------:R-:W-:Y:S02]  /*29b0*/  VIADD R27, R41, 0xc00 ;  /* 0x00000c00291b7836 */ /* 0x000fe40000000000 */
[--C-:B------:R-:W-:Y:S01]  /*29c0*/  IMAD.WIDE.U32 R30, R31, 0x8, R6.reuse ;  /* 0x000000081f1e7825 */ /* 0x100fe200078e0006 */
[----:B------:R-:W5:Y:S03]  /*29d0*/  LDG.E.64 R28, desc[UR8][R28.64] ;  /* 0x000000081c1c7981 */ /* 0x000f66000c1e1b00 */
[----:B------:R-:W-:Y:S02]  /*29e0*/  VIADD R25, R41, 0xe00 ;  /* 0x00000e0029197836 */ /* 0x000fe40000000000 */
[--C-:B------:R-:W-:Y:S01]  /*29f0*/  IMAD.WIDE.U32 R26, R27, 0x8, R6.reuse ;  /* 0x000000081b1a7825 */ /* 0x100fe200078e0006 */
[----:B------:R-:W5:Y:S03]  /*2a00*/  LDG.E.64 R30, desc[UR8][R30.64] ;  /* 0x000000081e1e7981 */ /* 0x000f66000c1e1b00 */
[----:B------:R-:W-:-:S02]  /*2a10*/  IMAD.WIDE.U32 R24, R25, 0x8, R6 ;  /* 0x0000000819187825 */ /* 0x000fc400078e0006 */
[----:B------:R-:W5:Y:S04]  /*2a20*/  LDG.E.64 R26, desc[UR8][R26.64] ;  /* 0x000000081a1a7981 */ /* 0x000f68000c1e1b00 */
[----:B------:R-:W5:Y:S01]  /*2a30*/  LDG.E.64 R24, desc[UR8][R24.64] ;  /* 0x0000000818187981 */ /* 0x000f62000c1e1b00 */
[C---:B------:R-:W-:Y:S02]  /*2a40*/  VIADD R19, R41.reuse, 0x1000 ;  /* 0x0000100029137836 */ /* 0x040fe40000000000 */
[----:B------:R-:W-:Y:S02]  /*2a50*/  VIADD R17, R41, 0x1200 ;  /* 0x0000120029117836 */ /* 0x000fe40000000000 */
[----:B------:R-:W-:-:S04]  /*2a60*/  IMAD.WIDE.U32 R18, R19, 0x8, R6 ;  /* 0x0000000813127825 */ /* 0x000fc800078e0006 */
[----:B------:R-:W-:Y:S02]  /*2a70*/  VIADD R23, R41, 0x1400 ;  /* 0x0000140029177836 */ /* 0x000fe40000000000 */
[--C-:B------:R-:W-:Y:S01]  /*2a80*/  IMAD.WIDE.U32 R16, R17, 0x8, R6.reuse ;  /* 0x0000000811107825 */ /* 0x100fe200078e0006 */
[----:B------:R-:W5:Y:S03]  /*2a90*/  LDG.E.64 R18, desc[UR8][R18.64] ;  /* 0x0000000812127981 */ /* 0x000f66000c1e1b00 */
[----:B------:R-:W-:Y:S02]  /*2aa0*/  IMAD.WIDE.U32 R22, R23, 0x8, R6 ;  /* 0x0000000817167825 */ /* 0x000fe400078e0006 */
[----:B------:R-:W5:Y:S02]  /*2ab0*/  LDG.E.64 R16, desc[UR8][R16.64] ;  /* 0x0000000810107981 */ /* 0x000f64000c1e1b00 */
[----:B------:R-:W-:-:S02]  /*2ac0*/  VIADD R21, R41, 0x1600 ;  /* 0x0000160029157836 */ /* 0x000fc40000000000 */
[----:B------:R-:W-:Y:S01]  /*2ad0*/  VIADD R9, R41, 0x1800 ;  /* 0x0000180029097836 */ /* 0x000fe20000000000 */
[----:B------:R-:W5:Y:S01]  /*2ae0*/  LDG.E.64 R22, desc[UR8][R22.64] ;  /* 0x0000000816167981 */ /* 0x000f62000c1e1b00 */
        /* <DEDUP_REMOVED lines=10> */
[----:B------:R-:W-:Y:S02]  /*2b90*/  IMAD.WIDE.U32 R38, R39, 0x8, R6 ;  /* 0x0000000827267825 */ /* 0x000fe400078e0006 */
[----:B------:R-:W5:Y:S04]  /*2ba0*/  LDG.E.64 R14, desc[UR8][R14.64] ;  /* 0x000000080e0e7981 */ /* 0x000f68000c1e1b00 */
[----:B------:R-:W5:Y:S01]  /*2bb0*/  LDG.E.64 R38, desc[UR8][R38.64] ;  /* 0x0000000826267981 */ /* 0x000f62000c1e1b00 */
[----:B------:R-:W-:Y:S02]  /*2bc0*/  VIADD R2, R2, 0x10 ;  /* 0x0000001002027836 */ /* 0x000fe40000000000 */
[----:B------:R-:W-:Y:S02]  /*2bd0*/  VIADD R40, R40, 0x2000 ;  /* 0x0000200028287836 */ /* 0x000fe40000000000 */
[----:B------:R-:W-:Y:S01]  /*2be0*/  VIADD R41, R41, 0x2000 ;  /* 0x0000200029297836 */ /* 0x000fe20000000000 */
[----:B--2---:R-:W-:-:S02]  /*2bf0*/  LOP3.LUT R44, R34, UR4, RZ, 0xc0, !PT ;  /* 0x00000004222c7c12 */ /* 0x004fc4000f8ec0ff */
[----:B---3--:R-:W-:Y:S02]  /*2c00*/  LOP3.LUT R34, R36, UR4, RZ, 0xc0, !PT ;  /* 0x0000000424227c12 */ /* 0x008fe4000f8ec0ff */
[----:B------:R-:W-:Y:S02]  /*2c10*/  LOP3.LUT R35, R35, UR5, RZ, 0xc0, !PT ;  /* 0x0000000523237c12 */ /* 0x000fe4000f8ec0ff */
[----:B------:R-:W-:Y:S02]  /*2c20*/  ISETP.NE.U32.AND P0, PT, R44, UR6, PT ;  /* 0x000000062c007c0c */ /* 0x000fe4000bf05070 */
        /* <DEDUP_REMOVED lines=8> */
[----:B-----5:R-:W-:-:S02]  /*2cb0*/  LOP3.LUT R34, R10, UR4, RZ, 0xc0, !PT ;  /* 0x000000040a227c12 */ /* 0x020fc4000f8ec0ff */
[----:B------:R-:W-:Y:S02]  /*2cc0*/  ISETP.NE.U32.AND P2, PT, R32, UR6, PT ;  /* 0x0000000620007c0c */ /* 0x000fe4000bf45070 */
[----:B------:R-:W-:Y:S02]  /*2cd0*/  LOP3.LUT R10, R11, UR5, RZ, 0xc0, !PT ;  /* 0x000000050b0a7c12 */ /* 0x000fe4000f8ec0ff */
[----:B------:R-:W-:Y:S02]  /*2ce0*/  ISETP.NE.U32.AND P6, PT, R34, UR6, PT ;  /* 0x0000000622007c0c */ /* 0x000fe4000bfc5070 */
[----:B------:R-:W-:Y:S02]  /*2cf0*/  LOP3.LUT R32, R28, UR4, RZ, 0xc0, !PT ;  /* 0x000000041c207c12 */ /* 0x000fe4000f8ec0ff */
[----:B------:R-:W-:Y:S02]  /*2d00*/  LOP3.LUT R33, R33, UR5, RZ, 0xc0, !PT ;  /* 0x0000000521217c12 */ /* 0x000fe4000f8ec0ff */
[----:B------:R-:W-:-:S02]  /*2d10*/  LOP3.LUT R11, R30, UR4, RZ, 0xc0, !PT ;  /* 0x000000041e0b7c12 */ /* 0x000fc4000f8ec0ff */
[----:B------:R-:W-:Y:S02]  /*2d20*/  ISETP.NE.AND.EX P6, PT, R10, UR7, PT, P6 ;  /* 0x000000070a007c0c */ /* 0x000fe4000bfc5360 */
[----:B------:R-:W-:Y:S02]  /*2d30*/  LOP3.LUT R28, R29, UR5, RZ, 0xc0, !PT ;  /* 0x000000051d1c7c12 */ /* 0x000fe4000f8ec0ff */
[----:B------:R-:W-:Y:S02]  /*2d40*/  ISETP.NE.U32.AND P0, PT, R32, UR6, PT ;  /* 0x0000000620007c0c */ /* 0x000fe4000bf05070 */
[----:B------:R-:W-:Y:S02]  /*2d50*/  LOP3.LUT R10, R26, UR4, RZ, 0xc0, !PT ;  /* 0x000000041a0a7c12 */ /* 0x000fe4000f8ec0ff */
[----:B------:R-:W-:Y:S02]  /*2d60*/  ISETP.NE.AND.EX P2, PT, R33, UR7, PT, P2 ;  /* 0x0000000721007c0c */ /* 0x000fe4000bf45320 */
[----:B------:R-:W-:-:S02]  /*2d70*/  LOP3.LUT R30, R31, UR5, RZ, 0xc0, !PT ;  /* 0x000000051f1e7c12 */ /* 0x000fc4000f8ec0ff */
[----:B------:R-:W-:Y:S02]  /*2d80*/  ISETP.NE.U32.AND P1, PT, R11, UR6, PT ;  /* 0x000000060b007c0c */ /* 0x000fe4000bf25070 */
[----:B------:R-:W-:Y:S02]  /*2d90*/  LOP3.LUT R26, R27, UR5, RZ, 0xc0, !PT ;  /* 0x000000051b1a7c12 */ /* 0x000fe4000f8ec0ff */
[----:B------:R-:W-:Y:S02]  /*2da0*/  LOP3.LUT R27, R24, UR4, RZ, 0xc0, !PT ;  /* 0x00000004181b7c12 */ /* 0x000fe4000f8ec0ff */
[----:B------:R-:W-:Y:S02]  /*2db0*/  ISETP.NE.AND.EX P0, PT, R28, UR7, PT, P0 ;  /* 0x000000071c007c0c */ /* 0x000fe4000bf05300 */
[----:B------:R-:W-:Y:S02]  /*2dc0*/  ISETP.NE.U32.AND P5, PT, R10, UR6, PT ;  /* 0x000000060a007c0c */ /* 0x000fe4000bfa5070 */
[----:B------:R-:W-:-:S02]  /*2dd0*/  SEL R11, RZ, 0x1, P2 ;  /* 0x00000001ff0b7807 */ /* 0x000fc40001000000 */
[----:B------:R-:W-:Y:S02]  /*2de0*/  SEL R10, RZ, 0x1, P6 ;  /* 0x00000001ff0a7807 */ /* 0x000fe40003000000 */
[----:B------:R-:W-:Y:S02]  /*2df0*/  ISETP.NE.AND.EX P1, PT, R30, UR7, PT, P1 ;  /* 0x000000071e007c0c */ /* 0x000fe4000bf25310 */
[----:B------:R-:W-:Y:S02]  /*2e00*/  LOP3.LUT R24, R25, UR5, RZ, 0xc0, !PT ;  /* 0x0000000519187c12 */ /* 0x000fe4000f8ec0ff */
[----:B------:R-:W-:Y:S02]  /*2e10*/  ISETP.NE.U32.AND P6, PT, R27, UR6, PT ;  /* 0x000000061b007c0c */ /* 0x000fe4000bfc5070 */
[----:B------:R-:W-:Y:S02]  /*2e20*/  SEL R25, RZ, 0x1, P0 ;  /* 0x00000001ff197807 */ /* 0x000fe40000000000 */
[----:B------:R-:W-:-:S02]  /*2e30*/  IADD3 R43, P2, P0, R10, R43, R11 ;  /* 0x0000002b0a2b7210 */ /* 0x000fc4000785e00b */
[----:B------:R-:W-:Y:S02]  /*2e40*/  ISETP.NE.AND.EX P5, PT, R26, UR7, PT, P5 ;  /* 0x000000071a007c0c */ /* 0x000fe4000bfa5350 */
[----:B------:R-:W-:Y:S02]  /*2e50*/  SEL R10, RZ, 0x1, P1 ;  /* 0x00000001ff0a7807 */ /* 0x000fe40000800000 */
[----:B------:R-:W-:Y:S02]  /*2e60*/  ISETP.NE.AND.EX P1, PT, R24, UR7, PT, P6 ;  /* 0x0000000718007c0c */ /* 0x000fe4000bf25360 */
[----:B------:R-:W-:Y:S02]  /*2e70*/  SEL R11, RZ, 0x1, P5 ;  /* 0x00000001ff0b7807 */ /* 0x000fe40002800000 */
[----:B------:R-:W-:Y:S02]  /*2e80*/  IADD3 R10, P6, P5, R10, R43, R25 ;  /* 0x0000002b0a0a7210 */ /* 0x000fe40007dde019 */
[----:B------:R-:W-:-:S02]  /*2e90*/  SEL R24, RZ, 0x1, P1 ;  /* 0x00000001ff187807 */ /* 0x000fc40000800000 */
[----:B------:R-:W-:Y:S02]  /*2ea0*/  LOP3.LUT R25, R18, UR4, RZ, 0xc0, !PT ;  /* 0x0000000412197c12 */ /* 0x000fe4000f8ec0ff */
[----:B------:R-:W-:Y:S02]  /*2eb0*/  IADD3.X R42, PT, PT, RZ, R42, RZ, P4, P3 ;  /* 0x0000002aff2a7210 */ /* 0x000fe400027e64ff */
[----:B------:R-:W-:Y:S02]  /*2ec0*/  IADD3 R24, P4, P3, R24, R10, R11 ;  /* 0x0000000a18187210 */ /* 0x000fe40007b9e00b */
[----:B------:R-:W-:Y:S02]  /*2ed0*/  LOP3.LUT R11, R16, UR4, RZ, 0xc0, !PT ;  /* 0x00000004100b7c12 */ /* 0x000fe4000f8ec0ff */
[----:B------:R-:W-:Y:S02]  /*2ee0*/  LOP3.LUT R18, R19, UR5, RZ, 0xc0, !PT ;  /* 0x0000000513127c12 */ /* 0x000fe4000f8ec0ff */
[----:B------:R-:W-:-:S02]  /*2ef0*/  ISETP.NE.U32.AND P1, PT, R25, UR6, PT ;  /* 0x0000000619007c0c */ /* 0x000fc4000bf25070 */
[----:B------:R-:W-:Y:S02]  /*2f00*/  LOP3.LUT R10, R22, UR4, RZ, 0xc0, !PT ;  /* 0x00000004160a7c12 */ /* 0x000fe4000f8ec0ff */
[----:B------:R-:W-:Y:S02]  /*2f10*/  IADD3.X R42, PT, PT, RZ, R42, RZ, P2, P0 ;  /* 0x0000002aff2a7210 */ /* 0x000fe400017e04ff */
[----:B------:R-:W-:Y:S02]  /*2f20*/  LOP3.LUT R16, R17, UR5, RZ, 0xc0, !PT ;  /* 0x0000000511107c12 */ /* 0x000fe4000f8ec0ff */
[----:B------:R-:W-:Y:S02]  /*2f30*/  ISETP.NE.U32.AND P0, PT, R11, UR6, PT ;  /* 0x000000060b007c0c */ /* 0x000fe4000bf05070 */
[----:B------:R-:W-:Y:S02]  /*2f40*/  LOP3.LUT R22, R23, UR5, RZ, 0xc0, !PT ;  /* 0x0000000517167c12 */ /* 0x000fe4000f8ec0ff */
[----:B------:R-:W-:-:S02]  /*2f50*/  ISETP.NE.U32.AND P2, PT, R10, UR6, PT ;  /* 0x000000060a007c0c */ /* 0x000fc4000bf45070 */
[----:B------:R-:W-:Y:S02]  /*2f60*/  ISETP.NE.AND.EX P1, PT, R18, UR7, PT, P1 ;  /* 0x0000000712007c0c */ /* 0x000fe4000bf25310 */
[----:B------:R-:W-:Y:S02]  /*2f70*/  LOP3.LUT R11, R20, UR4, RZ, 0xc0, !PT ;  /* 0x00000004140b7c12 */ /* 0x000fe4000f8ec0ff */
[----:B------:R-:W-:Y:S02]  /*2f80*/  ISETP.NE.AND.EX P0, PT, R16, UR7, PT, P0 ;  /* 0x0000000710007c0c */ /* 0x000fe4000bf05300 */
[----:B------:R-:W-:Y:S02]  /*2f90*/  LOP3.LUT R17, R8, UR4, RZ, 0xc0, !PT ;  /* 0x0000000408117c12 */ /* 0x000fe4000f8ec0ff */
[----:B------:R-:W-:Y:S02]  /*2fa0*/  ISETP.NE.AND.EX P2, PT, R22, UR7, PT, P2 ;  /* 0x0000000716007c0c */ /* 0x000fe4000bf45320 */
[----:B------:R-:W-:-:S02]  /*2fb0*/  SEL R10, RZ, 0x1, P1 ;  /* 0x00000001ff0a7807 */ /* 0x000fc40000800000 */
[----:B------:R-:W-:Y:S02]  /*2fc0*/  ISETP.NE.U32.AND P1, PT, R11, UR6, PT ;  /* 0x000000060b007c0c */ /* 0x000fe4000bf25070 */
[----:B------:R-:W-:Y:S02]  /*2fd0*/  LOP3.LUT R16, R12, UR4, RZ, 0xc0, !PT ;  /* 0x000000040c107c12 */ /* 0x000fe4000f8ec0ff */
[----:B------:R-:W-:Y:S02]  /*2fe0*/  SEL R11, RZ, 0x1, P0 ;  /* 0x00000001ff0b7807 */ /* 0x000fe40000000000 */
[----:B------:R-:W-:Y:S02]  /*2ff0*/  LOP3.LUT R20, R21, UR5, RZ, 0xc0, !PT ;  /* 0x0000000515147c12 */ /* 0x000fe4000f8ec0ff */
[----:B------:R-:W-:Y:S02]  /*3000*/  LOP3.LUT R8, R9, UR5, RZ, 0xc0, !PT ;  /* 0x0000000509087c12 */ /* 0x000fe4000f8ec0ff */
[----:B------:R-:W-:-:S02]  /*3010*/  ISETP.NE.U32.AND P0, PT, R17, UR6, PT ;  /* 0x0000000611007c0c */ /* 0x000fc4000bf05070 */
[----:B------:R-:W-:Y:S02]  /*3020*/  SEL R9, RZ, 0x1, P2 ;  /* 0x00000001ff097807 */ /* 0x000fe40001000000 */
[----:B------:R-:W-:Y:S02]  /*3030*/  LOP3.LUT R12, R13, UR5, RZ, 0xc0, !PT ;  /* 0x000000050d0c7c12 */ /* 0x000fe4000f8ec0ff */
[----:B------:R-:W-:Y:S02]  /*3040*/  ISETP.NE.U32.AND P2, PT, R16, UR6, PT ;  /* 0x0000000610007c0c */ /* 0x000fe4000bf45070 */
[----:B------:R-:W-:Y:S02]  /*3050*/  ISETP.NE.AND.EX P1, PT, R20, UR7, PT, P1 ;  /* 0x0000000714007c0c */ /* 0x000fe4000bf25310 */
[----:B------:R-:W-:Y:S02]  /*3060*/  ISETP.NE.AND.EX P0, PT, R8, UR7, PT, P0 ;  /* 0x0000000708007c0c */ /* 0x000fe4000bf05300 */
[----:B------:R-:W-:-:S02]  /*3070*/  LOP3.LUT R8, R14, UR4, RZ, 0xc0, !PT ;  /* 0x000000040e087c12 */ /* 0x000fc4000f8ec0ff */
[----:B------:R-:W-:Y:S02]  /*3080*/  IADD3.X R42, PT, PT, RZ, R42, RZ, P6, P5 ;  /* 0x0000002aff2a7210 */ /* 0x000fe400037ea4ff */
[----:B------:R-:W-:Y:S02]  /*3090*/  ISETP.NE.AND.EX P2, PT, R12, UR7, PT, P2 ;  /* 0x000000070c007c0c */ /* 0x000fe4000bf45320 */
[----:B------:R-:W-:Y:S02]  /*30a0*/  IADD3 R11, P6, P5, R11, R24, R10 ;  /* 0x000000180b0b7210 */ /* 0x000fe40007dde00a */
[----:B------:R-:W-:Y:S02]  /*30b0*/  LOP3.LUT R12, R38, UR4, RZ, 0xc0, !PT ;  /* 0x00000004260c7c12 */ /* 0x000fe4000f8ec0ff */
[----:B------:R-:W-:Y:S02]  /*30c0*/  SEL R10, RZ, 0x1, P1 ;  /* 0x00000001ff0a7807 */ /* 0x000fe40000800000 */
[----:B------:R-:W-:-:S02]  /*30d0*/  ISETP.NE.U32.AND P1, PT, R8, UR6, PT ;  /* 0x0000000608007c0c */ /* 0x000fc4000bf25070 */
[----:B------:R-:W-:Y:S02]  /*30e0*/  SEL R8, RZ, 0x1, P0 ;  /* 0x00000001ff087807 */ /* 0x000fe40000000000 */
[----:B------:R-:W-:Y:S02]  /*30f0*/  LOP3.LUT R38, R39, UR5, RZ, 0xc0, !PT ;  /* 0x0000000527267c12 */ /* 0x000fe4000f8ec0ff */
[----:B------:R-:W-:-:S04]  /*3100*/  ISETP.NE.U32.AND P0, PT, R12, UR6, PT ;  /* 0x000000060c007c0c */ /* 0x000fc8000bf05070 */
[----:B------:R-:W-:Y:S02]  /*3110*/  ISETP.NE.AND.EX P0, PT, R38, UR7, PT, P0 ;  /* 0x0000000726007c0c */ /* 0x000fe4000bf05300 */
[----:B------:R-:W-:Y:S02]  /*3120*/  LOP3.LUT R14, R15, UR5, RZ, 0xc0, !PT ;  /* 0x000000050f0e7c12 */ /* 0x000fe4000f8ec0ff */
[----:B------:R-:W-:Y:S02]  /*3130*/  IADD3.X R42, PT, PT, RZ, R42, RZ, P4, P3 ;  /* 0x0000002aff2a7210 */ /* 0x000fe400027e64ff */
[----:B------:R-:W-:Y:S02]  /*3140*/  SEL R43, RZ, 0x1, P0 ;  /* 0x00000001ff2b7807 */ /* 0x000fe40000000000 */
[----:B------:R-:W-:Y:S02]  /*3150*/  ISETP.NE.AND P0, PT, R2, RZ, PT ;  /* 0x000000ff0200720c */ /* 0x000fe40003f05270 */
[----:B------:R-:W-:-:S02]  /*3160*/  IADD3 R10, P3, P4, R10, R11, R9 ;  /* 0x0000000b0a0a7210 */ /* 0x000fc40007c7e009 */
[----:B------:R-:W-:Y:S02]  /*3170*/  SEL R9, RZ, 0x1, P2 ;  /* 0x00000001ff097807 */ /* 0x000fe40001000000 */
[----:B------:R-:W-:Y:S02]  /*3180*/  ISETP.NE.AND.EX P1, PT, R14, UR7, PT, P1 ;  /* 0x000000070e007c0c */ /* 0x000fe4000bf25310 */
[----:B------:R-:W-:Y:S02]  /*3190*/  IADD3.X R42, PT, PT, RZ, R42, RZ, P6, P5 ;  /* 0x0000002aff2a7210 */ /* 0x000fe400037ea4ff */
[----:B------:R-:W-:Y:S02]  /*31a0*/  IADD3 R9, P2, P5, R9, R10, R8 ;  /* 0x0000000a09097210 */ /* 0x000fe40007d5e008 */
[----:B------:R-:W-:Y:S02]  /*31b0*/  SEL R8, RZ, 0x1, P1 ;  /* 0x00000001ff087807 */ /* 0x000fe40000800000 */
[----:B------:R-:W-:-:S02]  /*31c0*/  IADD3.X R42, PT, PT, RZ, R42, RZ, P3, P4 ;  /* 0x0000002aff2a7210 */ /* 0x000fc40001fe84ff */
[----:B------:R-:W-:Y:S02]  /*31d0*/  IADD3 R43, P1, P3, R43, R9, R8 ;  /* 0x000000092b2b7210 */ /* 0x000fe40007b3e008 */
[----:B------:R-:W-:-:S04]  /*31e0*/  IADD3.X R42, PT, PT, RZ, R42, RZ, P2, P5 ;  /* 0x0000002aff2a7210 */ /* 0x000fc800017ea4ff */
[----:B------:R-:W-:Y:S01]  /*31f0*/  IADD3.X R42, PT, PT, RZ, R42, RZ, P1, P3 ;  /* 0x0000002aff2a7210 */ /* 0x000fe20000fe64ff */
[----:B------:R-:W-:Y:S06]  /*3200*/  @P0 BRA `(.L_x_658) ;  /* 0xfffffff400b00947 */ /* 0x000fec000383ffff */
[----:B------:R-:W-:Y:S05]  /*3210*/  BSYNC.RECONVERGENT B3 ;  /* 0x0000000000037941 */ /* 0x000fea0003800200 */
.L_x_657:
[----:B------:R-:W-:-:S07]  /*3220*/  VIADD R40, R40, 0xfffff000 ;  /* 0xfffff00028287836 */ /* 0x000fce0000000000 */
.L_x_656:
[----:B------:R-:W-:Y:S05]  /*3230*/  BSYNC.RECONVERGENT B2 ;  /* 0x0000000000027941 */ /* 0x000fea0003800200 */
.L_x_655:
        /* <DEDUP_REMOVED lines=10> */
[C---:B------:R-:W-:Y:S02]  /*32e0*/  VIADD R15, R5.reuse, 0x600 ;  /* 0x00000600050f7836 */ /* 0x040fe40000000000 */
[C---:B------:R-:W-:Y:S02]  /*32f0*/  VIADD R13, R5.reuse, 0x400 ;  /* 0x00000400050d7836 */ /* 0x040fe40000000000 */
[----:B0-----:R-:W-:-:S04]  /*3300*/  IMAD.WIDE.U32 R6, R5, 0x8, R8 ;  /* 0x0000000805067825 */ /* 0x001fc800078e0008 */
[--C-:B------:R-:W-:Y:S02]  /*3310*/  IMAD.WIDE.U32 R10, R11, 0x8, R8.reuse ;  /* 0x000000080b0a7825 */ /* 0x100fe400078e0008 */
[----:B------:R-:W2:Y:S04]  /*3320*/  LDG.E.64 R6, desc[UR8][R6.64] ;  /* 0x0000000806067981 */ /* 0x000ea8000c1e1b00 */
[----:B------:R-:W3:Y:S01]  /*3330*/  LDG.E.64 R10, desc[UR8][R10.64] ;  /* 0x000000080a0a7981 */ /* 0x000ee2000c1e1b00 */
[----:B------:R-:W-:-:S04]  /*3340*/  IMAD.WIDE.U32 R14, R15, 0x8, R8 ;  /* 0x000000080f0e7825 */ /* 0x000fc800078e0008 */
[C---:B------:R-:W-:Y:S02]  /*3350*/  VIADD R17, R5.reuse, 0x800 ;  /* 0x0000080005117836 */ /* 0x040fe40000000000 */
[----:B------:R-:W-:Y:S01]  /*3360*/  VIADD R19, R5, 0xa00 ;  /* 0x00000a0005137836 */ /* 0x000fe20000000000 */
[----:B------:R-:W4:Y:S01]  /*3370*/  LDG.E.64 R14, desc[UR8][R14.64] ;  /* 0x000000080e0e7981 */ /* 0x000f22000c1e1b00 */
[----:B------:R-:W-:-:S04]  /*3380*/  IMAD.WIDE.U32 R12, R13, 0x8, R8 ;  /* 0x000000080d0c7825 */ /* 0x000fc800078e0008 */
[--C-:B------:R-:W-:Y:S02]  /*3390*/  IMAD.WIDE.U32 R16, R17, 0x8, R8.reuse ;  /* 0x0000000811107825 */ /* 0x100fe400078e0008 */
[----:B------:R-:W5:Y:S02]  /*33a0*/  LDG.E.64 R12, desc[UR8][R12.64] ;  /* 0x000000080c0c7981 */ /* 0x000f64000c1e1b00 */
[--C-:B------:R-:W-:Y:S02]  /*33b0*/  IMAD.WIDE.U32 R18, R19, 0x8, R8.reuse ;  /* 0x0000000813127825 */ /* 0x100fe400078e0008 */
[----:B------:R-:W5:Y:S02]  /*33c0*/  LDG.E.64 R16, desc[UR8][R16.64] ;  /* 0x0000000810107981 */ /* 0x000f64000c1e1b00 */
[C---:B------:R-:W-:Y:S02]  /*33d0*/  VIADD R21, R5.reuse, 0xc00 ;  /* 0x00000c0005157836 */ /* 0x040fe40000000000 */
[----:B------:R-:W-:Y:S01]  /*33e0*/  VIADD R5, R5, 0xe00 ;  /* 0x00000e0005057836 */ /* 0x000fe20000000000 */
[----:B------:R-:W5:Y:S01]  /*33f0*/  LDG.E.64 R18, desc[UR8][R18.64] ;  /* 0x0000000812127981 */ /* 0x000f62000c1e1b00 */
[----:B------:R-:W-:-:S04]  /*3400*/  IMAD.WIDE.U32 R20, R21, 0x8, R8 ;  /* 0x0000000815147825 */ /* 0x000fc800078e0008 */
[----:B------:R-:W-:Y:S02]  /*3410*/  IMAD.WIDE.U32 R8, R5, 0x8, R8 ;  /* 0x0000000805087825 */ /* 0x000fe400078e0008 */
[----:B------:R-:W5:Y:S04]  /*3420*/  LDG.E.64 R20, desc[UR8][R20.64] ;  /* 0x0000000814147981 */ /* 0x000f68000c1e1b00 */
[----:B------:R-:W5:Y:S01]  /*3430*/  LDG.E.64 R8, desc[UR8][R8.64] ;  /* 0x0000000808087981 */ /* 0x000f62000c1e1b00 */
[----:B------:R-:W-:Y:S01]  /*3440*/  VIADD R40, R40, 0x1000 ;  /* 0x0000100028287836 */ /* 0x000fe20000000000 */
[----:B--2---:R-:W-:Y:S02]  /*3450*/  LOP3.LUT R6, R6, UR4, RZ, 0xc0, !PT ;  /* 0x0000000406067c12 */ /* 0x004fe4000f8ec0ff */
[----:B---3--:R-:W-:-:S02]  /*3460*/  LOP3.LUT R5, R10, UR4, RZ, 0xc0, !PT ;  /* 0x000000040a057c12 */ /* 0x008fc4000f8ec0ff */
[----:B------:R-:W-:Y:S02]  /*3470*/  LOP3.LUT R7, R7, UR5, RZ, 0xc0, !PT ;  /* 0x0000000507077c12 */ /* 0x000fe4000f8ec0ff */
[----:B------:R-:W-:Y:S02]  /*3480*/  ISETP.NE.U32.AND P0, PT, R6, UR6, PT ;  /* 0x0000000606007c0c */ /* 0x000fe4000bf05070 */
[----:B------:R-:W-:Y:S02]  /*3490*/  LOP3.LUT R10, R11, UR5, RZ, 0xc0, !PT ;  /* 0x000000050b0a7c12 */ /* 0x000fe4000f8ec0ff */
[----:B------:R-:W-:Y:S02]  /*34a0*/  ISETP.NE.U32.AND P1, PT, R5, UR6, PT ;  /* 0x0000000605007c0c */ /* 0x000fe4000bf25070 */
[----:B------:R-:W-:Y:S02]  /*34b0*/  ISETP.NE.AND.EX P0, PT, R7, UR7, PT, P0 ;  /* 0x0000000707007c0c */ /* 0x000fe4000bf05300 */
[----:B------:R-:W-:-:S02]  /*34c0*/  ISETP.NE.AND.EX P1, PT, R10, UR7, PT, P1 ;  /* 0x000000070a007c0c */ /* 0x000fc4000bf25310 */
[----:B------:R-:W-:Y:S02]  /*34d0*/  SEL R5, RZ, 0x1, P0 ;  /* 0x00000001ff057807 */ /* 0x000fe40000000000 */
[----:B------:R-:W-:-:S04]  /*34e0*/  SEL R6, RZ, 0x1, P1 ;  /* 0x00000001ff067807 */ /* 0x000fc80000800000 */
[----:B------:R-:W-:Y:S02]  /*34f0*/  IADD3 R43, P6, P5, R6, R43, R5 ;  /* 0x0000002b062b7210 */ /* 0x000fe40007dde005 */
[----:B----4-:R-:W-:Y:S02]  /*3500*/  LOP3.LUT R5, R14, UR4, RZ, 0xc0, !PT ;  /* 0x000000040e057c12 */ /* 0x010fe4000f8ec0ff */
[----:B-----5:R-:W-:Y:S02]  /*3510*/  LOP3.LUT R7, R12, UR4, RZ, 0xc0, !PT ;  /* 0x000000040c077c12 */ /* 0x020fe4000f8ec0ff */
[----:B------:R-:W-:Y:S02]  /*3520*/  ISETP.NE.U32.AND P2, PT, R5, UR6, PT ;  /* 0x0000000605007c0c */ /* 0x000fe4000bf45070 */
[----:B------:R-:W-:Y:S02]  /*3530*/  LOP3.LUT R6, R16, UR4, RZ, 0xc0, !PT ;  /* 0x0000000410067c12 */ /* 0x000fe4000f8ec0ff */
[----:B------:R-:W-:-:S02]  /*3540*/  LOP3.LUT R5, R18, UR4, RZ, 0xc0, !PT ;  /* 0x0000000412057c12 */ /* 0x000fc4000f8ec0ff */
[----:B------:R-:W-:Y:S02]  /*3550*/  LOP3.LUT R12, R13, UR5, RZ, 0xc0, !PT ;  /* 0x000000050d0c7c12 */ /* 0x000fe4000f8ec0ff */
[----:B------:R-:W-:Y:S02]  /*3560*/  ISETP.NE.U32.AND P3, PT, R7, UR6, PT ;  /* 0x0000000607007c0c */ /* 0x000fe4000bf65070 */
[----:B------:R-:W-:Y:S02]  /*3570*/  LOP3.LUT R14, R15, UR5, RZ, 0xc0, !PT ;  /* 0x000000050f0e7c12 */ /* 0x000fe4000f8ec0ff */
        /* <DEDUP_REMOVED lines=29> */
.L_x_660:
[----:B------:R-:W-:Y:S05]  /*3750*/  BSYNC.RECONVERGENT B2 ;  /* 0x0000000000027941 */ /* 0x000fea0003800200 */
.L_x_659:
        /* <DEDUP_REMOVED lines=10> */
[----:B0-----:R-:W-:-:S04]  /*3800*/  IMAD.WIDE.U32 R8, R5, 0x8, R6 ;  /* 0x0000000805087825 */ /* 0x001fc800078e0006 */
[--C-:B------:R-:W-:Y:S02]  /*3810*/  IMAD.WIDE.U32 R10, R11, 0x8, R6.reuse ;  /* 0x000000080b0a7825 */ /* 0x100fe400078e0006 */
[----:B------:R-:W2:Y:S02]  /*3820*/  LDG.E.64 R8, desc[UR8][R8.64] ;  /* 0x0000000808087981 */ /* 0x000ea4000c1e1b00 */
[----:B------:R-:W-:Y:S02]  /*3830*/  VIADD R5, R5, 0x600 ;  /* 0x0000060005057836 */ /* 0x000fe40000000000 */
[--C-:B------:R-:W-:Y:S01]  /*3840*/  IMAD.WIDE.U32 R12, R13, 0x8, R6.reuse ;  /* 0x000000080d0c7825 */ /* 0x100fe200078e0006 */
[----:B------:R-:W3:Y:S03]  /*3850*/  LDG.E.64 R10, desc[UR8][R10.64] ;  /* 0x000000080a0a7981 */ /* 0x000ee6000c1e1b00 */
[----:B------:R-:W-:-:S02]  /*3860*/  IMAD.WIDE.U32 R6, R5, 0x8, R6 ;  /* 0x0000000805067825 */ /* 0x000fc400078e0006 */
[----:B------:R-:W4:Y:S04]  /*3870*/  LDG.E.64 R12, desc[UR8][R12.64] ;  /* 0x000000080c0c7981 */ /* 0x000f28000c1e1b00 */
[----:B------:R-:W5:Y:S01]  /*3880*/  LDG.E.64 R6, desc[UR8][R6.64] ;  /* 0x0000000806067981 */ /* 0x000f62000c1e1b00 */
[----:B------:R-:W-:Y:S01]  /*3890*/  VIADD R40, R40, 0x800 ;  /* 0x0000080028287836 */ /* 0x000fe20000000000 */
[----:B--2---:R-:W-:Y:S02]  /*38a0*/  LOP3.LUT R2, R8, UR4, RZ, 0xc0, !PT ;  /* 0x0000000408027c12 */ /* 0x004fe4000f8ec0ff */
[----:B---3--:R-:W-:Y:S02]  /*38b0*/  LOP3.LUT R14, R10, UR4, RZ, 0xc0, !PT ;  /* 0x000000040a0e7c12 */ /* 0x008fe4000f8ec0ff */
[----:B------:R-:W-:-:S02]  /*38c0*/  ISETP.NE.U32.AND P1, PT, R2, UR6, PT ;  /* 0x0000000602007c0c */ /* 0x000fc4000bf25070 */
[----:B------:R-:W-:Y:S02]  /*38d0*/  ISETP.NE.U32.AND P2, PT, R14, UR6, PT ;  /* 0x000000060e007c0c */ /* 0x000fe4000bf45070 */
[----:B------:R-:W-:Y:S02]  /*38e0*/  LOP3.LUT R5, R9, UR5, RZ, 0xc0, !PT ;  /* 0x0000000509057c12 */ /* 0x000fe4000f8ec0ff */
[----:B------:R-:W-:Y:S02]  /*38f0*/  LOP3.LUT R2, R11, UR5, RZ, 0xc0, !PT ;  /* 0x000000050b027c12 */ /* 0x000fe4000f8ec0ff */
[----:B-----5:R-:W-:Y:S02]  /*3900*/  LOP3.LUT R14, R6, UR4, RZ, 0xc0, !PT ;  /* 0x00000004060e7c12 */ /* 0x020fe4000f8ec0ff */
[----:B----4-:R-:W-:Y:S02]  /*3910*/  LOP3.LUT R8, R12, UR4, RZ, 0xc0, !PT ;  /* 0x000000040c087c12 */ /* 0x010fe4000f8ec0ff */
[----:B------:R-:W-:-:S02]  /*3920*/  LOP3.LUT R6, R7, UR5, RZ, 0xc0, !PT ;  /* 0x0000000507067c12 */ /* 0x000fc4000f8ec0ff */
[----:B------:R-:W-:Y:S02]  /*3930*/  ISETP.NE.U32.AND P0, PT, R14, UR6, PT ;  /* 0x000000060e007c0c */ /* 0x000fe4000bf05070 */
[----:B------:R-:W-:Y:S02]  /*3940*/  LOP3.LUT R9, R13, UR5, RZ, 0xc0, !PT ;  /* 0x000000050d097c12 */ /* 0x000fe4000f8ec0ff */
[----:B------:R-:W-:Y:S02]  /*3950*/  ISETP.NE.U32.AND P3, PT, R8, UR6, PT ;  /* 0x0000000608007c0c */ /* 0x000fe4000bf65070 */
[----:B------:R-:W-:Y:S02]  /*3960*/  ISETP.NE.AND.EX P1, PT, R5, UR7, PT, P1 ;  /* 0x0000000705007c0c */ /* 0x000fe4000bf25310 */
[----:B------:R-:W-:Y:S02]  /*3970*/  ISETP.NE.AND.EX P2, PT, R2, UR7, PT, P2 ;  /* 0x0000000702007c0c */ /* 0x000fe4000bf45320 */
[----:B------:R-:W-:-:S02]  /*3980*/  ISETP.NE.AND.EX P0, PT, R6, UR7, PT, P0 ;  /* 0x0000000706007c0c */ /* 0x000fc4000bf05300 */
[----:B------:R-:W-:Y:S02]  /*3990*/  ISETP.NE.AND.EX P3, PT, R9, UR7, PT, P3 ;  /* 0x0000000709007c0c */ /* 0x000fe4000bf65330 */
[----:B------:R-:W-:Y:S02]  /*39a0*/  SEL R2, RZ, 0x1, P1 ;  /* 0x00000001ff027807 */ /* 0x000fe40000800000 */
[----:B------:R-:W-:Y:S02]  /*39b0*/  SEL R5, RZ, 0x1, P2 ;  /* 0x00000001ff057807 */ /* 0x000fe40001000000 */
[----:B------:R-:W-:Y:S02]  /*39c0*/  SEL R6, RZ, 0x1, P0 ;  /* 0x00000001ff067807 */ /* 0x000fe40000000000 */
[----:B------:R-:W-:Y:S02]  /*39d0*/  SEL R7, RZ, 0x1, P3 ;  /* 0x00000001ff077807 */ /* 0x000fe40001800000 */
[----:B------:R-:W-:-:S04]  /*39e0*/  IADD3 R2, P0, P1, R5, R43, R2 ;  /* 0x0000002b05027210 */ /* 0x000fc8000791e002 */
[----:B------:R-:W-:Y:S02]  /*39f0*/  IADD3 R43, P2, P3, R6, R2, R7 ;  /* 0x00000002062b7210 */ /* 0x000fe40007b5e007 */
[----:B------:R-:W-:-:S04]  /*3a00*/  IADD3.X R42, PT, PT, RZ, R42, RZ, P0, P1 ;  /* 0x0000002aff2a7210 */ /* 0x000fc800007e24ff */
[----:B------:R-:W-:-:S07]  /*3a10*/  IADD3.X R42, PT, PT, RZ, R42, RZ, P2, P3 ;  /* 0x0000002aff2a7210 */ /* 0x000fce00017e64ff */
.L_x_662:
[----:B------:R-:W-:Y:S05]  /*3a20*/  BSYNC.RECONVERGENT B2 ;  /* 0x0000000000027941 */ /* 0x000fea0003800200 */
.L_x_661:
[----:B------:R-:W-:Y:S05]  /*3a30*/  @!P4 BRA `(.L_x_654) ;  /* 0x000000000040c947 */ /* 0x000fea0003800000 */
[----:B------:R-:W0:Y:S01]  /*3a40*/  LDC.64 R6, c[0x0][0x380] ;  /* 0x0000e000ff067b82 */ /* 0x000e220000000a00 */
[----:B------:R-:W-:Y:S02]  /*3a50*/  IMAD.IADD R5, R40, 0x1, R3 ;  /* 0x0000000128057824 */ /* 0x000fe400078e0203 */
[----:B------:R-:W-:-:S07]  /*3a60*/  IMAD.MOV R4, RZ, RZ, -R4 ;  /* 0x000000ffff047224 */ /* 0x000fce00078e0a04 */
.L_x_663:
        /* <DEDUP_REMOVED lines=13> */
.L_x_654:
[----:B------:R-:W-:Y:S05]  /*3b40*/  BSYNC.RECONVERGENT B1 ;  /* 0x0000000000017941 */ /* 0x000fea0003800200 */
.L_x_652:
        /* <DEDUP_REMOVED lines=41> */
[----:B-1----:R-:W-:-:S03]  /*3de0*/  SEL R3, R3, RZ, !P1 ;  /* 0x000000ff03037207 */ /* 0x002fc60004800000 */
[----:B------:R-:W-:Y:S02]  /*3df0*/  @!P2 IMAD.MOV.U32 R2, RZ, RZ, R4 ;  /* 0x000000ffff02a224 */ /* 0x000fe400078e0004 */
        /* <DEDUP_REMOVED lines=8> */
[----:B--2---:R-:W-:Y:S04]  /*3e80*/  LDS.64 R6, [UR4+0x18] ;  /* 0x00001804ff067984 */ /* 0x004fe80008000a00 */
[----:B------:R-:W0:Y:S04]  /*3e90*/  LDS.128 R32, [UR4+0x20] ;  /* 0x00002004ff207984 */ /* 0x000e280008000c00 */
[----:B------:R-:W1:Y:S04]  /*3ea0*/  LDS.128 R28, [UR4+0x30] ;  /* 0x00003004ff1c7984 */ /* 0x000e680008000c00 */
[----:B------:R-:W2:Y:S04]  /*3eb0*/  LDS.128 R24, [UR4+0x40] ;  /* 0x00004004ff187984 */ /* 0x000ea80008000c00 */
[----:B------:R-:W3:Y:S04]  /*3ec0*/  LDS.128 R20, [UR4+0x50] ;  /* 0x00005004ff147984 */ /* 0x000ee80008000c00 */
[----:B------:R-:W4:Y:S04]  /*3ed0*/  LDS.128 R16, [UR4+0x60] ;  /* 0x00006004ff107984 */ /* 0x000f280008000c00 */
[----:B------:R-:W5:Y:S04]  /*3ee0*/  LDS.128 R12, [UR4+0x70] ;  /* 0x00007004ff0c7984 */ /* 0x000f680008000c00 */
[----:B------:R-:W5:Y:S01]  /*3ef0*/  LDS.128 R8, [UR4+0x80] ;  /* 0x00008004ff087984 */ /* 0x000f620008000c00 */
[----:B0-----:R-:W-:-:S04]  /*3f00*/  IADD3 R5, P1, P2, R32, R6, R4 ;  /* 0x0000000620057210 */ /* 0x001fc80007a3e004 */
[----:B-1----:R-:W-:Y:S02]  /*3f10*/  IADD3 R5, P3, P4, R28, R5, R34 ;  /* 0x000000051c057210 */ /* 0x002fe40007c7e022 */
        /* <DEDUP_REMOVED lines=13> */
[----:B------:R-:W-:-:S07]  /*3ff0*/  IMAD.X R3, R3, 0x1, R11, P3 ;  /* 0x0000000103037824 */ /* 0x000fce00018e060b */
.L_x_650:
[----:B------:R-:W-:Y:S05]  /*4000*/  BSYNC.RECONVERGENT B0 ;  /* 0x0000000000007941 */ /* 0x000fea0003800200 */
.L_x_635:
[----:B------:R-:W-:Y:S05]  /*4010*/  @P0 EXIT ;  /* 0x000000000000094d */ /* 0x000fea0003800000 */
[----:B------:R-:W3:Y:S01]  /*4020*/  LDCU.64 UR4, c[0x0][0x3a8] ;  /* 0x00007500ff0477ac */ /* 0x000ee20008000a00 */
[----:B0-2---:R-:W0:Y:S01]  /*4030*/  LDC.64 R6, c[0x0][0x398] ;  /* 0x0000e600ff067b82 */ /* 0x005e220000000a00 */
[----:B---3--:R-:W-:-:S04]  /*4040*/  IADD3 R4, P0, PT, R4, UR4, RZ ;  /* 0x0000000404047c10 */ /* 0x008fc8000ff1e0ff */
[----:B-1----:R-:W-:-:S05]  /*4050*/  IADD3.X R5, PT, PT, R3, UR5, RZ, P0, !PT ;  /* 0x0000000503057c10 */ /* 0x002fca00087fe4ff */
[----:B0-----:R-:W-:Y:S01]  /*4060*/  STG.E.64 desc[UR8][R6.64], R4 ;  /* 0x0000000406007986 */ /* 0x001fe2000c101b08 */
[----:B------:R-:W-:Y:S05]  /*4070*/  EXIT ;  /* 0x000000000000794d */ /* 0x000fea0003800000 */
.L_x_664:
        /* <DEDUP_REMOVED lines=16> */
.L_x_682:


//--------------------- .text._ZN3cub18CUB_300001_SM_10006detail8for_each13static_kernelINS2_12policy_hub_t12policy_500_tEmN6thrust24THRUST_300001_SM_1000_NS8cuda_cub20__uninitialized_fill7functorINS7_10device_ptrIyEEyEEEEvT0_T1_ --------------------------
	.section	.text._ZN3cub18CUB_300001_SM_10006detail8for_each13static_kernelINS2_12policy_hub_t12policy_500_tEmN6thrust24THRUST_300001_SM_1000_NS8cuda_cub20__uninitialized_fill7functorINS7_10device_ptrIyEEyEEEEvT0_T1_,"ax",@progbits
	.align	128
        .global         _ZN3cub18CUB_300001_SM_10006detail8for_each13static_kernelINS2_12policy_hub_t12policy_500_tEmN6thrust24THRUST_300001_SM_1000_NS8cuda_cub20__uninitialized_fill7functorINS7_10device_ptrIyEEyEEEEvT0_T1_
        .type           _ZN3cub18CUB_300001_SM_10006detail8for_each13static_kernelINS2_12policy_hub_t12policy_500_tEmN6thrust24THRUST_300001_SM_1000_NS8cuda_cub20__uninitialized_fill7functorINS7_10device_ptrIyEEyEEEEvT0_T1_,@function
        .size           _ZN3cub18CUB_300001_SM_10006detail8for_each13static_kernelINS2_12policy_hub_t12policy_500_tEmN6thrust24THRUST_300001_SM_1000_NS8cuda_cub20__uninitialized_fill7functorINS7_10device_ptrIyEEyEEEEvT0_T1_,(.L_x_683 - _ZN3cub18CUB_300001_SM_10006detail8for_each13static_kernelINS2_12policy_hub_t12policy_500_tEmN6thrust24THRUST_300001_SM_1000_NS8cuda_cub20__uninitialized_fill7functorINS7_10device_ptrIyEEyEEEEvT0_T1_)
        .other          _ZN3cub18CUB_300001_SM_10006detail8for_each13static_kernelINS2_12policy_hub_t12policy_500_tEmN6thrust24THRUST_300001_SM_1000_NS8cuda_cub20__uninitialized_fill7functorINS7_10device_ptrIyEEyEEEEvT0_T1_,@"STO_CUDA_ENTRY STV_DEFAULT"
_ZN3cub18CUB_300001_SM_10006detail8for_each13static_kernelINS2_12policy_hub_t12policy_500_tEmN6thrust24THRUST_300001_SM_1000_NS8cuda_cub20__uninitialized_fill7functorINS7_10device_ptrIyEEyEEEEvT0_T1_:
.text._ZN3cub18CUB_300001_SM_10006detail8for_each13static_kernelINS2_12policy_hub_t12policy_500_tEmN6thrust24THRUST_300001_SM_1000_NS8cuda_cub20__uninitialized_fill7functorINS7_10device_ptrIyEEyEEEEvT0_T1_:
[----:B------:R-:W-:Y:S08]  /*0000*/  LDC R1, c[0x0][0x37c] ;  /* 0x0000df00ff017b82 */ /* 0x000ff00000000800 */
[----:B------:R-:W0:Y:S01]  /*0010*/  S2UR UR4, SR_CTAID.X ;  /* 0x00000000000479c3 */ /* 0x000e220000002500 */
[----:B------:R-:W1:Y:S01]  /*0020*/  LDCU.64 UR6, c[0x0][0x380] ;  /* 0x00007000ff0677ac */ /* 0x000e620008000a00 */
[----:B------:R-:W2:Y:S01]  /*0030*/  LDCU.64 UR8, c[0x0][0x358] ;  /* 0x00006b00ff0877ac */ /* 0x000ea20008000a00 */
[----:B0-----:R-:W-:-:S04]  /*0040*/  UIMAD.WIDE.U32 UR4, UR4, 0x200, URZ ;  /* 0x00000200040478a5 */ /* 0x001fc8000f8e00ff */
[----:B-1----:R-:W-:-:S04]  /*0050*/  UIADD3 UR6, UP0, UPT, -UR4, UR6, URZ ;  /* 0x0000000604067290 */ /* 0x002fc8000ff1e1ff */
[----:B------:R-:W-:Y:S02]  /*0060*/  UIADD3.X UR7, UPT, UPT, ~UR5, UR7, URZ, UP0, !UPT ;  /* 0x0000000705077290 */ /* 0x000fe400087fe5ff */
[----:B------:R-:W-:-:S04]  /*0070*/  UISETP.GE.U32.AND UP0, UPT, UR6, 0x200, UPT ;  /* 0x000002000600788c */ /* 0x000fc8000bf06070 */
[----:B------:R-:W-:-:S09]  /*0080*/  UISETP.GE.U32.AND.EX UP0, UPT, UR7, URZ, UPT, UP0 ;  /* 0x000000ff0700728c */ /* 0x000fd2000bf06100 */
[----:B--2---:R-:W-:Y:S05]  /*0090*/  BRA.U !UP0, `(.L_x_665) ;  /* 0x0000000108287547 */ /* 0x004fea000b800000 */
[----:B------:R-:W0:Y:S01]  /*00a0*/  S2R R0, SR_TID.X ;  /* 0x0000000000007919 */ /* 0x000e220000002100 */
[----:B------:R-:W1:Y:S01]  /*00b0*/  LDCU.64 UR6, c[0x0][0x388] ;  /* 0x00007100ff0677ac */ /* 0x000e620008000a00 */
[----:B------:R-:W2:Y:S01]  /*00c0*/  LDC.64 R4, c[0x0][0x390] ;  /* 0x0000e400ff047b82 */ /* 0x000ea20000000a00 */
[----:B0-----:R-:W-:-:S05]  /*00d0*/  IADD3 R0, P0, PT, R0, UR4, RZ ;  /* 0x0000000400007c10 */ /* 0x001fca000ff1e0ff */
[----:B------:R-:W-:Y:S01]  /*00e0*/  IMAD.X R3, RZ, RZ, UR5, P0 ;  /* 0x00000005ff037e24 */ /* 0x000fe200080e06ff */
[----:B-1----:R-:W-:-:S04]  /*00f0*/  LEA R2, P0, R0, UR6, 0x3 ;  /* 0x0000000600027c11 */ /* 0x002fc8000f8018ff */
[----:B------:R-:W-:-:S05]  /*0100*/  LEA.HI.X R3, R0, UR7, R3, 0x3, P0 ;  /* 0x0000000700037c11 */ /* 0x000fca00080f1c03 */
[----:B--2---:R-:W-:Y:S04]  /*0110*/  STG.E.64 desc[UR8][R2.64], R4 ;  /* 0x0000000402007986 */ /* 0x004fe8000c101b08 */
[----:B------:R-:W-:Y:S01]  /*0120*/  STG.E.64 desc[UR8][R2.64+0x800], R4 ;  /* 0x0008000402007986 */ /* 0x000fe2000c101b08 */
[----:B------:R-:W-:Y:S05]  /*0130*/  EXIT ;  /* 0x000000000000794d */ /* 0x000fea0003800000 */
.L_x_665:
[----:B------:R-:W0:Y:S01]  /*0140*/  S2R R0, SR_TID.X ;  /* 0x0000000000007919 */ /* 0x000e220000002100 */
[----:B------:R-:W-:Y:S01]  /*0150*/  IMAD.U32 R2, RZ, RZ, UR7 ;  /* 0x00000007ff027e24 */ /* 0x000fe2000f8e00ff */
[----:B------:R-:W1:Y:S01]  /*0160*/  LDCU.64 UR10, c[0x0][0x388] ;  /* 0x00007100ff0a77ac */ /* 0x000e620008000a00 */
[----:B------:R-:W-:Y:S01]  /*0170*/  IMAD.U32 R6, RZ, RZ, UR7 ;  /* 0x00000007ff067e24 */ /* 0x000fe2000f8e00ff */
[----:B0-----:R-:W-:-:S04]  /*0180*/  ISETP.LT.U32.AND P0, PT, R0, UR6, PT ;  /* 0x0000000600007c0c */ /* 0x001fc8000bf01070 */
[----:B------:R-:W-:Y:S01]  /*0190*/  ISETP.GT.U32.AND.EX P0, PT, R2, RZ, PT, P0 ;  /* 0x000000ff0200720c */ /* 0x000fe20003f04100 */
[C---:B------:R-:W-:Y:S01]  /*01a0*/  VIADD R2, R0.reuse, 0x100 ;  /* 0x0000010000027836 */ /* 0x040fe20000000000 */
[----:B------:R-:W-:-:S04]  /*01b0*/  IADD3 R0, P2, PT, R0, UR4, RZ ;  /* 0x0000000400007c10 */ /* 0x000fc8000ff5e0ff */
[----:B------:R-:W-:Y:S01]  /*01c0*/  ISETP.LT.U32.AND P1, PT, R2, UR6, PT ;  /* 0x0000000602007c0c */ /* 0x000fe2000bf21070 */
[----:B------:R-:W-:Y:S01]  /*01d0*/  IMAD.X R3, RZ, RZ, UR5, P2 ;  /* 0x00000005ff037e24 */ /* 0x000fe200090e06ff */
[----:B-1----:R-:W-:Y:S02]  /*01e0*/  LEA R2, P2, R0, UR10, 0x3 ;  /* 0x0000000a00027c11 */ /* 0x002fe4000f8418ff */
[----:B------:R-:W-:Y:S02]  /*01f0*/  ISETP.GT.U32.AND.EX P1, PT, R6, RZ, PT, P1 ;  /* 0x000000ff0600720c */ /* 0x000fe40003f24110 */
[----:B------:R-:W-:Y:S01]  /*0200*/  LEA.HI.X R3, R0, UR11, R3, 0x3, P2 ;  /* 0x0000000b00037c11 */ /* 0x000fe200090f1c03 */
[----:B------:R-:W0:Y:S04]  /*0210*/  @P0 LDC.64 R4, c[0x0][0x390] ;  /* 0x0000e400ff040b82 */ /* 0x000e280000000a00 */
[----:B0-----:R0:W-:Y:S06]  /*0220*/  @P0 STG.E.64 desc[UR8][R2.64], R4 ;  /* 0x0000000402000986 */ /* 0x0011ec000c101b08 */
[----:B------:R-:W-:Y:S05]  /*0230*/  @!P1 EXIT ;  /* 0x000000000000994d */ /* 0x000fea0003800000 */
[----:B0-----:R-:W0:Y:S02]  /*0240*/  LDC.64 R4, c[0x0][0x390] ;  /* 0x0000e400ff047b82 */ /* 0x001e240000000a00 */
[----:B0-----:R-:W-:Y:S01]  /*0250*/  STG.E.64 desc[UR8][R2.64+0x800], R4 ;  /* 0x0008000402007986 */ /* 0x001fe2000c101b08 */
[----:B------:R-:W-:Y:S05]  /*0260*/  EXIT ;  /* 0x000000000000794d */ /* 0x000fea0003800000 */
.L_x_666:
        /* <DEDUP_REMOVED lines=9> */
.L_x_683:


//--------------------- .text._ZN3cub18CUB_300001_SM_10006detail11EmptyKernelIvEEvv --------------------------
	.section	.text._ZN3cub18CUB_300001_SM_10006detail11EmptyKernelIvEEvv,"ax",@progbits
	.align	128
        .global         _ZN3cub18CUB_300001_SM_10006detail11EmptyKernelIvEEvv
        .type           _ZN3cub18CUB_300001_SM_10006detail11EmptyKernelIvEEvv,@function
        .size           _ZN3cub18CUB_300001_SM_10006detail11EmptyKernelIvEEvv,(.L_x_684 - _ZN3cub18CUB_300001_SM_10006detail11EmptyKernelIvEEvv)
        .other          _ZN3cub18CUB_300001_SM_10006detail11EmptyKernelIvEEvv,@"STO_CUDA_ENTRY STV_DEFAULT"
_ZN3cub18CUB_300001_SM_10006detail11EmptyKernelIvEEvv:
.text._ZN3cub18CUB_300001_SM_10006detail11EmptyKernelIvEEvv:
[----:B------:R-:W-:Y:S01]  /*0000*/  LDC R1, c[0x0][0x37c] ;  /* 0x0000df00ff017b82 */ /* 0x000fe20000000800 */
[----:B------:R-:W-:Y:S05]  /*0010*/  EXIT ;  /* 0x000000000000794d */ /* 0x000fea0003800000 */
.L_x_667:
        /* <DEDUP_REMOVED lines=14> */
.L_x_684:


//--------------------- .nv.shared._ZN3cub18CUB_300001_SM_10006detail10merge_sort26DeviceMergeSortMergeKernelINS2_10policy_hubIN6thrust24THRUST_300001_SM_1000_NS6detail15normal_iteratorINS6_10device_ptrIyEEEEE9Policy600ESB_PNS0_8NullTypeESB_SF_m3CmpySE_EEvbT2_T3_T4_PT6_PT7_T5_PSJ_SJ_NS1_7vsmem_tE --------------------------
	.section	.nv.shared._ZN3cub18CUB_300001_SM_10006detail10merge_sort26DeviceMergeSortMergeKernelINS2_10policy_hubIN6thrust24THRUST_300001_SM_1000_NS6detail15normal_iteratorINS6_10device_ptrIyEEEEE9Policy600ESB_PNS0_8NullTypeESB_SF_m3CmpySE_EEvbT2_T3_T4_PT6_PT7_T5_PSJ_SJ_NS1_7vsmem_tE,"aw",@nobits
	.sectionflags	@""
	.align	16
.nv.shared._ZN3cub18CUB_300001_SM_10006detail10merge_sort26DeviceMergeSortMergeKernelINS2_10policy_hubIN6thrust24THRUST_300001_SM_1000_NS6detail15normal_iteratorINS6_10device_ptrIyEEEEE9Policy600ESB_PNS0_8NullTypeESB_SF_m3CmpySE_EEvbT2_T3_T4_PT6_PT7_T5_PSJ_SJ_NS1_7vsmem_tE:
	.zero		17936


//--------------------- .nv.shared.reserved.0     --------------------------
	.section	.nv.shared.reserved.0,"aw",@nobits
	.weak		__nv_reservedSMEM_offset_0_alias
	.size		__nv_reservedSMEM_offset_0_alias, 0, 64
	.other		__nv_reservedSMEM_offset_0_alias,@"STO_CUDA_RESERVED_SHARED STV_DEFAULT"
__nv_reservedSMEM_offset_0_alias:
	.zero		0
	.zero		64


//--------------------- .nv.global                --------------------------
	.section	.nv.global,"aw",@nobits
.nv.global:
	.type		_ZN34_INTERNAL_af57fb83_4_k_cu_9e9f35e56thrust24THRUST_300001_SM_1000_NS12placeholders2_8E,@object
	.size		_ZN34_INTERNAL_af57fb83_4_k_cu_9e9f35e56thrust24THRUST_300001_SM_1000_NS12placeholders2_8E,(_ZN34_INTERNAL_af57fb83_4_k_cu_9e9f35e54cuda3std3__436_GLOBAL__N__af57fb83_4_k_cu_9e9f35e56ignoreE - _ZN34_INTERNAL_af57fb83_4_k_cu_9e9f35e56thrust24THRUST_300001_SM_1000_NS12placeholders2_8E)
_ZN34_INTERNAL_af57fb83_4_k_cu_9e9f35e56thrust24THRUST_300001_SM_1000_NS12placeholders2_8E:
	.zero		1
	.type		_ZN34_INTERNAL_af57fb83_4_k_cu_9e9f35e54cuda3std3__436_GLOBAL__N__af57fb83_4_k_cu_9e9f35e56ignoreE,@object
	.size		_ZN34_INTERNAL_af57fb83_4_k_cu_9e9f35e54cuda3std3__436_GLOBAL__N__af57fb83_4_k_cu_9e9f35e56ignoreE,(_ZN34_INTERNAL_af57fb83_4_k_cu_9e9f35e54cuda3std6ranges3__45__cpo4dataE - _ZN34_INTERNAL_af57fb83_4_k_cu_9e9f35e54cuda3std3__436_GLOBAL__N__af57fb83_4_k_cu_9e9f35e56ignoreE)
_ZN34_INTERNAL_af57fb83_4_k_cu_9e9f35e54cuda3std3__436_GLOBAL__N__af57fb83_4_k_cu_9e9f35e56ignoreE:
	.zero		1
	.type		_ZN34_INTERNAL_af57fb83_4_k_cu_9e9f35e54cuda3std6ranges3__45__cpo4dataE,@object
	.size		_ZN34_INTERNAL_af57fb83_4_k_cu_9e9f35e54cuda3std6ranges3__45__cpo4dataE,(_ZN34_INTERNAL_af57fb83_4_k_cu_9e9f35e56thrust24THRUST_300001_SM_1000_NS6system3cpp3parE - _ZN34_INTERNAL_af57fb83_4_k_cu_9e9f35e54cuda3std6ranges3__45__cpo4dataE)
_ZN34_INTERNAL_af57fb83_4_k_cu_9e9f35e54cuda3std6ranges3__45__cpo4dataE:
	.zero		1
	.type		_ZN34_INTERNAL_af57fb83_4_k_cu_9e9f35e56thrust24THRUST_300001_SM_1000_NS6system3cpp3parE,@object
	.size		_ZN34_INTERNAL_af57fb83_4_k_cu_9e9f35e56thrust24THRUST_300001_SM_1000_NS6system3cpp3parE,(_ZN34_INTERNAL_af57fb83_4_k_cu_9e9f35e54cuda3std3__45__cpo5beginE - _ZN34_INTERNAL_af57fb83_4_k_cu_9e9f35e56thrust24THRUST_300001_SM_1000_NS6system3cpp3parE)
_ZN34_INTERNAL_af57fb83_4_k_cu_9e9f35e56thrust24THRUST_300001_SM_1000_NS6system3cpp3parE:
	.zero		1
	.type		_ZN34_INTERNAL_af57fb83_4_k_cu_9e9f35e54cuda3std3__45__cpo5beginE,@object
	.size		_ZN34_INTERNAL_af57fb83_4_k_cu_9e9f35e54cuda3std3__45__cpo5beginE,(_ZN34_INTERNAL_af57fb83_4_k_cu_9e9f35e54cuda3std6ranges3__45__cpo5beginE - _ZN34_INTERNAL_af57fb83_4_k_cu_9e9f35e54cuda3std3__45__cpo5beginE)
_ZN34_INTERNAL_af57fb83_4_k_cu_9e9f35e54cuda3std3__45__cpo5beginE:
	.zero		1
	.type		_ZN34_INTERNAL_af57fb83_4_k_cu_9e9f35e54cuda3std6ranges3__45__cpo5beginE,@object
	.size		_ZN34_INTERNAL_af57fb83_4_k_cu_9e9f35e54cuda3std6ranges3__45__cpo5beginE,(_ZN34_INTERNAL_af57fb83_4_k_cu_9e9f35e56thrust24THRUST_300001_SM_1000_NS6deviceE - _ZN34_INTERNAL_af57fb83_4_k_cu_9e9f35e54cuda3std6ranges3__45__cpo5beginE)
_ZN34_INTERNAL_af57fb83_4_k_cu_9e9f35e54cuda3std6ranges3__45__cpo5beginE:
	.zero		1
	.type		_ZN34_INTERNAL_af57fb83_4_k_cu_9e9f35e56thrust24THRUST_300001_SM_1000_NS6deviceE,@object
	.size		_ZN34_INTERNAL_af57fb83_4_k_cu_9e9f35e56thrust24THRUST_300001_SM_1000_NS6deviceE,(_ZN34_INTERNAL_af57fb83_4_k_cu_9e9f35e54cuda3std3__47nulloptE - _ZN34_INTERNAL_af57fb83_4_k_cu_9e9f35e56thrust24THRUST_300001_SM_1000_NS6deviceE)
_ZN34_INTERNAL_af57fb83_4_k_cu_9e9f35e56thrust24THRUST_300001_SM_1000_NS6deviceE:
	.zero		1
	.type		_ZN34_INTERNAL_af57fb83_4_k_cu_9e9f35e54cuda3std3__47nulloptE,@object
	.size		_ZN34_INTERNAL_af57fb83_4_k_cu_9e9f35e54cuda3std3__47nulloptE,(_ZN34_INTERNAL_af57fb83_4_k_cu_9e9f35e54cuda3std6ranges3__45__cpo8distanceE - _ZN34_INTERNAL_af57fb83_4_k_cu_9e9f35e54cuda3std3__47nulloptE)
_ZN34_INTERNAL_af57fb83_4_k_cu_9e9f35e54cuda3std3__47nulloptE:
	.zero		1
	.type		_ZN34_INTERNAL_af57fb83_4_k_cu_9e9f35e54cuda3std6ranges3__45__cpo8distanceE,@object
	.size		_ZN34_INTERNAL_af57fb83_4_k_cu_9e9f35e54cuda3std6ranges3__45__cpo8distanceE,(_ZN34_INTERNAL_af57fb83_4_k_cu_9e9f35e56thrust24THRUST_300001_SM_1000_NS12placeholders2_4E - _ZN34_INTERNAL_af57fb83_4_k_cu_9e9f35e54cuda3std6ranges3__45__cpo8distanceE)
_ZN34_INTERNAL_af57fb83_4_k_cu_9e9f35e54cuda3std6ranges3__45__cpo8distanceE:
	.zero		1
	.type		_ZN34_INTERNAL_af57fb83_4_k_cu_9e9f35e56thrust24THRUST_300001_SM_1000_NS12placeholders2_4E,@object
	.size		_ZN34_INTERNAL_af57fb83_4_k_cu_9e9f35e56thrust24THRUST_300001_SM_1000_NS12placeholders2_4E,(_ZN34_INTERNAL_af57fb83_4_k_cu_9e9f35e54cuda3std3__45__cpo6rbeginE - _ZN34_INTERNAL_af57fb83_4_k_cu_9e9f35e56thrust24THRUST_300001_SM_1000_NS12placeholders2_4E)
_ZN34_INTERNAL_af57fb83_4_k_cu_9e9f35e56thrust24THRUST_300001_SM_1000_NS12placeholders2_4E:
	.zero		1
	.type		_ZN34_INTERNAL_af57fb83_4_k_cu_9e9f35e54cuda3std3__45__cpo6rbeginE,@object
	.size		_ZN34_INTERNAL_af57fb83_4_k_cu_9e9f35e54cuda3std3__45__cpo6rbeginE,(_ZN34_INTERNAL_af57fb83_4_k_cu_9e9f35e54cuda3std6ranges3__45__cpo7advanceE - _ZN34_INTERNAL_af57fb83_4_k_cu_9e9f35e54cuda3std3__45__cpo6rbeginE)
_ZN34_INTERNAL_af57fb83_4_k_cu_9e9f35e54cuda3std3__45__cpo6rbeginE:
	.zero		1
	.type		_ZN34_INTERNAL_af57fb83_4_k_cu_9e9f35e54cuda3std6ranges3__45__cpo7advanceE,@object
	.size		_ZN34_INTERNAL_af57fb83_4_k_cu_9e9f35e54cuda3std6ranges3__45__cpo7advanceE,(_ZN34_INTERNAL_af57fb83_4_k_cu_9e9f35e56thrust24THRUST_300001_SM_1000_NS12placeholders3_10E - _ZN34_INTERNAL_af57fb83_4_k_cu_9e9f35e54cuda3std6ranges3__45__cpo7advanceE)
_ZN34_INTERNAL_af57fb83_4_k_cu_9e9f35e54cuda3std6ranges3__45__cpo7advanceE:
	.zero		1
	.type		_ZN34_INTERNAL_af57fb83_4_k_cu_9e9f35e56thrust24THRUST_300001_SM_1000_NS12placeholders3_10E,@object
	.size		_ZN34_INTERNAL_af57fb83_4_k_cu_9e9f35e56thrust24THRUST_300001_SM_1000_NS12placeholders3_10E,(_ZN34_INTERNAL_af57fb83_4_k_cu_9e9f35e54cuda3std3__48in_placeE - _ZN34_INTERNAL_af57fb83_4_k_cu_9e9f35e56thrust24THRUST_300001_SM_1000_NS12placeholders3_10E)
_ZN34_INTERNAL_af57fb83_4_k_cu_9e9f35e56thrust24THRUST_300001_SM_1000_NS12placeholders3_10E:
	.zero		1
	.type		_ZN34_INTERNAL_af57fb83_4_k_cu_9e9f35e54cuda3std3__48in_placeE,@object
	.size		_ZN34_INTERNAL_af57fb83_4_k_cu_9e9f35e54cuda3std3__48in_placeE,(_ZN34_INTERNAL_af57fb83_4_k_cu_9e9f35e54cuda3std6ranges3__45__cpo4sizeE - _ZN34_INTERNAL_af57fb83_4_k_cu_9e9f35e54cuda3std3__48in_placeE)
_ZN34_INTERNAL_af57fb83_4_k_cu_9e9f35e54cuda3std3__48in_placeE:
	.zero		1
	.type		_ZN34_INTERNAL_af57fb83_4_k_cu_9e9f35e54cuda3std6ranges3__45__cpo4sizeE,@object
	.size		_ZN34_INTERNAL_af57fb83_4_k_cu_9e9f35e54cuda3std6ranges3__45__cpo4sizeE,(_ZN34_INTERNAL_af57fb83_4_k_cu_9e9f35e56thrust24THRUST_300001_SM_1000_NS12placeholders2_2E - _ZN34_INTERNAL_af57fb83_4_k_cu_9e9f35e54cuda3std6ranges3__45__cpo4sizeE)
_ZN34_INTERNAL_af57fb83_4_k_cu_9e9f35e54cuda3std6ranges3__45__cpo4sizeE:
	.zero		1
	.type		_ZN34_INTERNAL_af57fb83_4_k_cu_9e9f35e56thrust24THRUST_300001_SM_1000_NS12placeholders2_2E,@object
	.size		_ZN34_INTERNAL_af57fb83_4_k_cu_9e9f35e56thrust24THRUST_300001_SM_1000_NS12placeholders2_2E,(_ZN34_INTERNAL_af57fb83_4_k_cu_9e9f35e54cuda3std3__45__cpo6cbeginE - _ZN34_INTERNAL_af57fb83_4_k_cu_9e9f35e56thrust24THRUST_300001_SM_1000_NS12placeholders2_2E)
_ZN34_INTERNAL_af57fb83_4_k_cu_9e9f35e56thrust24THRUST_300001_SM_1000_NS12placeholders2_2E:
	.zero		1
	.type		_ZN34_INTERNAL_af57fb83_4_k_cu_9e9f35e54cuda3std3__45__cpo6cbeginE,@object
	.size		_ZN34_INTERNAL_af57fb83_4_k_cu_9e9f35e54cuda3std3__45__cpo6cbeginE,(_ZN34_INTERNAL_af57fb83_4_k_cu_9e9f35e54cuda3std6ranges3__45__cpo6cbeginE - _ZN34_INTERNAL_af57fb83_4_k_cu_9e9f35e54cuda3std3__45__cpo6cbeginE)
_ZN34_INTERNAL_af57fb83_4_k_cu_9e9f35e54cuda3std3__45__cpo6cbeginE:
	.zero		1
	.type		_ZN34_INTERNAL_af57fb83_4_k_cu_9e9f35e54cuda3std6ranges3__45__cpo6cbeginE,@object
	.size		_ZN34_INTERNAL_af57fb83_4_k_cu_9e9f35e54cuda3std6ranges3__45__cpo6cbeginE,(_ZN34_INTERNAL_af57fb83_4_k_cu_9e9f35e56thrust24THRUST_300001_SM_1000_NS12placeholders2_6E - _ZN34_INTERNAL_af57fb83_4_k_cu_9e9f35e54cuda3std6ranges3__45__cpo6cbeginE)
_ZN34_INTERNAL_af57fb83_4_k_cu_9e9f35e54cuda3std6ranges3__45__cpo6cbeginE:
	.zero		1
	.type		_ZN34_INTERNAL_af57fb83_4_k_cu_9e9f35e56thrust24THRUST_300001_SM_1000_NS12placeholders2_6E,@object
	.size		_ZN34_INTERNAL_af57fb83_4_k_cu_9e9f35e56thrust24THRUST_300001_SM_1000_NS12placeholders2_6E,(_ZN34_INTERNAL_af57fb83_4_k_cu_9e9f35e54cuda3std3__45__cpo7crbeginE - _ZN34_INTERNAL_af57fb83_4_k_cu_9e9f35e56thrust24THRUST_300001_SM_1000_NS12placeholders2_6E)
_ZN34_INTERNAL_af57fb83_4_k_cu_9e9f35e56thrust24THRUST_300001_SM_1000_NS12placeholders2_6E:
	.zero		1
	.type		_ZN34_INTERNAL_af57fb83_4_k_cu_9e9f35e54cuda3std3__45__cpo7crbeginE,@object
	.size		_ZN34_INTERNAL_af57fb83_4_k_cu_9e9f35e54cuda3std3__45__cpo7crbeginE,(_ZN34_INTERNAL_af57fb83_4_k_cu_9e9f35e54cuda3std6ranges3__45__cpo4nextE - _ZN34_INTERNAL_af57fb83_4_k_cu_9e9f35e54cuda3std3__45__cpo7crbeginE)
_ZN34_INTERNAL_af57fb83_4_k_cu_9e9f35e54cuda3std3__45__cpo7crbeginE:
	.zero		1
	.type		_ZN34_INTERNAL_af57fb83_4_k_cu_9e9f35e54cuda3std6ranges3__45__cpo4nextE,@object
	.size		_ZN34_INTERNAL_af57fb83_4_k_cu_9e9f35e54cuda3std6ranges3__45__cpo4nextE,(_ZN34_INTERNAL_af57fb83_4_k_cu_9e9f35e54cuda3std6ranges3__45__cpo4swapE - _ZN34_INTERNAL_af57fb83_4_k_cu_9e9f35e54cuda3std6ranges3__45__cpo4nextE)
_ZN34_INTERNAL_af57fb83_4_k_cu_9e9f35e54cuda3std6ranges3__45__cpo4nextE:
	.zero		1
	.type		_ZN34_INTERNAL_af57fb83_4_k_cu_9e9f35e54cuda3std6ranges3__45__cpo4swapE,@object
	.size		_ZN34_INTERNAL_af57fb83_4_k_cu_9e9f35e54cuda3std6ranges3__45__cpo4swapE,(_ZN34_INTERNAL_af57fb83_4_k_cu_9e9f35e56thrust24THRUST_300001_SM_1000_NS8cuda_cub10par_nosyncE - _ZN34_INTERNAL_af57fb83_4_k_cu_9e9f35e54cuda3std6ranges3__45__cpo4swapE)
_ZN34_INTERNAL_af57fb83_4_k_cu_9e9f35e54cuda3std6ranges3__45__cpo4swapE:
	.zero		1
	.type		_ZN34_INTERNAL_af57fb83_4_k_cu_9e9f35e56thrust24THRUST_300001_SM_1000_NS8cuda_cub10par_nosyncE,@object
	.size		_ZN34_INTERNAL_af57fb83_4_k_cu_9e9f35e56thrust24THRUST_300001_SM_1000_NS8cuda_cub10par_nosyncE,(_ZN34_INTERNAL_af57fb83_4_k_cu_9e9f35e56thrust24THRUST_300001_SM_1000_NS3seqE - _ZN34_INTERNAL_af57fb83_4_k_cu_9e9f35e56thrust24THRUST_300001_SM_1000_NS8cuda_cub10par_nosyncE)
_ZN34_INTERNAL_af57fb83_4_k_cu_9e9f35e56thrust24THRUST_300001_SM_1000_NS8cuda_cub10par_nosyncE:
	.zero		1
	.type		_ZN34_INTERNAL_af57fb83_4_k_cu_9e9f35e56thrust24THRUST_300001_SM_1000_NS3seqE,@object
	.size		_ZN34_INTERNAL_af57fb83_4_k_cu_9e9f35e56thrust24THRUST_300001_SM_1000_NS3seqE,(_ZN34_INTERNAL_af57fb83_4_k_cu_9e9f35e54cuda3std3__420unreachable_sentinelE - _ZN34_INTERNAL_af57fb83_4_k_cu_9e9f35e56thrust24THRUST_300001_SM_1000_NS3seqE)
_ZN34_INTERNAL_af57fb83_4_k_cu_9e9f35e56thrust24THRUST_300001_SM_1000_NS3seqE:
	.zero		1
	.type		_ZN34_INTERNAL_af57fb83_4_k_cu_9e9f35e54cuda3std3__420unreachable_sentinelE,@object
	.size		_ZN34_INTERNAL_af57fb83_4_k_cu_9e9f35e54cuda3std3__420unreachable_sentinelE,(_ZN34_INTERNAL_af57fb83_4_k_cu_9e9f35e54cuda3std6ranges3__45__cpo5ssizeE - _ZN34_INTERNAL_af57fb83_4_k_cu_9e9f35e54cuda3std3__420unreachable_sentinelE)
_ZN34_INTERNAL_af57fb83_4_k_cu_9e9f35e54cuda3std3__420unreachable_sentinelE:
	.zero		1
	.type		_ZN34_INTERNAL_af57fb83_4_k_cu_9e9f35e54cuda3std6ranges3__45__cpo5ssizeE,@object
	.size		_ZN34_INTERNAL_af57fb83_4_k_cu_9e9f35e54cuda3std6ranges3__45__cpo5ssizeE,(_ZN34_INTERNAL_af57fb83_4_k_cu_9e9f35e56thrust24THRUST_300001_SM_1000_NS12placeholders2_3E - _ZN34_INTERNAL_af57fb83_4_k_cu_9e9f35e54cuda3std6ranges3__45__cpo5ssizeE)
_ZN34_INTERNAL_af57fb83_4_k_cu_9e9f35e54cuda3std6ranges3__45__cpo5ssizeE:
	.zero		1
	.type		_ZN34_INTERNAL_af57fb83_4_k_cu_9e9f35e56thrust24THRUST_300001_SM_1000_NS12placeholders2_3E,@object
	.size		_ZN34_INTERNAL_af57fb83_4_k_cu_9e9f35e56thrust24THRUST_300001_SM_1000_NS12placeholders2_3E,(_ZN34_INTERNAL_af57fb83_4_k_cu_9e9f35e54cuda3std3__45__cpo4cendE - _ZN34_INTERNAL_af57fb83_4_k_cu_9e9f35e56thrust24THRUST_300001_SM_1000_NS12placeholders2_3E)
_ZN34_INTERNAL_af57fb83_4_k_cu_9e9f35e56thrust24THRUST_300001_SM_1000_NS12placeholders2_3E:
	.zero		1
	.type		_ZN34_INTERNAL_af57fb83_4_k_cu_9e9f35e54cuda3std3__45__cpo4cendE,@object
	.size		_ZN34_INTERNAL_af57fb83_4_k_cu_9e9f35e54cuda3std3__45__cpo4cendE,(_ZN34_INTERNAL_af57fb83_4_k_cu_9e9f35e54cuda3std6ranges3__45__cpo4cendE - _ZN34_INTERNAL_af57fb83_4_k_cu_9e9f35e54cuda3std3__45__cpo4cendE)
_ZN34_INTERNAL_af57fb83_4_k_cu_9e9f35e54cuda3std3__45__cpo4cendE:
	.zero		1
	.type		_ZN34_INTERNAL_af57fb83_4_k_cu_9e9f35e54cuda3std6ranges3__45__cpo4cendE,@object
	.size		_ZN34_INTERNAL_af57fb83_4_k_cu_9e9f35e54cuda3std6ranges3__45__cpo4cendE,(_ZN34_INTERNAL_af57fb83_4_k_cu_9e9f35e56thrust24THRUST_300001_SM_1000_NS12placeholders2_7E - _ZN34_INTERNAL_af57fb83_4_k_cu_9e9f35e54cuda3std6ranges3__45__cpo4cendE)
_ZN34_INTERNAL_af57fb83_4_k_cu_9e9f35e54cuda3std6ranges3__45__cpo4cendE:
	.zero		1
	.type		_ZN34_INTERNAL_af57fb83_4_k_cu_9e9f35e56thrust24THRUST_300001_SM_1000_NS12placeholders2_7E,@object
	.size		_ZN34_INTERNAL_af57fb83_4_k_cu_9e9f35e56thrust24THRUST_300001_SM_1000_NS12placeholders2_7E,(_ZN34_INTERNAL_af57fb83_4_k_cu_9e9f35e54cuda3std3__45__cpo5crendE - _ZN34_INTERNAL_af57fb83_4_k_cu_9e9f35e56thrust24THRUST_300001_SM_1000_NS12placeholders2_7E)
_ZN34_INTERNAL_af57fb83_4_k_cu_9e9f35e56thrust24THRUST_300001_SM_1000_NS12placeholders2_7E:
	.zero		1
	.type		_ZN34_INTERNAL_af57fb83_4_k_cu_9e9f35e54cuda3std3__45__cpo5crendE,@object
	.size		_ZN34_INTERNAL_af57fb83_4_k_cu_9e9f35e54cuda3std3__45__cpo5crendE,(_ZN34_INTERNAL_af57fb83_4_k_cu_9e9f35e54cuda3std6ranges3__45__cpo4prevE - _ZN34_INTERNAL_af57fb83_4_k_cu_9e9f35e54cuda3std3__45__cpo5crendE)
_ZN34_INTERNAL_af57fb83_4_k_cu_9e9f35e54cuda3std3__45__cpo5crendE:
	.zero		1
	.type		_ZN34_INTERNAL_af57fb83_4_k_cu_9e9f35e54cuda3std6ranges3__45__cpo4prevE,@object
	.size		_ZN34_INTERNAL_af57fb83_4_k_cu_9e9f35e54cuda3std6ranges3__45__cpo4prevE,(_ZN34_INTERNAL_af57fb83_4_k_cu_9e9f35e54cuda3std6ranges3__45__cpo9iter_moveE - _ZN34_INTERNAL_af57fb83_4_k_cu_9e9f35e54cuda3std6ranges3__45__cpo4prevE)
_ZN34_INTERNAL_af57fb83_4_k_cu_9e9f35e54cuda3std6ranges3__45__cpo4prevE:
	.zero		1
	.type		_ZN34_INTERNAL_af57fb83_4_k_cu_9e9f35e54cuda3std6ranges3__45__cpo9iter_moveE,@object
	.size		_ZN34_INTERNAL_af57fb83_4_k_cu_9e9f35e54cuda3std6ranges3__45__cpo9iter_moveE,(_ZN34_INTERNAL_af57fb83_4_k_cu_9e9f35e56thrust24THRUST_300001_SM_1000_NS6system6detail10sequential3seqE - _ZN34_INTERNAL_af57fb83_4_k_cu_9e9f35e54cuda3std6ranges3__45__cpo9iter_moveE)
_ZN34_INTERNAL_af57fb83_4_k_cu_9e9f35e54cuda3std6ranges3__45__cpo9iter_moveE:
	.zero		1
	.type		_ZN34_INTERNAL_af57fb83_4_k_cu_9e9f35e56thrust24THRUST_300001_SM_1000_NS6system6detail10sequential3seqE,@object
	.size		_ZN34_INTERNAL_af57fb83_4_k_cu_9e9f35e56thrust24THRUST_300001_SM_1000_NS6system6detail10sequential3seqE,(_ZN34_INTERNAL_af57fb83_4_k_cu_9e9f35e56thrust24THRUST_300001_SM_1000_NS12placeholders2_9E - _ZN34_INTERNAL_af57fb83_4_k_cu_9e9f35e56thrust24THRUST_300001_SM_1000_NS6system6detail10sequential3seqE)
_ZN34_INTERNAL_af57fb83_4_k_cu_9e9f35e56thrust24THRUST_300001_SM_1000_NS6system6detail10sequential3seqE:
	.zero		1
	.type		_ZN34_INTERNAL_af57fb83_4_k_cu_9e9f35e56thrust24THRUST_300001_SM_1000_NS12placeholders2_9E,@object
	.size		_ZN34_INTERNAL_af57fb83_4_k_cu_9e9f35e56thrust24THRUST_300001_SM_1000_NS12placeholders2_9E,(_ZN34_INTERNAL_af57fb83_4_k_cu_9e9f35e54cuda3std3__419piecewise_constructE - _ZN34_INTERNAL_af57fb83_4_k_cu_9e9f35e56thrust24THRUST_300001_SM_1000_NS12placeholders2_9E)
_ZN34_INTERNAL_af57fb83_4_k_cu_9e9f35e56thrust24THRUST_300001_SM_1000_NS12placeholders2_9E:
	.zero		1
	.type		_ZN34_INTERNAL_af57fb83_4_k_cu_9e9f35e54cuda3std3__419piecewise_constructE,@object
	.size		_ZN34_INTERNAL_af57fb83_4_k_cu_9e9f35e54cuda3std3__419piecewise_constructE,(_ZN34_INTERNAL_af57fb83_4_k_cu_9e9f35e54cuda3std6ranges3__45__cpo5cdataE - _ZN34_INTERNAL_af57fb83_4_k_cu_9e9f35e54cuda3std3__419piecewise_constructE)
_ZN34_INTERNAL_af57fb83_4_k_cu_9e9f35e54cuda3std3__419piecewise_constructE:
	.zero		1
	.type		_ZN34_INTERNAL_af57fb83_4_k_cu_9e9f35e54cuda3std6ranges3__45__cpo5cdataE,@object
	.size		_ZN34_INTERNAL_af57fb83_4_k_cu_9e9f35e54cuda3std6ranges3__45__cpo5cdataE,(_ZN34_INTERNAL_af57fb83_4_k_cu_9e9f35e56thrust24THRUST_300001_SM_1000_NS12placeholders2_1E - _ZN34_INTERNAL_af57fb83_4_k_cu_9e9f35e54cuda3std6ranges3__45__cpo5cdataE)
_ZN34_INTERNAL_af57fb83_4_k_cu_9e9f35e54cuda3std6ranges3__45__cpo5cdataE:
	.zero		1
	.type		_ZN34_INTERNAL_af57fb83_4_k_cu_9e9f35e56thrust24THRUST_300001_SM_1000_NS12placeholders2_1E,@object
	.size		_ZN34_INTERNAL_af57fb83_4_k_cu_9e9f35e56thrust24THRUST_300001_SM_1000_NS12placeholders2_1E,(_ZN34_INTERNAL_af57fb83_4_k_cu_9e9f35e54cuda3std3__45__cpo3endE - _ZN34_INTERNAL_af57fb83_4_k_cu_9e9f35e56thrust24THRUST_300001_SM_1000_NS12placeholders2_1E)
_ZN34_INTERNAL_af57fb83_4_k_cu_9e9f35e56thrust24THRUST_300001_SM_1000_NS12placeholders2_1E:
	.zero		1
	.type		_ZN34_INTERNAL_af57fb83_4_k_cu_9e9f35e54cuda3std3__45__cpo3endE,@object
	.size		_ZN34_INTERNAL_af57fb83_4_k_cu_9e9f35e54cuda3std3__45__cpo3endE,(_ZN34_INTERNAL_af57fb83_4_k_cu_9e9f35e54cuda3std6ranges3__45__cpo3endE - _ZN34_INTERNAL_af57fb83_4_k_cu_9e9f35e54cuda3std3__45__cpo3endE)
_ZN34_INTERNAL_af57fb83_4_k_cu_9e9f35e54cuda3std3__45__cpo3endE:
	.zero		1
	.type		_ZN34_INTERNAL_af57fb83_4_k_cu_9e9f35e54cuda3std6ranges3__45__cpo3endE,@object
	.size		_ZN34_INTERNAL_af57fb83_4_k_cu_9e9f35e54cuda3std6ranges3__45__cpo3endE,(_ZN34_INTERNAL_af57fb83_4_k_cu_9e9f35e56thrust24THRUST_300001_SM_1000_NS12placeholders2_5E - _ZN34_INTERNAL_af57fb83_4_k_cu_9e9f35e54cuda3std6ranges3__45__cpo3endE)
_ZN34_INTERNAL_af57fb83_4_k_cu_9e9f35e54cuda3std6ranges3__45__cpo3endE:
	.zero		1
	.type		_ZN34_INTERNAL_af57fb83_4_k_cu_9e9f35e56thrust24THRUST_300001_SM_1000_NS12placeholders2_5E,@object
	.size		_ZN34_INTERNAL_af57fb83_4_k_cu_9e9f35e56thrust24THRUST_300001_SM_1000_NS12placeholders2_5E,(_ZN34_INTERNAL_af57fb83_4_k_cu_9e9f35e54cuda3std3__45__cpo4rendE - _ZN34_INTERNAL_af57fb83_4_k_cu_9e9f35e56thrust24THRUST_300001_SM_1000_NS12placeholders2_5E)
_ZN34_INTERNAL_af57fb83_4_k_cu_9e9f35e56thrust24THRUST_300001_SM_1000_NS12placeholders2_5E:
	.zero		1
	.type		_ZN34_INTERNAL_af57fb83_4_k_cu_9e9f35e54cuda3std3__45__cpo4rendE,@object
	.size		_ZN34_INTERNAL_af57fb83_4_k_cu_9e9f35e54cuda3std3__45__cpo4rendE,(_ZN34_INTERNAL_af57fb83_4_k_cu_9e9f35e54cuda3std6ranges3__45__cpo9iter_swapE - _ZN34_INTERNAL_af57fb83_4_k_cu_9e9f35e54cuda3std3__45__cpo4rendE)
_ZN34_INTERNAL_af57fb83_4_k_cu_9e9f35e54cuda3std3__45__cpo4rendE:
	.zero		1
	.type		_ZN34_INTERNAL_af57fb83_4_k_cu_9e9f35e54cuda3std6ranges3__45__cpo9iter_swapE,@object
	.size		_ZN34_INTERNAL_af57fb83_4_k_cu_9e9f35e54cuda3std6ranges3__45__cpo9iter_swapE,(_ZN34_INTERNAL_af57fb83_4_k_cu_9e9f35e54cuda3std3__48unexpectE - _ZN34_INTERNAL_af57fb83_4_k_cu_9e9f35e54cuda3std6ranges3__45__cpo9iter_swapE)
_ZN34_INTERNAL_af57fb83_4_k_cu_9e9f35e54cuda3std6ranges3__45__cpo9iter_swapE:
	.zero		1
	.type		_ZN34_INTERNAL_af57fb83_4_k_cu_9e9f35e54cuda3std3__48unexpectE,@object
	.size		_ZN34_INTERNAL_af57fb83_4_k_cu_9e9f35e54cuda3std3__48unexpectE,(_ZN34_INTERNAL_af57fb83_4_k_cu_9e9f35e56thrust24THRUST_300001_SM_1000_NS8cuda_cub3parE - _ZN34_INTERNAL_af57fb83_4_k_cu_9e9f35e54cuda3std3__48unexpectE)
_ZN34_INTERNAL_af57fb83_4_k_cu_9e9f35e54cuda3std3__48unexpectE:
	.zero		1
	.type		_ZN34_INTERNAL_af57fb83_4_k_cu_9e9f35e56thrust24THRUST_300001_SM_1000_NS8cuda_cub3parE,@object
	.size		_ZN34_INTERNAL_af57fb83_4_k_cu_9e9f35e56thrust24THRUST_300001_SM_1000_NS8cuda_cub3parE,(.L_29 - _ZN34_INTERNAL_af57fb83_4_k_cu_9e9f35e56thrust24THRUST_300001_SM_1000_NS8cuda_cub3parE)
_ZN34_INTERNAL_af57fb83_4_k_cu_9e9f35e56thrust24THRUST_300001_SM_1000_NS8cuda_cub3parE:
	.zero		1
.L_29:


//--------------------- .nv.shared._ZN3cub18CUB_300001_SM_10006detail10merge_sort30DeviceMergeSortBlockSortKernelINS2_10policy_hubIN6thrust24THRUST_300001_SM_1000_NS6detail15normal_iteratorINS6_10device_ptrIyEEEEE9Policy600ESB_PNS0_8NullTypeESB_SF_m3CmpySE_EEvbT0_T1_T2_T3_T4_PT6_PT7_T5_NS1_7vsmem_tE --------------------------
	.section	.nv.shared._ZN3cub18CUB_300001_SM_10006detail10merge_sort30DeviceMergeSortBlockSortKernelINS2_10policy_hubIN6thrust24THRUST_300001_SM_1000_NS6detail15normal_iteratorINS6_10device_ptrIyEEEEE9Policy600ESB_PNS0_8NullTypeESB_SF_m3CmpySE_EEvbT0_T1_T2_T3_T4_PT6_PT7_T5_NS1_7vsmem_tE,"aw",@nobits
	.sectionflags	@""
	.align	16
.nv.shared._ZN3cub18CUB_300001_SM_10006detail10merge_sort30DeviceMergeSortBlockSortKernelINS2_10policy_hubIN6thrust24THRUST_300001_SM_1000_NS6detail15normal_iteratorINS6_10device_ptrIyEEEEE9Policy600ESB_PNS0_8NullTypeESB_SF_m3CmpySE_EEvbT0_T1_T2_T3_T4_PT6_PT7_T5_NS1_7vsmem_tE:
	.zero		17936


//--------------------- .nv.shared._ZN3cub18CUB_300001_SM_10006detail10merge_sort26DeviceMergeSortMergeKernelINS2_10policy_hubIN6thrust24THRUST_300001_SM_1000_NS6detail15normal_iteratorINS6_10device_ptrIyEEEEE9Policy600ESB_PNS0_8NullTypeESB_SF_j3CmpySE_EEvbT2_T3_T4_PT6_PT7_T5_PSJ_SJ_NS1_7vsmem_tE --------------------------
	.section	.nv.shared._ZN3cub18CUB_300001_SM_10006detail10merge_sort26DeviceMergeSortMergeKernelINS2_10policy_hubIN6thrust24THRUST_300001_SM_1000_NS6detail15normal_iteratorINS6_10device_ptrIyEEEEE9Policy600ESB_PNS0_8NullTypeESB_SF_j3CmpySE_EEvbT2_T3_T4_PT6_PT7_T5_PSJ_SJ_NS1_7vsmem_tE,"aw",@nobits
	.sectionflags	@""
	.align	16
.nv.shared._ZN3cub18CUB_300001_SM_10006detail10merge_sort26DeviceMergeSortMergeKernelINS2_10policy_hubIN6thrust24THRUST_300001_SM_1000_NS6detail15normal_iteratorINS6_10device_ptrIyEEEEE9Policy600ESB_PNS0_8NullTypeESB_SF_j3CmpySE_EEvbT2_T3_T4_PT6_PT7_T5_PSJ_SJ_NS1_7vsmem_tE:
	.zero		17936


//--------------------- .nv.shared._ZN3cub18CUB_300001_SM_10006detail10merge_sort30DeviceMergeSortBlockSortKernelINS2_10policy_hubIN6thrust24THRUST_300001_SM_1000_NS6detail15normal_iteratorINS6_10device_ptrIyEEEEE9Policy600ESB_PNS0_8NullTypeESB_SF_j3CmpySE_EEvbT0_T1_T2_T3_T4_PT6_PT7_T5_NS1_7vsmem_tE --------------------------
	.section	.nv.shared._ZN3cub18CUB_300001_SM_10006detail10merge_sort30DeviceMergeSortBlockSortKernelINS2_10policy_hubIN6thrust24THRUST_300001_SM_1000_NS6detail15normal_iteratorINS6_10device_ptrIyEEEEE9Policy600ESB_PNS0_8NullTypeESB_SF_j3CmpySE_EEvbT0_T1_T2_T3_T4_PT6_PT7_T5_NS1_7vsmem_tE,"aw",@nobits
	.sectionflags	@""
	.align	16
.nv.shared._ZN3cub18CUB_300001_SM_10006detail10merge_sort30DeviceMergeSortBlockSortKernelINS2_10policy_hubIN6thrust24THRUST_300001_SM_1000_NS6detail15normal_iteratorINS6_10device_ptrIyEEEEE9Policy600ESB_PNS0_8NullTypeESB_SF_j3CmpySE_EEvbT0_T1_T2_T3_T4_PT6_PT7_T5_NS1_7vsmem_tE:
	.zero		17936


//--------------------- .nv.shared._ZN3cub18CUB_300001_SM_10006detail4scan16DeviceScanKernelINS2_10policy_hubIyyymN4cuda3std3__44plusIvEEE10Policy1000EN6thrust24THRUST_300001_SM_1000_NS6detail15normal_iteratorINSD_10device_ptrIyEEEESI_NS0_13ScanTileStateIyLb1EEES9_NS1_10InputValueIyPyEEmyLb0EyEEvT0_T1_T2_iT3_T4_T5_ --------------------------
	.section	.nv.shared._ZN3cub18CUB_300001_SM_10006detail4scan16DeviceScanKernelINS2_10policy_hubIyyymN4cuda3std3__44plusIvEEE10Policy1000EN6thrust24THRUST_300001_SM_1000_NS6detail15normal_iteratorINSD_10device_ptrIyEEEESI_NS0_13ScanTileStateIyLb1EEES9_NS1_10InputValueIyPyEEmyLb0EyEEvT0_T1_T2_iT3_T4_T5_,"aw",@nobits
	.sectionflags	@""
	.align	16
.nv.shared._ZN3cub18CUB_300001_SM_10006detail4scan16DeviceScanKernelINS2_10policy_hubIyyymN4cuda3std3__44plusIvEEE10Policy1000EN6thrust24THRUST_300001_SM_1000_NS6detail15normal_iteratorINSD_10device_ptrIyEEEESI_NS0_13ScanTileStateIyLb1EEES9_NS1_10InputValueIyPyEEmyLb0EyEEvT0_T1_T2_iT3_T4_T5_:
	.zero		29200


//--------------------- .nv.shared._ZN3cub18CUB_300001_SM_10006detail4scan16DeviceScanKernelINS2_10policy_hubIyyyjN4cuda3std3__44plusIvEEE10Policy1000EN6thrust24THRUST_300001_SM_1000_NS6detail15normal_iteratorINSD_10device_ptrIyEEEESI_NS0_13ScanTileStateIyLb1EEES9_NS1_10InputValueIyPyEEjyLb0EyEEvT0_T1_T2_iT3_T4_T5_ --------------------------
	.section	.nv.shared._ZN3cub18CUB_300001_SM_10006detail4scan16DeviceScanKernelINS2_10policy_hubIyyyjN4cuda3std3__44plusIvEEE10Policy1000EN6thrust24THRUST_300001_SM_1000_NS6detail15normal_iteratorINSD_10device_ptrIyEEEESI_NS0_13ScanTileStateIyLb1EEES9_NS1_10InputValueIyPyEEjyLb0EyEEvT0_T1_T2_iT3_T4_T5_,"aw",@nobits
	.sectionflags	@""
	.align	16
.nv.shared._ZN3cub18CUB_300001_SM_10006detail4scan16DeviceScanKernelINS2_10policy_hubIyyyjN4cuda3std3__44plusIvEEE10Policy1000EN6thrust24THRUST_300001_SM_1000_NS6detail15normal_iteratorINSD_10device_ptrIyEEEESI_NS0_13ScanTileStateIyLb1EEES9_NS1_10InputValueIyPyEEjyLb0EyEEvT0_T1_T2_iT3_T4_T5_:
	.zero		37648


//--------------------- .nv.shared._ZN3cub18CUB_300001_SM_10006detail6reduce28DeviceReduceSingleTileKernelINS2_10policy_hubIlyN4cuda3std3__44plusIlEEE10Policy1000EPlSC_iS9_llNS7_10__identityEEEvT0_T1_T2_T3_T4_T6_ --------------------------
	.section	.nv.shared._ZN3cub18CUB_300001_SM_10006detail6reduce28DeviceReduceSingleTileKernelINS2_10policy_hubIlyN4cuda3std3__44plusIlEEE10Policy1000EPlSC_iS9_llNS7_10__identityEEEvT0_T1_T2_T3_T4_T6_,"aw",@nobits
	.sectionflags	@""
	.align	8
.nv.shared._ZN3cub18CUB_300001_SM_10006detail6reduce28DeviceReduceSingleTileKernelINS2_10policy_hubIlyN4cuda3std3__44plusIlEEE10Policy1000EPlSC_iS9_llNS7_10__identityEEEvT0_T1_T2_T3_T4_T6_:
	.zero		1176


//--------------------- .nv.shared._ZN3cub18CUB_300001_SM_10006detail6reduce18DeviceReduceKernelINS2_10policy_hubIlyN4cuda3std3__44plusIlEEE10Policy1000EN6thrust24THRUST_300001_SM_1000_NS18transform_iteratorI9is_numberNSD_6detail15normal_iteratorINSD_10device_ptrIyEEEEllEEyS9_lNS7_10__identityEEEvT0_PT3_T1_NS0_13GridEvenShareISQ_EET2_T4_ --------------------------
	.section	.nv.shared._ZN3cub18CUB_300001_SM_10006detail6reduce18DeviceReduceKernelINS2_10policy_hubIlyN4cuda3std3__44plusIlEEE10Policy1000EN6thrust24THRUST_300001_SM_1000_NS18transform_iteratorI9is_numberNSD_6detail15normal_iteratorINSD_10device_ptrIyEEEEllEEyS9_lNS7_10__identityEEEvT0_PT3_T1_NS0_13GridEvenShareISQ_EET2_T4_,"aw",@nobits
	.sectionflags	@""
	.align	8
.nv.shared._ZN3cub18CUB_300001_SM_10006detail6reduce18DeviceReduceKernelINS2_10policy_hubIlyN4cuda3std3__44plusIlEEE10Policy1000EN6thrust24THRUST_300001_SM_1000_NS18transform_iteratorI9is_numberNSD_6detail15normal_iteratorINSD_10device_ptrIyEEEEllEEyS9_lNS7_10__identityEEEvT0_PT3_T1_NS0_13GridEvenShareISQ_EET2_T4_:
	.zero		1176


//--------------------- .nv.shared._ZN3cub18CUB_300001_SM_10006detail6reduce28DeviceReduceSingleTileKernelINS2_10policy_hubIlyN4cuda3std3__44plusIlEEE10Policy1000EN6thrust24THRUST_300001_SM_1000_NS18transform_iteratorI9is_numberNSD_6detail15normal_iteratorINSD_10device_ptrIyEEEEllEEPlyS9_llNS7_10__identityEEEvT0_T1_T2_T3_T4_T6_ --------------------------
	.section	.nv.shared._ZN3cub18CUB_300001_SM_10006detail6reduce28DeviceReduceSingleTileKernelINS2_10policy_hubIlyN4cuda3std3__44plusIlEEE10Policy1000EN6thrust24THRUST_300001_SM_1000_NS18transform_iteratorI9is_numberNSD_6detail15normal_iteratorINSD_10device_ptrIyEEEEllEEPlyS9_llNS7_10__identityEEEvT0_T1_T2_T3_T4_T6_,"aw",@nobits
	.sectionflags	@""
	.align	8
.nv.shared._ZN3cub18CUB_300001_SM_10006detail6reduce28DeviceReduceSingleTileKernelINS2_10policy_hubIlyN4cuda3std3__44plusIlEEE10Policy1000EN6thrust24THRUST_300001_SM_1000_NS18transform_iteratorI9is_numberNSD_6detail15normal_iteratorINSD_10device_ptrIyEEEEllEEPlyS9_llNS7_10__identityEEEvT0_T1_T2_T3_T4_T6_:
	.zero		1176


//--------------------- .nv.shared._ZN3cub18CUB_300001_SM_10006detail6reduce28DeviceReduceSingleTileKernelINS2_10policy_hubIljN4cuda3std3__44plusIlEEE10Policy1000EPlSC_iS9_llNS7_10__identityEEEvT0_T1_T2_T3_T4_T6_ --------------------------
	.section	.nv.shared._ZN3cub18CUB_300001_SM_10006detail6reduce28DeviceReduceSingleTileKernelINS2_10policy_hubIljN4cuda3std3__44plusIlEEE10Policy1000EPlSC_iS9_llNS7_10__identityEEEvT0_T1_T2_T3_T4_T6_,"aw",@nobits
	.sectionflags	@""
	.align	8
.nv.shared._ZN3cub18CUB_300001_SM_10006detail6reduce28DeviceReduceSingleTileKernelINS2_10policy_hubIljN4cuda3std3__44plusIlEEE10Policy1000EPlSC_iS9_llNS7_10__identityEEEvT0_T1_T2_T3_T4_T6_:
	.zero		1176


//--------------------- .nv.shared._ZN3cub18CUB_300001_SM_10006detail6reduce18DeviceReduceKernelINS2_10policy_hubIljN4cuda3std3__44plusIlEEE10Policy1000EN6thrust24THRUST_300001_SM_1000_NS18transform_iteratorI9is_numberNSD_6detail15normal_iteratorINSD_10device_ptrIyEEEEllEEjS9_lNS7_10__identityEEEvT0_PT3_T1_NS0_13GridEvenShareISQ_EET2_T4_ --------------------------
	.section	.nv.shared._ZN3cub18CUB_300001_SM_10006detail6reduce18DeviceReduceKernelINS2_10policy_hubIljN4cuda3std3__44plusIlEEE10Policy1000EN6thrust24THRUST_300001_SM_1000_NS18transform_iteratorI9is_numberNSD_6detail15normal_iteratorINSD_10device_ptrIyEEEEllEEjS9_lNS7_10__identityEEEvT0_PT3_T1_NS0_13GridEvenShareISQ_EET2_T4_,"aw",@nobits
	.sectionflags	@""
	.align	8
.nv.shared._ZN3cub18CUB_300001_SM_10006detail6reduce18DeviceReduceKernelINS2_10policy_hubIljN4cuda3std3__44plusIlEEE10Policy1000EN6thrust24THRUST_300001_SM_1000_NS18transform_iteratorI9is_numberNSD_6detail15normal_iteratorINSD_10device_ptrIyEEEEllEEjS9_lNS7_10__identityEEEvT0_PT3_T1_NS0_13GridEvenShareISQ_EET2_T4_:
	.zero		1176


//--------------------- .nv.shared._ZN3cub18CUB_300001_SM_10006detail6reduce28DeviceReduceSingleTileKernelINS2_10policy_hubIljN4cuda3std3__44plusIlEEE10Policy1000EN6thrust24THRUST_300001_SM_1000_NS18transform_iteratorI9is_numberNSD_6detail15normal_iteratorINSD_10device_ptrIyEEEEllEEPljS9_llNS7_10__identityEEEvT0_T1_T2_T3_T4_T6_ --------------------------
	.section	.nv.shared._ZN3cub18CUB_300001_SM_10006detail6reduce28DeviceReduceSingleTileKernelINS2_10policy_hubIljN4cuda3std3__44plusIlEEE10Policy1000EN6thrust24THRUST_300001_SM_1000_NS18transform_iteratorI9is_numberNSD_6detail15normal_iteratorINSD_10device_ptrIyEEEEllEEPljS9_llNS7_10__identityEEEvT0_T1_T2_T3_T4_T6_,"aw",@nobits
	.sectionflags	@""
	.align	8
.nv.shared._ZN3cub18CUB_300001_SM_10006detail6reduce28DeviceReduceSingleTileKernelINS2_10policy_hubIljN4cuda3std3__44plusIlEEE10Policy1000EN6thrust24THRUST_300001_SM_1000_NS18transform_iteratorI9is_numberNSD_6detail15normal_iteratorINSD_10device_ptrIyEEEEllEEPljS9_llNS7_10__identityEEEvT0_T1_T2_T3_T4_T6_:
	.zero		1176


//--------------------- .nv.constant0._ZN3cub18CUB_300001_SM_10006detail10merge_sort26DeviceMergeSortMergeKernelINS2_10policy_hubIN6thrust24THRUST_300001_SM_1000_NS6detail15normal_iteratorINS6_10device_ptrIyEEEEE9Policy600ESB_PNS0_8NullTypeESB_SF_m3CmpySE_EEvbT2_T3_T4_PT6_PT7_T5_PSJ_SJ_NS1_7vsmem_tE --------------------------
	.section	.nv.constant0._ZN3cub18CUB_300001_SM_10006detail10merge_sort26DeviceMergeSortMergeKernelINS2_10policy_hubIN6thrust24THRUST_300001_SM_1000_NS6detail15normal_iteratorINS6_10device_ptrIyEEEEE9Policy600ESB_PNS0_8NullTypeESB_SF_m3CmpySE_EEvbT2_T3_T4_PT6_PT7_T5_PSJ_SJ_NS1_7vsmem_tE,"a",@progbits
	.sectionflags	@""
	.align	4
.nv.constant0._ZN3cub18CUB_300001_SM_10006detail10merge_sort26DeviceMergeSortMergeKernelINS2_10policy_hubIN6thrust24THRUST_300001_SM_1000_NS6detail15normal_iteratorINS6_10device_ptrIyEEEEE9Policy600ESB_PNS0_8NullTypeESB_SF_m3CmpySE_EEvbT2_T3_T4_PT6_PT7_T5_PSJ_SJ_NS1_7vsmem_tE:
	.zero		976


//--------------------- .nv.constant0._ZN3cub18CUB_300001_SM_10006detail10merge_sort30DeviceMergeSortPartitionKernelIN6thrust24THRUST_300001_SM_1000_NS6detail15normal_iteratorINS5_10device_ptrIyEEEEm3CmpyEEvbT_PT2_T0_SF_PSF_T1_SF_i --------------------------
	.section	.nv.constant0._ZN3cub18CUB_300001_SM_10006detail10merge_sort30DeviceMergeSortPartitionKernelIN6thrust24THRUST_300001_SM_1000_NS6detail15normal_iteratorINS5_10device_ptrIyEEEEm3CmpyEEvbT_PT2_T0_SF_PSF_T1_SF_i,"a",@progbits
	.sectionflags	@""
	.align	4
.nv.constant0._ZN3cub18CUB_300001_SM_10006detail10merge_sort30DeviceMergeSortPartitionKernelIN6thrust24THRUST_300001_SM_1000_NS6detail15normal_iteratorINS5_10device_ptrIyEEEEm3CmpyEEvbT_PT2_T0_SF_PSF_T1_SF_i:
	.zero		964


//--------------------- .nv.constant0._ZN3cub18CUB_300001_SM_10006detail10merge_sort30DeviceMergeSortBlockSortKernelINS2_10policy_hubIN6thrust24THRUST_300001_SM_1000_NS6detail15normal_iteratorINS6_10device_ptrIyEEEEE9Policy600ESB_PNS0_8NullTypeESB_SF_m3CmpySE_EEvbT0_T1_T2_T3_T4_PT6_PT7_T5_NS1_7vsmem_tE --------------------------
	.section	.nv.constant0._ZN3cub18CUB_300001_SM_10006detail10merge_sort30DeviceMergeSortBlockSortKernelINS2_10policy_hubIN6thrust24THRUST_300001_SM_1000_NS6detail15normal_iteratorINS6_10device_ptrIyEEEEE9Policy600ESB_PNS0_8NullTypeESB_SF_m3CmpySE_EEvbT0_T1_T2_T3_T4_PT6_PT7_T5_NS1_7vsmem_tE,"a",@progbits
	.sectionflags	@""
	.align	4
.nv.constant0._ZN3cub18CUB_300001_SM_10006detail10merge_sort30DeviceMergeSortBlockSortKernelINS2_10policy_hubIN6thrust24THRUST_300001_SM_1000_NS6detail15normal_iteratorINS6_10device_ptrIyEEEEE9Policy600ESB_PNS0_8NullTypeESB_SF_m3CmpySE_EEvbT0_T1_T2_T3_T4_PT6_PT7_T5_NS1_7vsmem_tE:
	.zero		976


//--------------------- .nv.constant0._ZN3cub18CUB_300001_SM_10006detail10merge_sort26DeviceMergeSortMergeKernelINS2_10policy_hubIN6thrust24THRUST_300001_SM_1000_NS6detail15normal_iteratorINS6_10device_ptrIyEEEEE9Policy600ESB_PNS0_8NullTypeESB_SF_j3CmpySE_EEvbT2_T3_T4_PT6_PT7_T5_PSJ_SJ_NS1_7vsmem_tE --------------------------
	.section	.nv.constant0._ZN3cub18CUB_300001_SM_10006detail10merge_sort26DeviceMergeSortMergeKernelINS2_10policy_hubIN6thrust24THRUST_300001_SM_1000_NS6detail15normal_iteratorINS6_10device_ptrIyEEEEE9Policy600ESB_PNS0_8NullTypeESB_SF_j3CmpySE_EEvbT2_T3_T4_PT6_PT7_T5_PSJ_SJ_NS1_7vsmem_tE,"a",@progbits
	.sectionflags	@""
	.align	4
.nv.constant0._ZN3cub18CUB_300001_SM_10006detail10merge_sort26DeviceMergeSortMergeKernelINS2_10policy_hubIN6thrust24THRUST_300001_SM_1000_NS6detail15normal_iteratorINS6_10device_ptrIyEEEEE9Policy600ESB_PNS0_8NullTypeESB_SF_j3CmpySE_EEvbT2_T3_T4_PT6_PT7_T5_PSJ_SJ_NS1_7vsmem_tE:
	.zero		976


//--------------------- .nv.constant0._ZN3cub18CUB_300001_SM_10006detail10merge_sort30DeviceMergeSortPartitionKernelIN6thrust24THRUST_300001_SM_1000_NS6detail15normal_iteratorINS5_10device_ptrIyEEEEj3CmpyEEvbT_PT2_T0_SF_PSF_T1_SF_i --------------------------
	.section	.nv.constant0._ZN3cub18CUB_300001_SM_10006detail10merge_sort30DeviceMergeSortPartitionKernelIN6thrust24THRUST_300001_SM_1000_NS6detail15normal_iteratorINS5_10device_ptrIyEEEEj3CmpyEEvbT_PT2_T0_SF_PSF_T1_SF_i,"a",@progbits
	.sectionflags	@""
	.align	4
.nv.constant0._ZN3cub18CUB_300001_SM_10006detail10merge_sort30DeviceMergeSortPartitionKernelIN6thrust24THRUST_300001_SM_1000_NS6detail15normal_iteratorINS5_10device_ptrIyEEEEj3CmpyEEvbT_PT2_T0_SF_PSF_T1_SF_i:
	.zero		952


//--------------------- .nv.constant0._ZN3cub18CUB_300001_SM_10006detail10merge_sort30DeviceMergeSortBlockSortKernelINS2_10policy_hubIN6thrust24THRUST_300001_SM_1000_NS6detail15normal_iteratorINS6_10device_ptrIyEEEEE9Policy600ESB_PNS0_8NullTypeESB_SF_j3CmpySE_EEvbT0_T1_T2_T3_T4_PT6_PT7_T5_NS1_7vsmem_tE --------------------------
	.section	.nv.constant0._ZN3cub18CUB_300001_SM_10006detail10merge_sort30DeviceMergeSortBlockSortKernelINS2_10policy_hubIN6thrust24THRUST_300001_SM_1000_NS6detail15normal_iteratorINS6_10device_ptrIyEEEEE9Policy600ESB_PNS0_8NullTypeESB_SF_j3CmpySE_EEvbT0_T1_T2_T3_T4_PT6_PT7_T5_NS1_7vsmem_tE,"a",@progbits
	.sectionflags	@""
	.align	4
.nv.constant0._ZN3cub18CUB_300001_SM_10006detail10merge_sort30DeviceMergeSortBlockSortKernelINS2_10policy_hubIN6thrust24THRUST_300001_SM_1000_NS6detail15normal_iteratorINS6_10device_ptrIyEEEEE9Policy600ESB_PNS0_8NullTypeESB_SF_j3CmpySE_EEvbT0_T1_T2_T3_T4_PT6_PT7_T5_NS1_7vsmem_tE:
	.zero		976


//--------------------- .nv.constant0._ZN3cub18CUB_300001_SM_10006detail4scan16DeviceScanKernelINS2_10policy_hubIyyymN4cuda3std3__44plusIvEEE10Policy1000EN6thrust24THRUST_300001_SM_1000_NS6detail15normal_iteratorINSD_10device_ptrIyEEEESI_NS0_13ScanTileStateIyLb1EEES9_NS1_10InputValueIyPyEEmyLb0EyEEvT0_T1_T2_iT3_T4_T5_ --------------------------
	.section	.nv.constant0._ZN3cub18CUB_300001_SM_10006detail4scan16DeviceScanKernelINS2_10policy_hubIyyymN4cuda3std3__44plusIvEEE10Policy1000EN6thrust24THRUST_300001_SM_1000_NS6detail15normal_iteratorINSD_10device_ptrIyEEEESI_NS0_13ScanTileStateIyLb1EEES9_NS1_10InputValueIyPyEEmyLb0EyEEvT0_T1_T2_iT3_T4_T5_,"a",@progbits
	.sectionflags	@""
	.align	4
.nv.constant0._ZN3cub18CUB_300001_SM_10006detail4scan16DeviceScanKernelINS2_10policy_hubIyyymN4cuda3std3__44plusIvEEE10Policy1000EN6thrust24THRUST_300001_SM_1000_NS6detail15normal_iteratorINSD_10device_ptrIyEEEESI_NS0_13ScanTileStateIyLb1EEES9_NS1_10InputValueIyPyEEmyLb0EyEEvT0_T1_T2_iT3_T4_T5_:
	.zero		952


//--------------------- .nv.constant0._ZN3cub18CUB_300001_SM_10006detail4scan16DeviceScanKernelINS2_10policy_hubIyyyjN4cuda3std3__44plusIvEEE10Policy1000EN6thrust24THRUST_300001_SM_1000_NS6detail15normal_iteratorINSD_10device_ptrIyEEEESI_NS0_13ScanTileStateIyLb1EEES9_NS1_10InputValueIyPyEEjyLb0EyEEvT0_T1_T2_iT3_T4_T5_ --------------------------
	.section	.nv.constant0._ZN3cub18CUB_300001_SM_10006detail4scan16DeviceScanKernelINS2_10policy_hubIyyyjN4cuda3std3__44plusIvEEE10Policy1000EN6thrust24THRUST_300001_SM_1000_NS6detail15normal_iteratorINSD_10device_ptrIyEEEESI_NS0_13ScanTileStateIyLb1EEES9_NS1_10InputValueIyPyEEjyLb0EyEEvT0_T1_T2_iT3_T4_T5_,"a",@progbits
	.sectionflags	@""
	.align	4
.nv.constant0._ZN3cub18CUB_300001_SM_10006detail4scan16DeviceScanKernelINS2_10policy_hubIyyyjN4cuda3std3__44plusIvEEE10Policy1000EN6thrust24THRUST_300001_SM_1000_NS6detail15normal_iteratorINSD_10device_ptrIyEEEESI_NS0_13ScanTileStateIyLb1EEES9_NS1_10InputValueIyPyEEjyLb0EyEEvT0_T1_T2_iT3_T4_T5_:
	.zero		948


//--------------------- .nv.constant0._ZN3cub18CUB_300001_SM_10006detail4scan20DeviceScanInitKernelINS0_13ScanTileStateIyLb1EEEEEvT_i --------------------------
	.section	.nv.constant0._ZN3cub18CUB_300001_SM_10006detail4scan20DeviceScanInitKernelINS0_13ScanTileStateIyLb1EEEEEvT_i,"a",@progbits
	.sectionflags	@""
	.align	4
.nv.constant0._ZN3cub18CUB_300001_SM_10006detail4scan20DeviceScanInitKernelINS0_13ScanTileStateIyLb1EEEEEvT_i:
	.zero		908


//--------------------- .nv.constant0._ZN3cub18CUB_300001_SM_10006detail6reduce28DeviceReduceSingleTileKernelINS2_10policy_hubIlyN4cuda3std3__44plusIlEEE10Policy1000EPlSC_iS9_llNS7_10__identityEEEvT0_T1_T2_T3_T4_T6_ --------------------------
	.section	.nv.constant0._ZN3cub18CUB_300001_SM_10006detail6reduce28DeviceReduceSingleTileKernelINS2_10policy_hubIlyN4cuda3std3__44plusIlEEE10Policy1000EPlSC_iS9_llNS7_10__identityEEEvT0_T1_T2_T3_T4_T6_,"a",@progbits
	.sectionflags	@""
	.align	4
.nv.constant0._ZN3cub18CUB_300001_SM_10006detail6reduce28DeviceReduceSingleTileKernelINS2_10policy_hubIlyN4cuda3std3__44plusIlEEE10Policy1000EPlSC_iS9_llNS7_10__identityEEEvT0_T1_T2_T3_T4_T6_:
	.zero		929


//--------------------- .nv.constant0._ZN3cub18CUB_300001_SM_10006detail6reduce18DeviceReduceKernelINS2_10policy_hubIlyN4cuda3std3__44plusIlEEE10Policy1000EN6thrust24THRUST_300001_SM_1000_NS18transform_iteratorI9is_numberNSD_6detail15normal_iteratorINSD_10device_ptrIyEEEEllEEyS9_lNS7_10__identityEEEvT0_PT3_T1_NS0_13GridEvenShareISQ_EET2_T4_ --------------------------
	.section	.nv.constant0._ZN3cub18CUB_300001_SM_10006detail6reduce18DeviceReduceKernelINS2_10policy_hubIlyN4cuda3std3__44plusIlEEE10Policy1000EN6thrust24THRUST_300001_SM_1000_NS18transform_iteratorI9is_numberNSD_6detail15normal_iteratorINSD_10device_ptrIyEEEEllEEyS9_lNS7_10__identityEEEvT0_PT3_T1_NS0_13GridEvenShareISQ_EET2_T4_,"a",@progbits
	.sectionflags	@""
	.align	4
.nv.constant0._ZN3cub18CUB_300001_SM_10006detail6reduce18DeviceReduceKernelINS2_10policy_hubIlyN4cuda3std3__44plusIlEEE10Policy1000EN6thrust24THRUST_300001_SM_1000_NS18transform_iteratorI9is_numberNSD_6detail15normal_iteratorINSD_10device_ptrIyEEEEllEEyS9_lNS7_10__identityEEEvT0_PT3_T1_NS0_13GridEvenShareISQ_EET2_T4_:
	.zero		1010


//--------------------- .nv.constant0._ZN3cub18CUB_300001_SM_10006detail6reduce28DeviceReduceSingleTileKernelINS2_10policy_hubIlyN4cuda3std3__44plusIlEEE10Policy1000EN6thrust24THRUST_300001_SM_1000_NS18transform_iteratorI9is_numberNSD_6detail15normal_iteratorINSD_10device_ptrIyEEEEllEEPlyS9_llNS7_10__identityEEEvT0_T1_T2_T3_T4_T6_ --------------------------
	.section	.nv.constant0._ZN3cub18CUB_300001_SM_10006detail6reduce28DeviceReduceSingleTileKernelINS2_10policy_hubIlyN4cuda3std3__44plusIlEEE10Policy1000EN6thrust24THRUST_300001_SM_1000_NS18transform_iteratorI9is_numberNSD_6detail15normal_iteratorINSD_10device_ptrIyEEEEllEEPlyS9_llNS7_10__identityEEEvT0_T1_T2_T3_T4_T6_,"a",@progbits
	.sectionflags	@""
	.align	4
.nv.constant0._ZN3cub18CUB_300001_SM_10006detail6reduce28DeviceReduceSingleTileKernelINS2_10policy_hubIlyN4cuda3std3__44plusIlEEE10Policy1000EN6thrust24THRUST_300001_SM_1000_NS18transform_iteratorI9is_numberNSD_6detail15normal_iteratorINSD_10device_ptrIyEEEEllEEPlyS9_llNS7_10__identityEEEvT0_T1_T2_T3_T4_T6_:
	.zero		953


//--------------------- .nv.constant0._ZN3cub18CUB_300001_SM_10006detail6reduce28DeviceReduceSingleTileKernelINS2_10policy_hubIljN4cuda3std3__44plusIlEEE10Policy1000EPlSC_iS9_llNS7_10__identityEEEvT0_T1_T2_T3_T4_T6_ --------------------------
	.section	.nv.constant0._ZN3cub18CUB_300001_SM_10006detail6reduce28DeviceReduceSingleTileKernelINS2_10policy_hubIljN4cuda3std3__44plusIlEEE10Policy1000EPlSC_iS9_llNS7_10__identityEEEvT0_T1_T2_T3_T4_T6_,"a",@progbits
	.sectionflags	@""
	.align	4
.nv.constant0._ZN3cub18CUB_300001_SM_10006detail6reduce28DeviceReduceSingleTileKernelINS2_10policy_hubIljN4cuda3std3__44plusIlEEE10Policy1000EPlSC_iS9_llNS7_10__identityEEEvT0_T1_T2_T3_T4_T6_:
	.zero		929


//--------------------- .nv.constant0._ZN3cub18CUB_300001_SM_10006detail6reduce18DeviceReduceKernelINS2_10policy_hubIljN4cuda3std3__44plusIlEEE10Policy1000EN6thrust24THRUST_300001_SM_1000_NS18transform_iteratorI9is_numberNSD_6detail15normal_iteratorINSD_10device_ptrIyEEEEllEEjS9_lNS7_10__identityEEEvT0_PT3_T1_NS0_13GridEvenShareISQ_EET2_T4_ --------------------------
	.section	.nv.constant0._ZN3cub18CUB_300001_SM_10006detail6reduce18DeviceReduceKernelINS2_10policy_hubIljN4cuda3std3__44plusIlEEE10Policy1000EN6thrust24THRUST_300001_SM_1000_NS18transform_iteratorI9is_numberNSD_6detail15normal_iteratorINSD_10device_ptrIyEEEEllEEjS9_lNS7_10__identityEEEvT0_PT3_T1_NS0_13GridEvenShareISQ_EET2_T4_,"a",@progbits
	.sectionflags	@""
	.align	4
.nv.constant0._ZN3cub18CUB_300001_SM_10006detail6reduce18DeviceReduceKernelINS2_10policy_hubIljN4cuda3std3__44plusIlEEE10Policy1000EN6thrust24THRUST_300001_SM_1000_NS18transform_iteratorI9is_numberNSD_6detail15normal_iteratorINSD_10device_ptrIyEEEEllEEjS9_lNS7_10__identityEEEvT0_PT3_T1_NS0_13GridEvenShareISQ_EET2_T4_:
	.zero		974


//--------------------- .nv.constant0._ZN3cub18CUB_300001_SM_10006detail6reduce28DeviceReduceSingleTileKernelINS2_10policy_hubIljN4cuda3std3__44plusIlEEE10Policy1000EN6thrust24THRUST_300001_SM_1000_NS18transform_iteratorI9is_numberNSD_6detail15normal_iteratorINSD_10device_ptrIyEEEEllEEPljS9_llNS7_10__identityEEEvT0_T1_T2_T3_T4_T6_ --------------------------
	.section	.nv.constant0._ZN3cub18CUB_300001_SM_10006detail6reduce28DeviceReduceSingleTileKernelINS2_10policy_hubIljN4cuda3std3__44plusIlEEE10Policy1000EN6thrust24THRUST_300001_SM_1000_NS18transform_iteratorI9is_numberNSD_6detail15normal_iteratorINSD_10device_ptrIyEEEEllEEPljS9_llNS7_10__identityEEEvT0_T1_T2_T3_T4_T6_,"a",@progbits
	.sectionflags	@""
	.align	4
.nv.constant0._ZN3cub18CUB_300001_SM_10006detail6reduce28DeviceReduceSingleTileKernelINS2_10policy_hubIljN4cuda3std3__44plusIlEEE10Policy1000EN6thrust24THRUST_300001_SM_1000_NS18transform_iteratorI9is_numberNSD_6detail15normal_iteratorINSD_10device_ptrIyEEEEllEEPljS9_llNS7_10__identityEEEvT0_T1_T2_T3_T4_T6_:
	.zero		945


//--------------------- .nv.constant0._ZN3cub18CUB_300001_SM_10006detail8for_each13static_kernelINS2_12policy_hub_t12policy_500_tEmN6thrust24THRUST_300001_SM_1000_NS8cuda_cub20__uninitialized_fill7functorINS7_10device_ptrIyEEyEEEEvT0_T1_ --------------------------
	.section	.nv.constant0._ZN3cub18CUB_300001_SM_10006detail8for_each13static_kernelINS2_12policy_hub_t12policy_500_tEmN6thrust24THRUST_300001_SM_1000_NS8cuda_cub20__uninitialized_fill7functorINS7_10device_ptrIyEEyEEEEvT0_T1_,"a",@progbits
	.sectionflags	@""
	.align	4
.nv.constant0._ZN3cub18CUB_300001_SM_10006detail8for_each13static_kernelINS2_12policy_hub_t12policy_500_tEmN6thrust24THRUST_300001_SM_1000_NS8cuda_cub20__uninitialized_fill7functorINS7_10device_ptrIyEEyEEEEvT0_T1_:
	.zero		920


//--------------------- .nv.constant0._ZN3cub18CUB_300001_SM_10006detail11EmptyKernelIvEEvv --------------------------
	.section	.nv.constant0._ZN3cub18CUB_300001_SM_10006detail11EmptyKernelIvEEvv,"a",@progbits
	.sectionflags	@""
	.align	4
.nv.constant0._ZN3cub18CUB_300001_SM_10006detail11EmptyKernelIvEEvv:
	.zero		896


//--------------------- SYMBOLS --------------------------

	.type		.nv.reservedSmem.offset0,@object
	.size		.nv.reservedSmem.offset0,0x4
	.type		.nv.reservedSmem.cap,@object
	.size		.nv.reservedSmem.cap,0x4
